def matmul_kernel(
    a_ptr,
    b_ptr,
    c_ptr,
    M,
    N,
    K,
    stride_am,
    stride_ak,
    stride_bk,
    stride_bn,
    stride_cm,
    stride_cn,
    BLOCK_M: tl.constexpr,
    BLOCK_N: tl.constexpr,
    BLOCK_K: tl.constexpr,
    GROUP_M: tl.constexpr,
):
    pid = tl.program_id(axis=0)
    num_pid_m = tl.cdiv(M, BLOCK_M)
    num_pid_n = tl.cdiv(N, BLOCK_N)
    num_pid_in_group = GROUP_M * num_pid_n
    group_id = pid // num_pid_in_group
    first_pid_m = group_id * GROUP_M
    group_size_m = min(num_pid_m - first_pid_m, GROUP_M)
    pid_m = first_pid_m + ((pid % num_pid_in_group) % group_size_m)
    pid_n = (pid % num_pid_in_group) // group_size_m

    offs_am = (pid_m * BLOCK_M + tl.arange(0, BLOCK_M)) % M
    offs_bn = (pid_n * BLOCK_N + tl.arange(0, BLOCK_N)) % N
    offs_k = tl.arange(0, BLOCK_K)
    a_ptrs = a_ptr + offs_am[:, None] * stride_am + offs_k[None, :] * stride_ak
    b_ptrs = b_ptr + offs_k[:, None] * stride_bk + offs_bn[None, :] * stride_bn

    acc = tl.zeros((BLOCK_M, BLOCK_N), dtype=tl.float32)
    for kk in range(0, tl.cdiv(K, BLOCK_K)):
        a = tl.load(a_ptrs, mask=offs_k[None, :] < K - kk * BLOCK_K, other=0.0)
        b = tl.load(b_ptrs, mask=offs_k[:, None] < K - kk * BLOCK_K, other=0.0)
        acc = tl.dot(a, b, acc)
        a_ptrs += BLOCK_K * stride_ak
        b_ptrs += BLOCK_K * stride_bk

    c = acc.to(c_ptr.dtype.element_ty)
    offs_cm = pid_m * BLOCK_M + tl.arange(0, BLOCK_M)
    offs_cn = pid_n * BLOCK_N + tl.arange(0, BLOCK_N)
    c_ptrs = c_ptr + offs_cm[:, None] * stride_cm + offs_cn[None, :] * stride_cn
    mask = (offs_cm[:, None] < M) & (offs_cn[None, :] < N)
    tl.store(c_ptrs, c, mask=mask)

# config = {"BLOCK_K": 128, "BLOCK_M": 64, "BLOCK_N": 128, "GROUP_M": 8, "arch": "sm_100", "dtype": "fp16", "num_ctas": 2, "num_stages": 3, "num_warps": 4}
# arch = sm_100


// ===== COMPILED SASS (sm_100a) =====

	.target	sm_100a

	.elftype	@"ET_EXEC"


//--------------------- .note.nv.tkinfo           --------------------------
	.section	.note.nv.tkinfo,"",@"SHT_NOTE"
	.sectionflags	@"SHF_NOTE_NV_TKINFO"
	.tkinfo
        /*0018*/ 	.word	0x00000081
        /*0030*/ 	.string	""
        /*0030*/ 	.string	"ptxas-blackwell"
        /*0030*/ 	.string	"Cuda compilation tools, release 12.9, V12.9.86"
        /*0030*/ 	.string	"Build cuda_12.9.r12.9/compiler.36037853_0"
        /*0030*/ 	.string	"-v  -suppress-debug-info  -lineinfo  -arch sm_100a "



//--------------------- .note.nv.cuver            --------------------------
	.section	.note.nv.cuver,"",@"SHT_NOTE"
	.sectionflags	@"SHF_NOTE_NV_CUVER"
        /*0018*/ 	.short	0x0001
        /*001a*/ 	.short	0x0064
        /*001c*/ 	.short	0x0001
        /*001e*/ 	.short	0x0000
        /*0020*/ 	.short	0x0001
        /*0022*/ 	.short	0x0000


//--------------------- .nv.info                  --------------------------
	.section	.nv.info,"",@"SHT_CUDA_INFO"
	.align	4


	//----- nvinfo : EIATTR_REGCOUNT
	.align		4
        /*0000*/ 	.byte	0x04, 0x2f
        /*0002*/ 	.short	(.L_4 - .L_3)
	.align		4
.L_3:
        /*0004*/ 	.word	index@(matmul_kernel)
        /*0008*/ 	.word	0x00000038


	//----- nvinfo : EIATTR_FRAME_SIZE
	.align		4
.L_4:
        /*000c*/ 	.byte	0x04, 0x11
        /*000e*/ 	.short	(.L_6 - .L_5)
	.align		4
.L_5:
        /*0010*/ 	.word	index@($__internal_2_$__cuda_sm10x_tcgen05_guardrail_trap_unallocated_columns_being_dealloced)
        /*0014*/ 	.word	0x00000b38


	//----- nvinfo : EIATTR_FRAME_SIZE
	.align		4
.L_6:
        /*0018*/ 	.byte	0x04, 0x11
        /*001a*/ 	.short	(.L_8 - .L_7)
	.align		4
.L_7:
        /*001c*/ 	.word	index@($__internal_1_$__cuda_sm10x_tcgen05_guardrail_trap_phase_invalid_during_alloc)
        /*0020*/ 	.word	0x00000b38


	//----- nvinfo : EIATTR_FRAME_SIZE
	.align		4
.L_8:
        /*0024*/ 	.byte	0x04, 0x11
        /*0026*/ 	.short	(.L_10 - .L_9)
	.align		4
.L_9:
        /*0028*/ 	.word	index@($__internal_0_$__cuda_sm10x_tcgen05_guardrail_trap_col_being_dealloced_not_returned_by_alloc)
        /*002c*/ 	.word	0x00000b38


	//----- nvinfo : EIATTR_FRAME_SIZE
	.align		4
.L_10:
        /*0030*/ 	.byte	0x04, 0x11
        /*0032*/ 	.short	(.L_12 - .L_11)
	.align		4
.L_11:
        /*0034*/ 	.word	index@(matmul_kernel)
        /*0038*/ 	.word	0x00000b38


	//----- nvinfo : EIATTR_MIN_STACK_SIZE
	.align		4
.L_12:
        /*003c*/ 	.byte	0x04, 0x12
        /*003e*/ 	.short	(.L_14 - .L_13)
	.align		4
.L_13:
        /*0040*/ 	.word	index@(matmul_kernel)
        /*0044*/ 	.word	0x00000b38
.L_14:


//--------------------- .nv.info.matmul_kernel    --------------------------
	.section	.nv.info.matmul_kernel,"",@"SHT_CUDA_INFO"
	.sectionflags	@""
	.align	4


	//----- nvinfo : EIATTR_CUDA_API_VERSION
	.align		4
        /*0000*/ 	.byte	0x04, 0x37
        /*0002*/ 	.short	(.L_16 - .L_15)
.L_15:
        /*0004*/ 	.word	0x00000081


	//----- nvinfo : EIATTR_KPARAM_INFO
	.align		4
.L_16:
        /*0008*/ 	.byte	0x04, 0x17
        /*000a*/ 	.short	(.L_18 - .L_17)
.L_17:
        /*000c*/ 	.word	0x00000000
        /*0010*/ 	.short	0x000d
        /*0012*/ 	.short	0x0048
        /*0014*/ 	.byte	0x00, 0xf4, 0x21, 0x00


	//----- nvinfo : EIATTR_KPARAM_INFO
	.align		4
.L_18:
        /*0018*/ 	.byte	0x04, 0x17
        /*001a*/ 	.short	(.L_20 - .L_19)
.L_19:
        /*001c*/ 	.word	0x00000000
        /*0020*/ 	.short	0x000c
        /*0022*/ 	.short	0x0040
        /*0024*/ 	.byte	0x00, 0xf4, 0x21, 0x00


	//----- nvinfo : EIATTR_KPARAM_INFO
	.align		4
.L_20:
        /*0028*/ 	.byte	0x04, 0x17
        /*002a*/ 	.short	(.L_22 - .L_21)
.L_21:
        /*002c*/ 	.word	0x00000000
        /*0030*/ 	.short	0x000b
        /*0032*/ 	.short	0x0038
        /*0034*/ 	.byte	0x00, 0xf0, 0x11, 0x00


	//----- nvinfo : EIATTR_KPARAM_INFO
	.align		4
.L_22:
        /*0038*/ 	.byte	0x04, 0x17
        /*003a*/ 	.short	(.L_24 - .L_23)
.L_23:
        /*003c*/ 	.word	0x00000000
        /*0040*/ 	.short	0x000a
        /*0042*/ 	.short	0x0034
        /*0044*/ 	.byte	0x00, 0xf0, 0x11, 0x00


	//----- nvinfo : EIATTR_KPARAM_INFO
	.align		4
.L_24:
        /*0048*/ 	.byte	0x04, 0x17
        /*004a*/ 	.short	(.L_26 - .L_25)
.L_25:
        /*004c*/ 	.word	0x00000000
        /*0050*/ 	.short	0x0009
        /*0052*/ 	.short	0x0030
        /*0054*/ 	.byte	0x00, 0xf0, 0x11, 0x00


	//----- nvinfo : EIATTR_KPARAM_INFO
	.align		4
.L_26:
        /*0058*/ 	.byte	0x04, 0x17
        /*005a*/ 	.short	(.L_28 - .L_27)
.L_27:
        /*005c*/ 	.word	0x00000000
        /*0060*/ 	.short	0x0008
        /*0062*/ 	.short	0x002c
        /*0064*/ 	.byte	0x00, 0xf0, 0x11, 0x00


	//----- nvinfo : EIATTR_KPARAM_INFO
	.align		4
.L_28:
        /*0068*/ 	.byte	0x04, 0x17
        /*006a*/ 	.short	(.L_30 - .L_29)
.L_29:
        /*006c*/ 	.word	0x00000000
        /*0070*/ 	.short	0x0007
        /*0072*/ 	.short	0x0028
        /*0074*/ 	.byte	0x00, 0xf0, 0x11, 0x00


	//----- nvinfo : EIATTR_KPARAM_INFO
	.align		4
.L_30:
        /*0078*/ 	.byte	0x04, 0x17
        /*007a*/ 	.short	(.L_32 - .L_31)
.L_31:
        /*007c*/ 	.word	0x00000000
        /*0080*/ 	.short	0x0006
        /*0082*/ 	.short	0x0024
        /*0084*/ 	.byte	0x00, 0xf0, 0x11, 0x00


	//----- nvinfo : EIATTR_KPARAM_INFO
	.align		4
.L_32:
        /*0088*/ 	.byte	0x04, 0x17
        /*008a*/ 	.short	(.L_34 - .L_33)
.L_33:
        /*008c*/ 	.word	0x00000000
        /*0090*/ 	.short	0x0005
        /*0092*/ 	.short	0x0020
        /*0094*/ 	.byte	0x00, 0xf0, 0x11, 0x00


	//----- nvinfo : EIATTR_KPARAM_INFO
	.align		4
.L_34:
        /*0098*/ 	.byte	0x04, 0x17
        /*009a*/ 	.short	(.L_36 - .L_35)
.L_35:
        /*009c*/ 	.word	0x00000000
        /*00a0*/ 	.short	0x0004
        /*00a2*/ 	.short	0x001c
        /*00a4*/ 	.byte	0x00, 0xf0, 0x11, 0x00


	//----- nvinfo : EIATTR_KPARAM_INFO
	.align		4
.L_36:
        /*00a8*/ 	.byte	0x04, 0x17
        /*00aa*/ 	.short	(.L_38 - .L_37)
.L_37:
        /*00ac*/ 	.word	0x00000000
        /*00b0*/ 	.short	0x0003
        /*00b2*/ 	.short	0x0018
        /*00b4*/ 	.byte	0x00, 0xf0, 0x11, 0x00


	//----- nvinfo : EIATTR_KPARAM_INFO
	.align		4
.L_38:
        /*00b8*/ 	.byte	0x04, 0x17
        /*00ba*/ 	.short	(.L_40 - .L_39)
.L_39:
        /*00bc*/ 	.word	0x00000000
        /*00c0*/ 	.short	0x0002
        /*00c2*/ 	.short	0x0010
        /*00c4*/ 	.byte	0x00, 0xf4, 0x21, 0x00


	//----- nvinfo : EIATTR_KPARAM_INFO
	.align		4
.L_40:
        /*00c8*/ 	.byte	0x04, 0x17
        /*00ca*/ 	.short	(.L_42 - .L_41)
.L_41:
        /*00cc*/ 	.word	0x00000000
        /*00d0*/ 	.short	0x0001
        /*00d2*/ 	.short	0x0008
        /*00d4*/ 	.byte	0x00, 0xf4, 0x21, 0x00


	//----- nvinfo : EIATTR_KPARAM_INFO
	.align		4
.L_42:
        /*00d8*/ 	.byte	0x04, 0x17
        /*00da*/ 	.short	(.L_44 - .L_43)
.L_43:
        /*00dc*/ 	.word	0x00000000
        /*00e0*/ 	.short	0x0000
        /*00e2*/ 	.short	0x0000
        /*00e4*/ 	.byte	0x00, 0xf4, 0x21, 0x00


	//----- nvinfo : EIATTR_EXPLICIT_CLUSTER
	.align		4
.L_44:
        /*00e8*/ 	.byte	0x01, 0x3e
	.zero		2


	//----- nvinfo : EIATTR_CTA_PER_CLUSTER
	.align		4
        /*00ec*/ 	.byte	0x04, 0x3d
        /*00ee*/ 	.short	(.L_46 - .L_45)
.L_45:
        /*00f0*/ 	.word	0x00000002
        /*00f4*/ 	.word	0x00000001
        /*00f8*/ 	.word	0x00000001


	//----- nvinfo : EIATTR_AT_ENTRY_FRAGMENTS
	.align		4
.L_46:
        /*00fc*/ 	.byte	0x04, 0x4f
        /*00fe*/ 	.short	(.L_48 - .L_47)


	//   ....[0]....
.L_47:
        /*0100*/ 	.word	0x00000004


	//----- nvinfo : EIATTR_RESERVED_SMEM_USED
	.align		4
.L_48:
        /*0104*/ 	.byte	0x01, 0x41
	.zero		2


	//----- nvinfo : EIATTR_SPARSE_MMA_MASK
	.align		4
        /*0108*/ 	.byte	0x03, 0x50
        /*010a*/ 	.short	0x0000


	//----- nvinfo : EIATTR_TCGEN05_1CTA_USED
	.align		4
        /*010c*/ 	.byte	0x01, 0x51
	.zero		2


	//----- nvinfo : EIATTR_MAXREG_COUNT
	.align		4
        /*0110*/ 	.byte	0x03, 0x1b
        /*0112*/ 	.short	0x00ff


	//----- nvinfo : EIATTR_NUM_BARRIERS
	.align		4
        /*0114*/ 	.byte	0x02, 0x4c
        /*0116*/ 	.byte	0x01
	.zero		1


	//----- nvinfo : EIATTR_ANNOTATIONS
	.align		4
        /*0118*/ 	.byte	0x04, 0x55
        /*011a*/ 	.short	(.L_50 - .L_49)


	//   ....[0]....
.L_49:
        /*011c*/ 	.word	0x00000001
        /*0120*/ 	.byte	0x10, 0x0a, 0x00, 0x00, 0x01, 0x00, 0x00, 0x00, 0x50, 0x0a, 0x00, 0x00, 0x01, 0x00, 0x00, 0x00
        /* <DEDUP_REMOVED lines=915> */
        /*3a60*/ 	.byte	0x10, 0x5b, 0x01, 0x00


	//----- nvinfo : EIATTR_INT_WARP_WIDE_INSTR_OFFSETS
	.align		4
.L_50:
        /*3a64*/ 	.byte	0x04, 0x31
        /*3a66*/ 	.short	(.L_52 - .L_51)


	//   ....[0]....
.L_51:
        /*3a68*/ 	.word	0x00000f70


	//   ....[1]....
        /*3a6c*/ 	.word	0x00000f90


	//   ....[2]....
        /*3a70*/ 	.word	0x00008ab0


	//   ....[3]....
        /*3a74*/ 	.word	0x000159c0


	//   ....[4]....
        /*3a78*/ 	.word	0x00015a10


	//----- nvinfo : EIATTR_COOP_GROUP_MASK_REGIDS
	.align		4
.L_52:
        /*3a7c*/ 	.byte	0x04, 0x29
        /*3a7e*/ 	.short	(.L_54 - .L_53)


	//   ....[0]....
.L_53:
        /*3a80*/ 	.word	0xffffffff


	//   ....[1]....
        /*3a84*/ 	.word	0xffffffff


	//   ....[2]....
        /*3a88*/ 	.word	0xffffffff


	//   ....[3]....
        /*3a8c*/ 	.word	0xffffffff


	//----- nvinfo : EIATTR_COOP_GROUP_INSTR_OFFSETS
	.align		4
.L_54:
        /*3a90*/ 	.byte	0x04, 0x28
        /*3a92*/ 	.short	(.L_56 - .L_55)


	//   ....[0]....
.L_55:
        /*3a94*/ 	.word	0x00000080


	//   ....[1]....
        /*3a98*/ 	.word	0x00000340


	//   ....[2]....
        /*3a9c*/ 	.word	0x00015850


	//   ....[3]....
        /*3aa0*/ 	.word	0x00015ac0


	//----- nvinfo : EIATTR_VRC_CTA_INIT_COUNT
	.align		4
.L_56:
        /*3aa4*/ 	.byte	0x02, 0x4a
        /*3aa6*/ 	.byte	0x80
	.zero		1


	//----- nvinfo : EIATTR_MBARRIER_INSTR_OFFSETS
	.align		4
        /*3aa8*/ 	.byte	0x04, 0x39
        /*3aaa*/ 	.short	(.L_58 - .L_57)


	//   ....[0]....
.L_57:
        /*3aac*/ 	.word	0x000010c0
        /*3ab0*/ 	.word	0x000000ff
        /*3ab4*/ 	.word	0x00000000
        /*3ab8*/ 	.short	0x0100
        /*3aba*/ 	.byte	0x0c
	.zero		1


	//   ....[1]....
        /*3abc*/ 	.word	0x00008ae0
        /*3ac0*/ 	.word	0x000000ff
        /*3ac4*/ 	.word	0x00010008
        /*3ac8*/ 	.short	0x0100
        /*3aca*/ 	.byte	0x0b
	.zero		1


	//   ....[2]....
        /*3acc*/ 	.word	0x0000ded0
        /*3ad0*/ 	.word	0x000000ff
        /*3ad4*/ 	.word	0x00000000
        /*3ad8*/ 	.short	0x010a
        /*3ada*/ 	.byte	0x0c
	.zero		1


	//   ....[3]....
        /*3adc*/ 	.word	0x00014740
        /*3ae0*/ 	.word	0x000000ff
        /*3ae4*/ 	.word	0x00000000
        /*3ae8*/ 	.short	0x010a
        /*3aea*/ 	.byte	0x0c
	.zero		1


	//   ....[4]....
        /*3aec*/ 	.word	0x000147e0
        /*3af0*/ 	.word	0x000000ff
        /*3af4*/ 	.word	0x00010000
        /*3af8*/ 	.short	0x0108
        /*3afa*/ 	.byte	0x0b
	.zero		1


	//   ....[5]....
        /*3afc*/ 	.word	0x00014880
        /*3b00*/ 	.word	0x000000ff
        /*3b04*/ 	.word	0x00010008
        /*3b08*/ 	.short	0x0108
        /*3b0a*/ 	.byte	0x0b
	.zero		1


	//   ....[6]....
        /*3b0c*/ 	.word	0x00015b00
        /*3b10*/ 	.word	0x000000ff
        /*3b14*/ 	.word	0x00000000
        /*3b18*/ 	.short	0x010a
        /*3b1a*/ 	.byte	0x0c
	.zero		1


	//   ....[7]....
        /*3b1c*/ 	.word	0x00015b40
        /*3b20*/ 	.word	0x000000ff
        /*3b24*/ 	.word	0x00000000
        /*3b28*/ 	.short	0x010a
        /*3b2a*/ 	.byte	0x0c
	.zero		1


	//----- nvinfo : EIATTR_NUM_MBARRIERS
	.align		4
.L_58:
        /*3b2c*/ 	.byte	0x03, 0x38
        /*3b2e*/ 	.short	0x0002


	//----- nvinfo : EIATTR_EXIT_INSTR_OFFSETS
	.align		4
        /*3b30*/ 	.byte	0x04, 0x1c
        /*3b32*/ 	.short	(.L_60 - .L_59)


	//   ....[0]....
.L_59:
        /*3b34*/ 	.word	0x00015ad0


	//----- nvinfo : EIATTR_REQNTID
	.align		4
.L_60:
        /*3b38*/ 	.byte	0x04, 0x10
        /*3b3a*/ 	.short	(.L_62 - .L_61)
.L_61:
        /*3b3c*/ 	.word	0x00000080
        /*3b40*/ 	.word	0x00000001
        /*3b44*/ 	.word	0x00000001


	//----- nvinfo : EIATTR_CRS_STACK_SIZE
	.align		4
.L_62:
        /*3b48*/ 	.byte	0x04, 0x1e
        /*3b4a*/ 	.short	(.L_64 - .L_63)
.L_63:
        /*3b4c*/ 	.word	0x00000000


	//----- nvinfo : EIATTR_CBANK_PARAM_SIZE
	.align		4
.L_64:
        /*3b50*/ 	.byte	0x03, 0x19
        /*3b52*/ 	.short	0x0050


	//----- nvinfo : EIATTR_PARAM_CBANK
	.align		4
        /*3b54*/ 	.byte	0x04, 0x0a
        /*3b56*/ 	.short	(.L_66 - .L_65)
	.align		4
.L_65:
        /*3b58*/ 	.word	index@(.nv.constant0.matmul_kernel)
        /*3b5c*/ 	.short	0x0380
        /*3b5e*/ 	.short	0x0050


	//----- nvinfo : EIATTR_SW_WAR
	.align		4
.L_66:
        /*3b60*/ 	.byte	0x04, 0x36
        /*3b62*/ 	.short	(.L_68 - .L_67)
.L_67:
        /*3b64*/ 	.word	0x00000008
.L_68:


//--------------------- .nv.compat                --------------------------
	.section	.nv.compat,"",@"SHT_CUDA_COMPAT_INFO"
	.align	4
        /*0000*/ 	.byte	0x02, 0x02, 0x02, 0x00, 0x02, 0x05, 0x05, 0x00, 0x02, 0x03, 0x00, 0x00, 0x02, 0x06, 0x01, 0x00


//--------------------- .nv.callgraph             --------------------------
	.section	.nv.callgraph,"",@"SHT_CUDA_CALLGRAPH"
	.align	4
	.sectionentsize	8
	.align		4
        /*0000*/ 	.word	0x00000000
	.align		4
        /*0004*/ 	.word	0xffffffff
	.align		4
        /*0008*/ 	.word	0x00000000
	.align		4
        /*000c*/ 	.word	0xfffffffe
	.align		4
        /*0010*/ 	.word	0x00000000
	.align		4
        /*0014*/ 	.word	0xfffffffd
	.align		4
        /*0018*/ 	.word	0x00000000
	.align		4
        /*001c*/ 	.word	0xfffffffc


//--------------------- .text.matmul_kernel       --------------------------
	.section	.text.matmul_kernel,"ax",@progbits
	.align	128
        .global         matmul_kernel
        .type           matmul_kernel,@function
        .size           matmul_kernel,(.L_x_20 - matmul_kernel)
        .other          matmul_kernel,@"STO_CUDA_ENTRY STV_DEFAULT"
matmul_kernel:
.text.matmul_kernel:
[----:B------:R-:W0:Y:S01]  /*0000*/  LDC R1, c[0x0][0x37c] ;  /* 0x0000df00ff017b82 */ /* 0x000e220000000800 */
[----:B------:R-:W1:Y:S01]  /*0010*/  S2R R0, SR_TID.X ;  /* 0x0000000000007919 */ /* 0x000e620000002100 */
[----:B0-----:R-:W-:Y:S01]  /*0020*/  VIADD R1, R1, 0xfffff4c8 ;  /* 0xfffff4c801017836 */ /* 0x001fe20000000000 */
[----:B------:R-:W0:Y:S01]  /*0030*/  LDCU.64 UR22, c[0x0][0x358] ;  /* 0x00006b00ff1677ac */ /* 0x000e220008000a00 */
[----:B-1----:R-:W-:-:S13]  /*0040*/  ISETP.GE.U32.AND P0, PT, R0, 0x20, PT ;  /* 0x000000200000780c */ /* 0x002fda0003f06070 */
[----:B------:R-:W-:Y:S02]  /*0050*/  VOTEU.ANY UP0, P0 ;  /* 0x0000000000ff7886 */ /* 0x000fe40000000100 */
[----:B------:R-:W-:Y:S05]  /*0060*/  BRA.U UP0, `(.L_x_0) ;  /* 0x0000000100b87547 */ /* 0x000fea000b800000 */
[----:B------:R-:W1:Y:S01]  /*0070*/  S2UR UR6, SR_CgaCtaId ;  /* 0x00000000000679c3 */ /* 0x000e620000008800 */
[----:B------:R-:W-:Y:S01]  /*0080*/  NOP ;  /* 0x0000000000007918 */ /* 0x000fe20000000000 */
[----:B------:R-:W-:Y:S02]  /*0090*/  UMOV UR4, 0x40 ;  /* 0x0000004000047882 */ /* 0x000fe40000000000 */
[----:B-1----:R-:W-:-:S09]  /*00a0*/  ULEA UR4, UR6, UR4, 0x18 ;  /* 0x0000000406047291 */ /* 0x002fd2000f8ec0ff */
[----:B------:R-:W1:Y:S01]  /*00b0*/  LDS.U8 R0, [UR4] ;  /* 0x00000004ff007984 */ /* 0x000e620008000000 */
[----:B------:R-:W-:Y:S02]  /*00c0*/  UMOV UR4, 0x400 ;  /* 0x0000040000047882 */ /* 0x000fe40000000000 */
[----:B------:R-:W-:Y:S01]  /*00d0*/  ULEA UR4, UR6, UR4, 0x18 ;  /* 0x0000000406047291 */ /* 0x000fe2000f8ec0ff */
[----:B-1----:R-:W-:-:S13]  /*00e0*/  ISETP.NE.AND P0, PT, R0, RZ, PT ;  /* 0x000000ff0000720c */ /* 0x002fda0003f05270 */
[----:B------:R-:W-:Y:S05]  /*00f0*/  @P0 BRA `(.L_x_1) ;  /* 0x00000000007c0947 */ /* 0x000fea0003800000 */
[----:B------:R-:W-:-:S13]  /*0100*/  ELECT P0, URZ, PT ;  /* 0x0000000000ff782f */ /* 0x000fda0003800000 */
[----:B------:R-:W-:Y:S05]  /*0110*/  @!P0 BRA `(.L_x_2) ;  /* 0x0000000000848947 */ /* 0x000fea0003800000 */
[----:B------:R-:W-:Y:S01]  /*0120*/  UMOV UR5, 0x2 ;  /* 0x0000000200057882 */ /* 0x000fe20000000000 */
[----:B------:R-:W-:Y:S02]  /*0130*/  IMAD.MOV.U32 R4, RZ, RZ, 0x1 ;  /* 0x00000001ff047424 */ /* 0x000fe400078e00ff */
[----:B------:R-:W-:Y:S02]  /*0140*/  IMAD.MOV.U32 R5, RZ, RZ, 0x3 ;  /* 0x00000003ff057424 */ /* 0x000fe400078e00ff */
[----:B------:R-:W-:Y:S04]  /*0150*/  DEPBAR.LE SB1, 0x36 ;  /* 0x00009d800000791a */ /* 0x000fe80000000000 */
[----:B------:R-:W1:Y:S02]  /*0160*/  UTCATOMSWS.FIND_AND_SET.ALIGN UP1, UR5, UR5 ;  /* 0x00000005000575e3 */ /* 0x000e640008020800 */
[----:B-1----:R-:W-:-:S04]  /*0170*/  PLOP3.LUT P0, PT, PT, PT, UP1, 0x80, 0x8 ;  /* 0x000000000008781c */ /* 0x002fc80003f0f018 */
[----:B------:R-:W-:-:S04]  /*0180*/  SEL R0, RZ, 0xffffffff, !P0 ;  /* 0xffffffffff007807 */ /* 0x000fc80004000000 */
[----:B------:R-:W-:Y:S01]  /*0190*/  ISETP.NE.AND P0, PT, R0, RZ, PT ;  /* 0x000000ff0000720c */ /* 0x000fe20003f05270 */
[----:B------:R-:W-:-:S12]  /*01a0*/  IMAD.U32 R0, RZ, RZ, UR5 ;  /* 0x00000005ff007e24 */ /* 0x000fd8000f8e00ff */
[----:B------:R-:W-:Y:S05]  /*01b0*/  @P0 BRA `(.L_x_3) ;  /* 0x0000000000240947 */ /* 0x000fea0003800000 */
.L_x_4:
[----:B------:R-:W-:Y:S05]  /*01c0*/  NANOSLEEP 0x64 ;  /* 0x000000640000795d */ /* 0x000fea0003800000 */
[----:B------:R-:W-:-:S05]  /*01d0*/  UMOV UR5, 0x2 ;  /* 0x0000000200057882 */ /* 0x000fca0000000000 */
[----:B------:R-:W-:Y:S04]  /*01e0*/  DEPBAR.LE SB1, 0x36 ;  /* 0x00009d800000791a */ /* 0x000fe80000000000 */
[----:B------:R-:W1:Y:S02]  /*01f0*/  UTCATOMSWS.FIND_AND_SET.ALIGN UP1, UR5, UR5 ;  /* 0x00000005000575e3 */ /* 0x000e640008020800 */
[----:B-1----:R-:W-:-:S04]  /*0200*/  PLOP3.LUT P0, PT, PT, PT, UP1, 0x80, 0x8 ;  /* 0x000000000008781c */ /* 0x002fc80003f0f018 */
[----:B------:R-:W-:-:S04]  /*0210*/  SEL R0, RZ, 0xffffffff, !P0 ;  /* 0xffffffffff007807 */ /* 0x000fc80004000000 */
[----:B------:R-:W-:Y:S01]  /*0220*/  ISETP.NE.AND P0, PT, R0, RZ, PT ;  /* 0x000000ff0000720c */ /* 0x000fe20003f05270 */
[----:B------:R-:W-:-:S12]  /*0230*/  IMAD.U32 R0, RZ, RZ, UR5 ;  /* 0x00000005ff007e24 */ /* 0x000fd8000f8e00ff */
[----:B------:R-:W-:Y:S05]  /*0240*/  @!P0 BRA `(.L_x_4) ;  /* 0xfffffffc00dc8947 */ /* 0x000fea000383ffff */
.L_x_3:
[C---:B------:R-:W-:Y:S01]  /*0250*/  VIADD R3, R0.reuse, 0x10 ;  /* 0x0000001000037836 */ /* 0x040fe20000000000 */
[----:B------:R-:W-:Y:S01]  /*0260*/  UMOV UR5, 0x50 ;  /* 0x0000005000057882 */ /* 0x000fe20000000000 */
[----:B------:R-:W-:Y:S01]  /*0270*/  SHF.L.U32 R2, R5, R0, RZ ;  /* 0x0000000005027219 */ /* 0x000fe200000006ff */
[----:B------:R-:W-:Y:S01]  /*0280*/  ULEA UR5, UR6, UR5, 0x18 ;  /* 0x0000000506057291 */ /* 0x000fe2000f8ec0ff */
[----:B------:R-:W-:Y:S01]  /*0290*/  IMAD.SHL.U32 R0, R0, 0x20, RZ ;  /* 0x0000002000007824 */ /* 0x000fe200078e00ff */
[----:B------:R-:W-:-:S04]  /*02a0*/  SHF.L.U32 R3, R4, R3, RZ ;  /* 0x0000000304037219 */ /* 0x000fc800000006ff */
[----:B------:R-:W-:-:S05]  /*02b0*/  LOP3.LUT R2, R3, R2, RZ, 0xfc, !PT ;  /* 0x0000000203027212 */ /* 0x000fca00078efcff */
[----:B------:R1:W-:Y:S04]  /*02c0*/  ATOMS.OR RZ, [UR5], R2 ;  /* 0x00000002ffff798c */ /* 0x0003e8000b000005 */
[----:B------:R1:W-:Y:S01]  /*02d0*/  STS [UR4], R0 ;  /* 0x00000000ff007988 */ /* 0x0003e20008000804 */
[----:B------:R-:W-:Y:S05]  /*02e0*/  BRA `(.L_x_2) ;  /* 0x0000000000107947 */ /* 0x000fea0003800000 */
.L_x_1:
[----:B------:R-:W-:Y:S01]  /*02f0*/  IMAD.MOV.U32 R0, RZ, RZ, -0x1 ;  /* 0xffffffffff007424 */ /* 0x000fe200078e00ff */
[----:B------:R-:W-:-:S04]  /*0300*/  MOV R2, 0x330 ;  /* 0x0000033000027802 */ /* 0x000fc80000000f00 */
[----:B------:R1:W-:Y:S03]  /*0310*/  STS [UR4], R0 ;  /* 0x00000000ff007988 */ /* 0x0003e60008000804 */
[----:B01----:R-:W-:Y:S05]  /*0320*/  CALL.REL.NOINC `($__internal_1_$__cuda_sm10x_tcgen05_guardrail_trap_phase_invalid_during_alloc) ;  /* 0x00000158001c7944 */ /* 0x003fea0003c00000 */
.L_x_2:
[----:B------:R-:W-:Y:S05]  /*0330*/  WARPSYNC.ALL ;  /* 0x0000000000007948 */ /* 0x000fea0003800000 */
[----:B------:R-:W-:Y:S01]  /*0340*/  NOP ;  /* 0x0000000000007918 */ /* 0x000fe20000000000 */
.L_x_0:
[----:B------:R-:W2:Y:S08]  /*0350*/  LDC.64 R8, c[0x0][0x398] ;  /* 0x0000e600ff087b82 */ /* 0x000eb00000000a00 */
[----:B------:R-:W3:Y:S02]  /*0360*/  S2UR UR5, SR_CgaSize ;  /* 0x00000000000579c3 */ /* 0x000ee40000008a00 */
[----:B---3--:R-:W-:-:S12]  /*0370*/  UIMAD UR5, UR5, -0xa0, URZ ;  /* 0xffffff60050578a4 */ /* 0x008fd8000f8e02ff */
[----:B------:R-:W3:Y:S01]  /*0380*/  LDCU UR5, c[0x0][UR5+0x2b0] ;  /* 0x00005600050577ac */ /* 0x000ee20008000800 */
[----:B------:R-:W4:Y:S01]  /*0390*/  S2R R12, SR_TID.X ;  /* 0x00000000000c7919 */ /* 0x000f220000002100 */
[----:B------:R-:W1:Y:S01]  /*03a0*/  LDCU.128 UR16, c[0x0][0x380] ;  /* 0x00007000ff1077ac */ /* 0x000e620008000c00 */
[----:B------:R-:W5:Y:S01]  /*03b0*/  S2R R15, SR_CgaCtaId ;  /* 0x00000000000f7919 */ /* 0x000f620000008800 */
[----:B------:R-:W0:Y:S08]  /*03c0*/  S2UR UR4, SR_CTAID.X ;  /* 0x00000000000479c3 */ /* 0x000e300000002500 */
[----:B------:R-:W1:Y:S02]  /*03d0*/  LDC.64 R48, c[0x0][0x3a8] ;  /* 0x0000ea00ff307b82 */ /* 0x000e640000000a00 */
[----:B-12---:R-:W-:Y:S01]  /*03e0*/  VIADD R0, R9, 0x7f ;  /* 0x0000007f09007836 */ /* 0x006fe20000000000 */
[----:B------:R-:W-:-:S05]  /*03f0*/  IABS R18, R9 ;  /* 0x0000000900127213 */ /* 0x000fca0000000000 */
[----:B------:R-:W1:Y:S01]  /*0400*/  LDC.64 R50, c[0x0][0x3a0] ;  /* 0x0000e800ff327b82 */ /* 0x000e620000000a00 */
[----:B------:R-:W-:Y:S02]  /*0410*/  SHF.R.S32.HI R3, RZ, 0x1f, R0 ;  /* 0x0000001fff037819 */ /* 0x000fe40000011400 */
[----:B0-----:R-:W-:Y:S02]  /*0420*/  I2FP.F32.U32 R5, UR4 ;  /* 0x0000000400057c45 */ /* 0x001fe40008201000 */
[----:B------:R-:W-:-:S03]  /*0430*/  LEA.HI R3, R3, R0, RZ, 0x7 ;  /* 0x0000000003037211 */ /* 0x000fc600078f38ff */
[----:B------:R-:W0:Y:S01]  /*0440*/  S2UR UR4, SR_CgaCtaId ;  /* 0x00000000000479c3 */ /* 0x000e220000008800 */
[--C-:B----4-:R-:W-:Y:S01]  /*0450*/  SHF.R.U32.HI R52, RZ, 0x6, R12.reuse ;  /* 0x00000006ff347819 */ /* 0x110fe2000001160c */
[----:B---3--:R-:W-:Y:S01]  /*0460*/  FMUL R5, R5, UR5 ;  /* 0x0000000505057c20 */ /* 0x008fe20008400000 */
[----:B------:R-:W-:Y:S01]  /*0470*/  SHF.R.S32.HI R3, RZ, 0x7, R3 ;  /* 0x00000007ff037819 */ /* 0x000fe20000011403 */
[----:B-----5:R-:W-:Y:S01]  /*0480*/  IMAD.SHL.U32 R35, R15, 0x40, RZ ;  /* 0x000000400f237824 */ /* 0x020fe200078e00ff */
[----:B------:R-:W-:Y:S02]  /*0490*/  SGXT.U32 R52, R52, 0x1 ;  /* 0x000000013434781a */ /* 0x000fe40000000000 */
[----:B------:R-:W-:Y:S01]  /*04a0*/  SHF.R.U32.HI R16, RZ, 0x5, R12 ;  /* 0x00000005ff107819 */ /* 0x000fe2000001160c */
[----:B------:R-:W-:Y:S01]  /*04b0*/  IMAD.SHL.U32 R4, R3, 0x8, RZ ;  /* 0x0000000803047824 */ /* 0x000fe200078e00ff */
[----:B------:R-:W-:Y:S01]  /*04c0*/  F2I.U32.TRUNC.NTZ R5, R5 ;  /* 0x0000000500057305 */ /* 0x000fe2000020f000 */
[----:B------:R-:W-:Y:S01]  /*04d0*/  IMAD R17, R52, R48, RZ ;  /* 0x0000003034117224 */ /* 0x000fe200078e02ff */
[----:B------:R-:W-:-:S02]  /*04e0*/  LOP3.LUT R35, R35, 0x40, RZ, 0xc0, !PT ;  /* 0x0000004023237812 */ /* 0x000fc400078ec0ff */
[----:B------:R-:W-:-:S04]  /*04f0*/  IABS R7, R4 ;  /* 0x0000000400077213 */ /* 0x000fc80000000000 */
[----:B------:R-:W2:Y:S08]  /*0500*/  I2F.RP R0, R7 ;  /* 0x0000000700007306 */ /* 0x000eb00000209400 */
[----:B--2---:R-:W2:Y:S02]  /*0510*/  MUFU.RCP R0, R0 ;  /* 0x0000000000007308 */ /* 0x004ea40000001000 */
[----:B--2---:R-:W-:Y:S01]  /*0520*/  VIADD R2, R0, 0xffffffe ;  /* 0x0ffffffe00027836 */ /* 0x004fe20000000000 */
[----:B------:R-:W-:-:S05]  /*0530*/  IABS R0, R5 ;  /* 0x0000000500007213 */ /* 0x000fca0000000000 */
[----:B------:R2:W3:Y:S02]  /*0540*/  F2I.FTZ.U32.TRUNC.NTZ R3, R2 ;  /* 0x0000000200037305 */ /* 0x0004e4000021f000 */
[----:B--2---:R-:W-:Y:S02]  /*0550*/  IMAD.MOV.U32 R2, RZ, RZ, RZ ;  /* 0x000000ffff027224 */ /* 0x004fe400078e00ff */
[----:B---3--:R-:W-:-:S04]  /*0560*/  IMAD.MOV R6, RZ, RZ, -R3 ;  /* 0x000000ffff067224 */ /* 0x008fc800078e0a03 */
[----:B------:R-:W-:Y:S01]  /*0570*/  IMAD R11, R6, R7, RZ ;  /* 0x00000007060b7224 */ /* 0x000fe200078e02ff */
[----:B------:R-:W-:-:S03]  /*0580*/  IABS R6, R4 ;  /* 0x0000000400067213 */ /* 0x000fc60000000000 */
[----:B------:R-:W-:-:S04]  /*0590*/  IMAD.HI.U32 R3, R3, R11, R2 ;  /* 0x0000000b03037227 */ /* 0x000fc800078e0002 */
[----:B------:R-:W-:Y:S02]  /*05a0*/  IMAD.MOV R2, RZ, RZ, -R6 ;  /* 0x000000ffff027224 */ /* 0x000fe400078e0a06 */
[----:B------:R-:W-:-:S04]  /*05b0*/  IMAD.HI.U32 R3, R3, R0, RZ ;  /* 0x0000000003037227 */ /* 0x000fc800078e00ff */
[----:B------:R-:W-:Y:S01]  /*05c0*/  IMAD R0, R3, R2, R0 ;  /* 0x0000000203007224 */ /* 0x000fe200078e0200 */
[----:B------:R-:W-:Y:S04]  /*05d0*/  BAR.SYNC.DEFER_BLOCKING 0x0 ;  /* 0x0000000000007b1d */ /* 0x000fe80000010000 */
[----:B------:R-:W-:-:S13]  /*05e0*/  ISETP.GT.U32.AND P1, PT, R7, R0, PT ;  /* 0x000000000700720c */ /* 0x000fda0003f24070 */
[----:B------:R-:W-:Y:S02]  /*05f0*/  @!P1 IMAD.IADD R0, R0, 0x1, -R7 ;  /* 0x0000000100009824 */ /* 0x000fe400078e0a07 */
[----:B------:R-:W-:Y:S01]  /*0600*/  @!P1 VIADD R3, R3, 0x1 ;  /* 0x0000000103039836 */ /* 0x000fe20000000000 */
[----:B------:R-:W-:Y:S02]  /*0610*/  ISETP.NE.AND P1, PT, R4, RZ, PT ;  /* 0x000000ff0400720c */ /* 0x000fe40003f25270 */
[----:B------:R-:W-:Y:S02]  /*0620*/  ISETP.GE.U32.AND P0, PT, R0, R7, PT ;  /* 0x000000070000720c */ /* 0x000fe40003f06070 */
[----:B------:R-:W-:-:S04]  /*0630*/  LOP3.LUT R0, R5, R4, RZ, 0x3c, !PT ;  /* 0x0000000405007212 */ /* 0x000fc800078e3cff */
[----:B------:R-:W-:Y:S01]  /*0640*/  ISETP.GE.AND P2, PT, R0, RZ, PT ;  /* 0x000000ff0000720c */ /* 0x000fe20003f46270 */
[----:B------:R-:W-:-:S06]  /*0650*/  VIADD R0, R8, 0x3f ;  /* 0x0000003f08007836 */ /* 0x000fcc0000000000 */
[----:B------:R-:W-:-:S04]  /*0660*/  @P0 VIADD R3, R3, 0x1 ;  /* 0x0000000103030836 */ /* 0x000fc80000000000 */
[----:B------:R-:W-:Y:S01]  /*0670*/  IMAD.MOV.U32 R2, RZ, RZ, R3 ;  /* 0x000000ffff027224 */ /* 0x000fe200078e0003 */
[----:B------:R-:W-:-:S03]  /*0680*/  SHF.R.S32.HI R3, RZ, 0x1f, R0 ;  /* 0x0000001fff037819 */ /* 0x000fc60000011400 */
[----:B------:R-:W-:Y:S01]  /*0690*/  @!P2 IMAD.MOV R2, RZ, RZ, -R2 ;  /* 0x000000ffff02a224 */ /* 0x000fe200078e0a02 */
[----:B------:R-:W-:Y:S02]  /*06a0*/  @!P1 LOP3.LUT R2, RZ, R4, RZ, 0x33, !PT ;  /* 0x00000004ff029212 */ /* 0x000fe400078e33ff */
[----:B------:R-:W-:-:S03]  /*06b0*/  LEA.HI R3, R3, R0, RZ, 0x6 ;  /* 0x0000000003037211 */ /* 0x000fc600078f30ff */
[----:B------:R-:W-:Y:S02]  /*06c0*/  IMAD.SHL.U32 R6, R2, 0x8, RZ ;  /* 0x0000000802067824 */ /* 0x000fe400078e00ff */
[----:B------:R-:W-:-:S03]  /*06d0*/  IMAD.MOV R2, RZ, RZ, -R2 ;  /* 0x000000ffff027224 */ /* 0x000fc600078e0a02 */
[----:B------:R-:W-:Y:S01]  /*06e0*/  LEA.HI.SX32 R3, R3, -R6, 0x1a ;  /* 0x8000000603037211 */ /* 0x000fe200078fd2ff */
[----:B------:R-:W-:-:S03]  /*06f0*/  IMAD R10, R4, R2, R5 ;  /* 0x00000002040a7224 */ /* 0x000fc600078e0205 */
[----:B------:R-:W-:-:S04]  /*0700*/  VIMNMX R13, PT, PT, R3, 0x8, PT ;  /* 0x00000008030d7848 */ /* 0x000fc80003fe0100 */
[-C--:B------:R-:W-:Y:S02]  /*0710*/  IABS R7, R13.reuse ;  /* 0x0000000d00077213 */ /* 0x080fe40000000000 */
[----:B------:R-:W-:Y:S02]  /*0720*/  IABS R4, R13 ;  /* 0x0000000d00047213 */ /* 0x000fe40000000000 */
[----:B------:R-:W2:Y:S08]  /*0730*/  I2F.RP R0, R7 ;  /* 0x0000000700007306 */ /* 0x000eb00000209400 */
[----:B--2---:R-:W2:Y:S02]  /*0740*/  MUFU.RCP R0, R0 ;  /* 0x0000000000007308 */ /* 0x004ea40000001000 */
[----:B--2---:R-:W-:-:S02]  /*0750*/  VIADD R3, R0, 0xffffffe ;  /* 0x0ffffffe00037836 */ /* 0x004fc40000000000 */
[----:B------:R-:W-:-:S04]  /*0760*/  IMAD.MOV R0, RZ, RZ, -R4 ;  /* 0x000000ffff007224 */ /* 0x000fc800078e0a04 */
[----:B------:R-:W2:Y:S02]  /*0770*/  F2I.FTZ.U32.TRUNC.NTZ R3, R3 ;  /* 0x0000000300037305 */ /* 0x000ea4000021f000 */
[----:B--2---:R-:W-:-:S04]  /*0780*/  IMAD.MOV R11, RZ, RZ, -R3 ;  /* 0x000000ffff0b7224 */ /* 0x004fc800078e0a03 */
[----:B------:R-:W-:Y:S01]  /*0790*/  IMAD.MOV.U32 R2, RZ, RZ, R11 ;  /* 0x000000ffff027224 */ /* 0x000fe200078e000b */
[----:B------:R-:W-:-:S03]  /*07a0*/  IABS R11, R10 ;  /* 0x0000000a000b7213 */ /* 0x000fc60000000000 */
[----:B------:R-:W-:Y:S02]  /*07b0*/  IMAD R5, R2, R7, RZ ;  /* 0x0000000702057224 */ /* 0x000fe400078e02ff */
[----:B------:R-:W-:-:S04]  /*07c0*/  IMAD.MOV.U32 R2, RZ, RZ, RZ ;  /* 0x000000ffff027224 */ /* 0x000fc800078e00ff */
[----:B------:R-:W-:Y:S01]  /*07d0*/  IMAD.HI.U32 R2, R3, R5, R2 ;  /* 0x0000000503027227 */ /* 0x000fe200078e0002 */
[----:B------:R-:W-:Y:S02]  /*07e0*/  IABS R3, R8 ;  /* 0x0000000800037213 */ /* 0x000fe40000000000 */
[----:B------:R-:W-:-:S03]  /*07f0*/  LOP3.LUT R5, R12, 0x3f, RZ, 0xc0, !PT ;  /* 0x0000003f0c057812 */ /* 0x000fc600078ec0ff */
[----:B------:R-:W-:-:S04]  /*0800*/  IMAD.HI.U32 R2, R2, R11, RZ ;  /* 0x0000000b02027227 */ /* 0x000fc800078e00ff */
[----:B------:R-:W-:Y:S02]  /*0810*/  IMAD R0, R2, R0, R11 ;  /* 0x0000000002007224 */ /* 0x000fe400078e020b */
[----:B------:R-:W-:-:S03]  /*0820*/  IMAD.MOV.U32 R11, RZ, RZ, R3 ;  /* 0x000000ffff0b7224 */ /* 0x000fc600078e0003 */
[----:B------:R-:W-:Y:S01]  /*0830*/  ISETP.GT.U32.AND P1, PT, R7, R0, PT ;  /* 0x000000000700720c */ /* 0x000fe20003f24070 */
[----:B------:R-:W2:-:S12]  /*0840*/  I2F.RP R4, R11 ;  /* 0x0000000b00047306 */ /* 0x000e980000209400 */
[----:B------:R-:W-:Y:S02]  /*0850*/  @!P1 IMAD.IADD R0, R0, 0x1, -R7 ;  /* 0x0000000100009824 */ /* 0x000fe400078e0a07 */
[----:B------:R-:W-:Y:S01]  /*0860*/  @!P1 VIADD R2, R2, 0x1 ;  /* 0x0000000102029836 */ /* 0x000fe20000000000 */
[----:B--2---:R-:W2:Y:S01]  /*0870*/  MUFU.RCP R4, R4 ;  /* 0x0000000400047308 */ /* 0x004ea20000001000 */
[----:B------:R-:W-:Y:S02]  /*0880*/  ISETP.NE.AND P1, PT, R13, RZ, PT ;  /* 0x000000ff0d00720c */ /* 0x000fe40003f25270 */
[----:B------:R-:W-:Y:S02]  /*0890*/  ISETP.GE.U32.AND P0, PT, R0, R7, PT ;  /* 0x000000070000720c */ /* 0x000fe40003f06070 */
[----:B------:R-:W-:-:S04]  /*08a0*/  LOP3.LUT R0, R10, R13, RZ, 0x3c, !PT ;  /* 0x0000000d0a007212 */ /* 0x000fc800078e3cff */
[----:B------:R-:W-:-:S07]  /*08b0*/  ISETP.GE.AND P2, PT, R0, RZ, PT ;  /* 0x000000ff0000720c */ /* 0x000fce0003f46270 */
[----:B------:R-:W-:-:S04]  /*08c0*/  @P0 VIADD R2, R2, 0x1 ;  /* 0x0000000102020836 */ /* 0x000fc80000000000 */
[----:B------:R-:W-:Y:S02]  /*08d0*/  IMAD.MOV.U32 R7, RZ, RZ, R2 ;  /* 0x000000ffff077224 */ /* 0x000fe400078e0002 */
[----:B--2---:R-:W-:Y:S02]  /*08e0*/  VIADD R2, R4, 0xffffffe ;  /* 0x0ffffffe04027836 */ /* 0x004fe40000000000 */
[----:B------:R-:W-:Y:S01]  /*08f0*/  @!P2 IMAD.MOV R7, RZ, RZ, -R7 ;  /* 0x000000ffff07a224 */ /* 0x000fe200078e0a07 */
[----:B------:R-:W-:Y:S01]  /*0900*/  @!P1 LOP3.LUT R7, RZ, R13, RZ, 0x33, !PT ;  /* 0x0000000dff079212 */ /* 0x000fe200078e33ff */
[----:B------:R2:W3:Y:S04]  /*0910*/  F2I.FTZ.U32.TRUNC.NTZ R3, R2 ;  /* 0x0000000200037305 */ /* 0x0004e8000021f000 */
[----:B------:R-:W-:-:S02]  /*0920*/  IMAD.MOV R0, RZ, RZ, -R7 ;  /* 0x000000ffff007224 */ /* 0x000fc400078e0a07 */
[----:B------:R-:W-:Y:S02]  /*0930*/  IMAD.SHL.U32 R36, R7, 0x80, RZ ;  /* 0x0000008007247824 */ /* 0x000fe400078e00ff */
[----:B------:R-:W4:Y:S01]  /*0940*/  I2F.RP R4, R18 ;  /* 0x0000001200047306 */ /* 0x000f220000209400 */
[----:B------:R-:W-:Y:S02]  /*0950*/  IMAD R0, R13, R0, R10 ;  /* 0x000000000d007224 */ /* 0x000fe400078e020a */
[----:B--2---:R-:W-:Y:S01]  /*0960*/  IMAD.MOV.U32 R2, RZ, RZ, RZ ;  /* 0x000000ffff027224 */ /* 0x004fe200078e00ff */
[----:B------:R-:W-:Y:S01]  /*0970*/  LOP3.LUT R30, R36, 0x1, R35, 0xfe, !PT ;  /* 0x00000001241e7812 */ /* 0x000fe200078efe23 */
[----:B------:R-:W-:Y:S02]  /*0980*/  IMAD.IADD R0, R6, 0x1, R0 ;  /* 0x0000000106007824 */ /* 0x000fe400078e0200 */
[----:B---3--:R-:W-:Y:S01]  /*0990*/  IMAD.MOV R10, RZ, RZ, -R3 ;  /* 0x000000ffff0a7224 */ /* 0x008fe200078e0a03 */
[----:B------:R-:W-:Y:S01]  /*09a0*/  IABS R7, R30 ;  /* 0x0000001e00077213 */ /* 0x000fe20000000000 */
[----:B------:R-:W-:-:S02]  /*09b0*/  IMAD R14, R0, 0x40, R5 ;  /* 0x00000040000e7824 */ /* 0x000fc400078e0205 */
[----:B------:R-:W-:Y:S01]  /*09c0*/  IMAD.MOV.U32 R6, RZ, RZ, R10 ;  /* 0x000000ffff067224 */ /* 0x000fe200078e000a */
[----:B------:R-:W-:Y:S02]  /*09d0*/  LOP3.LUT R10, R36, R35, RZ, 0xfc, !PT ;  /* 0x00000023240a7212 */ /* 0x000fe400078efcff */
[----:B------:R-:W-:Y:S01]  /*09e0*/  IABS R0, R14 ;  /* 0x0000000e00007213 */ /* 0x000fe20000000000 */
[----:B------:R-:W-:Y:S01]  /*09f0*/  IMAD R5, R6, R11, RZ ;  /* 0x0000000b06057224 */ /* 0x000fe200078e02ff */
[----:B----4-:R-:W2:Y:S01]  /*0a00*/  MUFU.RCP R4, R4 ;  /* 0x0000000400047308 */ /* 0x010ea20000001000 */
[----:B------:R-:W-:Y:S01]  /*0a10*/  STL [R1+0x56c], R14 ;  /* 0x00056c0e01007387 */ /* 0x000fe20000100800 */
[----:B------:R-:W-:Y:S01]  /*0a20*/  ISETP.GE.AND P1, PT, R14, RZ, PT ;  /* 0x000000ff0e00720c */ /* 0x000fe20003f26270 */
[----:B------:R-:W-:Y:S01]  /*0a30*/  IMAD.HI.U32 R2, R3, R5, R2 ;  /* 0x0000000503027227 */ /* 0x000fe200078e0002 */
[----:B------:R-:W-:Y:S01]  /*0a40*/  MOV R3, 0x400 ;  /* 0x0000040000037802 */ /* 0x000fe20000000f00 */
[----:B------:R-:W-:Y:S01]  /*0a50*/  STL [R1+0x98], R17 ;  /* 0x0000981101007387 */ /* 0x000fe20000100800 */
[----:B------:R-:W-:-:S02]  /*0a60*/  ISETP.GE.AND P5, PT, R10, RZ, PT ;  /* 0x000000ff0a00720c */ /* 0x000fc40003fa6270 */
[----:B------:R-:W-:Y:S01]  /*0a70*/  R2UR UR11, R3 ;  /* 0x00000000030b72ca */ /* 0x000fe200000e0000 */
[----:B------:R-:W-:-:S04]  /*0a80*/  IMAD.HI.U32 R2, R2, R0, RZ ;  /* 0x0000000002027227 */ /* 0x000fc800078e00ff */
[----:B------:R-:W-:-:S04]  /*0a90*/  IMAD.MOV R2, RZ, RZ, -R2 ;  /* 0x000000ffff027224 */ /* 0x000fc800078e0a02 */
[C---:B------:R-:W-:Y:S02]  /*0aa0*/  IMAD R0, R11.reuse, R2, R0 ;  /* 0x000000020b007224 */ /* 0x040fe400078e0200 */
[----:B--2---:R-:W-:Y:S02]  /*0ab0*/  VIADD R2, R4, 0xffffffe ;  /* 0x0ffffffe04027836 */ /* 0x004fe40000000000 */
[----:B0-----:R-:W-:Y:S01]  /*0ac0*/  ULEA UR11, UR4, UR11, 0x18 ;  /* 0x0000000b040b7291 */ /* 0x001fe2000f8ec0ff */
[----:B------:R-:W-:Y:S01]  /*0ad0*/  ISETP.GT.U32.AND P0, PT, R11, R0, PT ;  /* 0x000000000b00720c */ /* 0x000fe20003f04070 */
[----:B------:R0:W2:Y:S01]  /*0ae0*/  F2I.FTZ.U32.TRUNC.NTZ R3, R2 ;  /* 0x0000000200037305 */ /* 0x0000a2000021f000 */
[----:B------:R-:W-:Y:S01]  /*0af0*/  UMOV UR4, 0x1 ;  /* 0x0000000100047882 */ /* 0x000fe20000000000 */
[----:B------:R-:W-:-:S05]  /*0b00*/  UIADD3 UR6, UPT, UPT, UR11, 0x10000, URZ ;  /* 0x000100000b067890 */ /* 0x000fca000fffe0ff */
[----:B------:R-:W3:Y:S01]  /*0b10*/  LDS R4, [UR11] ;  /* 0x0000000bff047984 */ /* 0x000ee20008000800 */
[----:B0-----:R-:W-:-:S04]  /*0b20*/  IMAD.MOV.U32 R2, RZ, RZ, RZ ;  /* 0x000000ffff027224 */ /* 0x001fc800078e00ff */
[----:B------:R-:W-:Y:S02]  /*0b30*/  @!P0 IMAD.IADD R0, R0, 0x1, -R11 ;  /* 0x0000000100008824 */ /* 0x000fe400078e0a0b */
[----:B--2---:R-:W-:Y:S01]  /*0b40*/  IMAD.MOV R5, RZ, RZ, -R3 ;  /* 0x000000ffff057224 */ /* 0x004fe200078e0a03 */
[----:B------:R-:W-:Y:S02]  /*0b50*/  BAR.SYNC.DEFER_BLOCKING 0x0 ;  /* 0x0000000000007b1d */ /* 0x000fe40000010000 */
[----:B------:R-:W-:Y:S01]  /*0b60*/  ISETP.GT.U32.AND P0, PT, R11, R0, PT ;  /* 0x000000000b00720c */ /* 0x000fe20003f04070 */
[----:B------:R-:W-:-:S04]  /*0b70*/  IMAD R5, R5, R18, RZ ;  /* 0x0000001205057224 */ /* 0x000fc800078e02ff */
[----:B------:R-:W-:-:S04]  /*0b80*/  IMAD.HI.U32 R2, R3, R5, R2 ;  /* 0x0000000503027227 */ /* 0x000fc800078e0002 */
[----:B------:R-:W-:Y:S02]  /*0b90*/  IMAD R5, R48, 0x2, R17 ;  /* 0x0000000230057824 */ /* 0x000fe400078e0211 */
[----:B------:R-:W-:Y:S02]  /*0ba0*/  IMAD.SHL.U32 R3, R16, 0x200000, RZ ;  /* 0x0020000010037824 */ /* 0x000fe400078e00ff */
[----:B------:R-:W-:Y:S01]  /*0bb0*/  @!P0 IMAD.IADD R0, R0, 0x1, -R11 ;  /* 0x0000000100008824 */ /* 0x000fe200078e0a0b */
[----:B------:R0:W-:Y:S01]  /*0bc0*/  STL [R1+0xec], R5 ;  /* 0x0000ec0501007387 */ /* 0x0001e20000100800 */
[----:B------:R-:W-:Y:S02]  /*0bd0*/  ISETP.NE.AND P0, PT, R8, RZ, PT ;  /* 0x000000ff0800720c */ /* 0x000fe40003f05270 */
[----:B------:R-:W-:Y:S01]  /*0be0*/  LOP3.LUT R3, R3, 0x600000, RZ, 0xc0, !PT ;  /* 0x0060000003037812 */ /* 0x000fe200078ec0ff */
[----:B------:R-:W-:Y:S03]  /*0bf0*/  STL [R1+0x33c], R36 ;  /* 0x00033c2401007387 */ /* 0x000fe60000100800 */
[----:B------:R-:W-:Y:S01]  /*0c00*/  R2UR UR10, R3 ;  /* 0x00000000030a72ca */ /* 0x000fe200000e0000 */
[----:B------:R-:W-:-:S04]  /*0c10*/  IMAD.HI.U32 R3, R2, R7, RZ ;  /* 0x0000000702037227 */ /* 0x000fc800078e00ff */
[----:B0-----:R-:W-:Y:S01]  /*0c20*/  IMAD R5, R48, 0x2, R5 ;  /* 0x0000000230057824 */ /* 0x001fe200078e0205 */
[----:B---3--:R-:W-:-:S03]  /*0c30*/  R2UR UR9, R4 ;  /* 0x00000000040972ca */ /* 0x008fc600000e0000 */
[C---:B------:R-:W-:Y:S01]  /*0c40*/  IMAD R6, R48.reuse, 0x2, R5 ;  /* 0x0000000230067824 */ /* 0x040fe200078e0205 */
[----:B------:R0:W-:Y:S01]  /*0c50*/  STL [R1+0xe8], R5 ;  /* 0x0000e80501007387 */ /* 0x0001e20000100800 */
[----:B------:R-:W-:Y:S02]  /*0c60*/  IMAD.MOV R4, RZ, RZ, -R3 ;  /* 0x000000ffff047224 */ /* 0x000fe400078e0a03 */
[C---:B------:R-:W-:Y:S01]  /*0c70*/  IMAD R14, R48.reuse, 0x2, R6 ;  /* 0x00000002300e7824 */ /* 0x040fe200078e0206 */
[----:B------:R2:W-:Y:S03]  /*0c80*/  STL [R1+0xa4], R6 ;  /* 0x0000a40601007387 */ /* 0x0005e60000100800 */
[----:B------:R-:W-:Y:S01]  /*0c90*/  IMAD R33, R48, 0x2, R14 ;  /* 0x0000000230217824 */ /* 0x000fe200078e020e */
[----:B------:R-:W-:Y:S01]  /*0ca0*/  STL [R1+0x360], R14 ;  /* 0x0003600e01007387 */ /* 0x000fe20000100800 */
[----:B0-----:R-:W-:-:S02]  /*0cb0*/  IABS R5, R10 ;  /* 0x0000000a00057213 */ /* 0x001fc40000000000 */
[----:B------:R-:W-:Y:S01]  /*0cc0*/  IMAD R11, R48, 0x2, R33 ;  /* 0x00000002300b7824 */ /* 0x000fe200078e0221 */
[----:B------:R-:W-:Y:S01]  /*0cd0*/  STL [R1+0x1a8], R33 ;  /* 0x0001a82101007387 */ /* 0x000fe20000100800 */
[----:B------:R-:W-:Y:S01]  /*0ce0*/  PRMT R10, RZ, 0x7610, R10 ;  /* 0x00007610ff0a7816 */ /* 0x000fe2000000000a */
[----:B--2---:R-:W-:Y:S01]  /*0cf0*/  IMAD.MOV.U32 R6, RZ, RZ, R0 ;  /* 0x000000ffff067224 */ /* 0x004fe200078e0000 */
[----:B------:R-:W-:Y:S01]  /*0d00*/  UIADD3 UR10, UPT, UPT, UR9, UR10, URZ ;  /* 0x0000000a090a7290 */ /* 0x000fe2000fffe0ff */
[----:B------:R-:W-:Y:S01]  /*0d10*/  IMAD.HI.U32 R0, R2, R5, RZ ;  /* 0x0000000502007227 */ /* 0x000fe200078e00ff */
[----:B------:R0:W-:Y:S03]  /*0d20*/  STL [R1+0x19c], R11 ;  /* 0x00019c0b01007387 */ /* 0x0001e60000100800 */
[----:B------:R-:W-:Y:S01]  /*0d30*/  @!P1 IMAD.MOV R6, RZ, RZ, -R6 ;  /* 0x000000ffff069224 */ /* 0x000fe200078e0a06 */
[----:B------:R-:W-:Y:S01]  /*0d40*/  @!P0 LOP3.LUT R6, RZ, R8, RZ, 0x33, !PT ;  /* 0x00000008ff068212 */ /* 0x000fe200078e33ff */
[----:B------:R-:W-:-:S02]  /*0d50*/  IMAD R13, R48, 0x4, R11 ;  /* 0x00000004300d7824 */ /* 0x000fc400078e020b */
[----:B------:R-:W-:Y:S02]  /*0d60*/  IMAD.MOV R0, RZ, RZ, -R0 ;  /* 0x000000ffff007224 */ /* 0x000fe400078e0a00 */
[----:B------:R-:W-:Y:S01]  /*0d70*/  IMAD R32, R48, 0x2, R13 ;  /* 0x0000000230207824 */ /* 0x000fe200078e020d */
[----:B------:R-:W-:Y:S01]  /*0d80*/  STL [R1+0x198], R13 ;  /* 0x0001980d01007387 */ /* 0x000fe20000100800 */
[----:B-1----:R-:W-:Y:S01]  /*0d90*/  IMAD R6, R6, R51, RZ ;  /* 0x0000003306067224 */ /* 0x002fe200078e02ff */
[----:B0-----:R-:W-:Y:S01]  /*0da0*/  LOP3.LUT R11, R12, 0x7f, RZ, 0xc0, !PT ;  /* 0x0000007f0c0b7812 */ /* 0x001fe200078ec0ff */
[----:B------:R-:W-:Y:S02]  /*0db0*/  IMAD R3, R18, R0, R5 ;  /* 0x0000000012037224 */ /* 0x000fe400078e0205 */
[----:B------:R-:W-:Y:S01]  /*0dc0*/  VIADD R5, R50, 0x7f ;  /* 0x0000007f32057836 */ /* 0x000fe20000000000 */
[----:B------:R-:W-:Y:S01]  /*0dd0*/  STL [R1+0x2dc], R6 ;  /* 0x0002dc0601007387 */ /* 0x000fe20000100800 */
[----:B------:R-:W-:Y:S01]  /*0de0*/  IMAD R0, R48, 0x2, R32 ;  /* 0x0000000230007824 */ /* 0x000fe200078e0220 */
[----:B------:R-:W-:Y:S01]  /*0df0*/  ISETP.NE.U32.AND P1, PT, R11, RZ, PT ;  /* 0x000000ff0b00720c */ /* 0x000fe20003f25070 */
[----:B------:R-:W-:Y:S01]  /*0e00*/  IMAD R8, R18, R4, R7 ;  /* 0x0000000412087224 */ /* 0x000fe200078e0207 */
[----:B------:R-:W-:Y:S01]  /*0e10*/  STL [R1+0x18c], R32 ;  /* 0x00018c2001007387 */ /* 0x000fe20000100800 */
[----:B------:R-:W-:-:S02]  /*0e20*/  LOP3.LUT R4, R52, 0x8, RZ, 0xfc, !PT ;  /* 0x0000000834047812 */ /* 0x000fc400078efcff */
[----:B------:R-:W-:Y:S01]  /*0e30*/  ISETP.GT.AND P0, PT, R5, 0x7f, PT ;  /* 0x0000007f0500780c */ /* 0x000fe20003f04270 */
[----:B------:R-:W-:Y:S01]  /*0e40*/  STL [R1+0x568], R5 ;  /* 0x0005680501007387 */ /* 0x000fe20000100800 */
[----:B------:R-:W-:Y:S02]  /*0e50*/  LOP3.LUT R7, R52, 0x10, RZ, 0xfc, !PT ;  /* 0x0000001034077812 */ /* 0x000fe400078efcff */
[----:B------:R-:W-:Y:S01]  /*0e60*/  ISETP.LT.AND P3, PT, R4, R50, P0 ;  /* 0x000000320400720c */ /* 0x000fe20000761270 */
[----:B------:R0:W-:Y:S02]  /*0e70*/  STL [R1+0x188], R0 ;  /* 0x0001880001007387 */ /* 0x0001e40000100800 */
[----:B0-----:R-:W-:-:S04]  /*0e80*/  IMAD R0, R48, 0x2, R0 ;  /* 0x0000000230007824 */ /* 0x001fc800078e0200 */
[C---:B------:R-:W-:Y:S01]  /*0e90*/  IMAD R12, R48.reuse, 0x2, R0 ;  /* 0x00000002300c7824 */ /* 0x040fe200078e0200 */
[----:B------:R0:W-:Y:S03]  /*0ea0*/  STL [R1+0xb0], R0 ;  /* 0x0000b00001007387 */ /* 0x0001e60000100800 */
[----:B------:R-:W-:Y:S01]  /*0eb0*/  IMAD R11, R48, 0x2, R12 ;  /* 0x00000002300b7824 */ /* 0x000fe200078e020c */
[----:B------:R0:W-:Y:S01]  /*0ec0*/  STL.S16 [R1+0x138], R10 ;  /* 0x0001380a01007387 */ /* 0x0001e20000100600 */
[----:B------:R-:W-:Y:S05]  /*0ed0*/  BRA.U UP0, `(.L_x_5) ;  /* 0x0000000100187547 */ /* 0x000fea000b800000 */
[----:B------:R-:W-:Y:S01]  /*0ee0*/  ELECT P2, URZ, PT ;  /* 0x0000000000ff782f */ /* 0x000fe20003840000 */
[----:B0-----:R-:W-:Y:S01]  /*0ef0*/  IMAD.MOV.U32 R0, RZ, RZ, 0x1 ;  /* 0x00000001ff007424 */ /* 0x001fe200078e00ff */
[----:B------:R-:W-:Y:S11]  /*0f00*/  UVIRTCOUNT.DEALLOC.SMPOOL 0x80 ;  /* 0x000000800000784c */ /* 0x000ff60000000000 */
[----:B------:R-:W-:-:S04]  /*0f10*/  @P2 MOV R4, 0x40 ;  /* 0x0000004000042802 */ /* 0x000fc80000000f00 */
[----:B------:R-:W-:-:S05]  /*0f20*/  @P2 LEA R5, R15, R4, 0x18 ;  /* 0x000000040f052211 */ /* 0x000fca00078ec0ff */
[----:B------:R1:W-:Y:S02]  /*0f30*/  @P2 STS.U8 [R5], R0 ;  /* 0x0000000005002388 */ /* 0x0003e40000000000 */
.L_x_5:
[----:B------:R-:W-:Y:S01]  /*0f40*/  STTM.16dp32bit_t0_t15.x32 tmem[UR10], RZ ;  /* 0x000000ff000079ed */ /* 0x000fe20008a8000a */
[----:B------:R-:W-:Y:S01]  /*0f50*/  STTM.16dp32bit_t16_t31.x32 tmem[UR10+0x20], RZ ;  /* 0x000020ff000079ed */ /* 0x000fe20008aa000a */
[----:B------:R-:W2:Y:S02]  /*0f60*/  FENCE.VIEW.ASYNC.T ;  /* 0x00000000000073c6 */ /* 0x000ea40000000200 */
[----:B--2---:R-:W-:Y:S01]  /*0f70*/  VOTEU.ALL UP1, P1 ;  /* 0x0000000000ff7886 */ /* 0x004fe20000820000 */
[----:B------:R-:W-:Y:S01]  /*0f80*/  UMOV UR12, UR6 ;  /* 0x00000006000c7c82 */ /* 0x000fe20008000000 */
[----:B------:R-:W-:Y:S01]  /*0f90*/  VOTEU.ALL UP2, P1 ;  /* 0x0000000000ff7886 */ /* 0x000fe20000840000 */
[----:B01----:R-:W-:Y:S01]  /*0fa0*/  IMAD.SHL.U32 R0, R6, 0x2, RZ ;  /* 0x0000000206007824 */ /* 0x003fe200078e00ff */
[----:B------:R-:W-:Y:S01]  /*0fb0*/  STL [R1+0x93c], R49 ;  /* 0x00093c3101007387 */ /* 0x000fe20000100800 */
[----:B------:R-:W-:-:S04]  /*0fc0*/  @!UP1 UIADD3 UR14, UPT, UPT, -UR4, 0x100000, URZ ;  /* 0x00100000040e9890 */ /* 0x000fc8000fffe1ff */
[----:B------:R-:W-:Y:S02]  /*0fd0*/  @!UP1 USHF.L.U32 UR15, UR14, 0xb, URZ ;  /* 0x0000000b0e0f9899 */ /* 0x000fe400080006ff */
[----:B------:R-:W-:Y:S01]  /*0fe0*/  @!UP1 USHF.L.U32 UR14, UR14, 0x1, URZ ;  /* 0x000000010e0e9899 */ /* 0x000fe200080006ff */
[----:B------:R-:W-:Y:S01]  /*0ff0*/  IMAD.MOV.U32 R16, RZ, RZ, R10 ;  /* 0x000000ffff107224 */ /* 0x000fe200078e000a */
[----:B------:R-:W-:Y:S01]  /*1000*/  ISETP.LT.AND P2, PT, R7, R50, P0 ;  /* 0x000000320700720c */ /* 0x000fe20000741270 */
[----:B------:R-:W-:Y:S01]  /*1010*/  BAR.SYNC.DEFER_BLOCKING 0x0 ;  /* 0x0000000000007b1d */ /* 0x000fe20000010000 */
[----:B------:R-:W-:-:S04]  /*1020*/  IMAD R20, R48, 0x2, R11 ;  /* 0x0000000230147824 */ /* 0x000fc800078e020b */
[C---:B------:R-:W-:Y:S01]  /*1030*/  IMAD R15, R48.reuse, 0x4, R20 ;  /* 0x00000004300f7824 */ /* 0x040fe200078e0214 */
[----:B------:R-:W-:Y:S01]  /*1040*/  PRMT R21, RZ, 0x7610, R21 ;  /* 0x00007610ff157816 */ /* 0x000fe20000000015 */
[----:B------:R-:W0:Y:S01]  /*1050*/  LDCU UR5, c[0x0][0x3b0] ;  /* 0x00007600ff0577ac */ /* 0x000e220008000800 */
[----:B------:R1:W-:Y:S01]  /*1060*/  STL [R1+0x1ac], R0 ;  /* 0x0001ac0001007387 */ /* 0x0003e20000100800 */
[----:B------:R-:W-:-:S04]  /*1070*/  IMAD R10, R48, 0x2, R15 ;  /* 0x00000002300a7824 */ /* 0x000fc800078e020f */
[----:B------:R-:W-:Y:S01]  /*1080*/  IMAD R19, R48, 0x2, R10 ;  /* 0x0000000230137824 */ /* 0x000fe200078e020a */
[----:B-1----:R-:W-:-:S04]  /*1090*/  IADD3 R0, P4, PT, R0, UR16, RZ ;  /* 0x0000001000007c10 */ /* 0x002fc8000ff9e0ff */
[----:B------:R-:W-:Y:S01]  /*10a0*/  LEA.HI.X.SX32 R51, R6, UR17, 0x1, P4 ;  /* 0x0000001106337c11 */ /* 0x000fe2000a0f0eff */
[----:B------:R-:W1:Y:S02]  /*10b0*/  FENCE.VIEW.ASYNC.S ;  /* 0x00000000000073c6 */ /* 0x000e640000000000 */
[----:B-1----:R-:W1:Y:S01]  /*10c0*/  @!UP2 SYNCS.EXCH.64 URZ, [UR12], UR14 ;  /* 0x0000000e0cffa5b2 */ /* 0x002e620008000100 */
[----:B------:R-:W-:-:S04]  /*10d0*/  LEA R6, P4, R14, R0, 0x1 ;  /* 0x000000000e067211 */ /* 0x000fc800078808ff */
[----:B------:R-:W-:Y:S01]  /*10e0*/  LEA.HI.X.SX32 R7, R14, R51, 0x1, P4 ;  /* 0x000000330e077211 */ /* 0x000fe200020f0eff */
[----:B-1----:R-:W-:Y:S01]  /*10f0*/  BAR.SYNC.DEFER_BLOCKING 0x0 ;  /* 0x0000000000007b1d */ /* 0x002fe20000010000 */
[----:B------:R-:W-:Y:S01]  /*1100*/  LEA R4, P4, R13, R0, 0x1 ;  /* 0x000000000d047211 */ /* 0x000fe200078808ff */
[----:B------:R-:W-:-:S03]  /*1110*/  IMAD R14, R48, 0x2, R19 ;  /* 0x00000002300e7824 */ /* 0x000fc600078e0213 */
[----:B------:R-:W-:Y:S01]  /*1120*/  LEA.HI.X.SX32 R5, R13, R51, 0x1, P4 ;  /* 0x000000330d057211 */ /* 0x000fe200020f0eff */
[----:B------:R1:W2:Y:S02]  /*1130*/  @P3 LDG.E.U16 R16, desc[UR22][R6.64] ;  /* 0x0000001606103981 */ /* 0x0002a4000c1e1500 */
[----:B-1----:R-:W-:Y:S02]  /*1140*/  PRMT R7, RZ, 0x7610, R7 ;  /* 0x00007610ff077816 */ /* 0x002fe40000000007 */
[----:B------:R-:W-:-:S04]  /*1150*/  LOP3.LUT R6, R52, 0x20, RZ, 0xfc, !PT ;  /* 0x0000002034067812 */ /* 0x000fc800078efcff */
[----:B------:R1:W3:Y:S01]  /*1160*/  @P2 LDG.E.U16 R7, desc[UR22][R4.64] ;  /* 0x0000001604072981 */ /* 0x0002e2000c1e1500 */
[----:B------:R-:W-:Y:S02]  /*1170*/  PRMT R29, RZ, 0x7610, R29 ;  /* 0x00007610ff1d7816 */ /* 0x000fe4000000001d */
[----:B-1----:R-:W-:-:S04]  /*1180*/  LEA R4, P6, R15, R0, 0x1 ;  /* 0x000000000f047211 */ /* 0x002fc800078c08ff */
[----:B------:R-:W-:Y:S02]  /*1190*/  LEA.HI.X.SX32 R5, R15, R51, 0x1, P6 ;  /* 0x000000330f057211 */ /* 0x000fe400030f0eff */
[----:B------:R-:W-:Y:S02]  /*11a0*/  PRMT R15, RZ, 0x7610, R15 ;  /* 0x00007610ff0f7816 */ /* 0x000fe4000000000f */
[----:B------:R-:W-:Y:S02]  /*11b0*/  PRMT R28, RZ, 0x7610, R28 ;  /* 0x00007610ff1c7816 */ /* 0x000fe4000000001c */
[----:B------:R-:W-:Y:S01]  /*11c0*/  PRMT R27, RZ, 0x7610, R27 ;  /* 0x00007610ff1b7816 */ /* 0x000fe2000000001b */
[----:B--2---:R1:W-:Y:S01]  /*11d0*/  @P3 STL [R1+0x138], R16 ;  /* 0x0001381001003387 */ /* 0x0043e20000100800 */
[-C--:B------:R-:W-:Y:S02]  /*11e0*/  ISETP.LT.AND P3, PT, R6, R50.reuse, P0 ;  /* 0x000000320600720c */ /* 0x080fe40000761270 */
[----:B-1----:R-:W-:Y:S01]  /*11f0*/  LOP3.LUT R16, R52, 0x18, RZ, 0xfc, !PT ;  /* 0x0000001834107812 */ /* 0x002fe200078efcff */
[----:B------:R1:W-:Y:S03]  /*1200*/  STL [R1+0xb8], R14 ;  /* 0x0000b80e01007387 */ /* 0x0003e60000100800 */
[----:B------:R-:W-:-:S07]  /*1210*/  ISETP.LT.AND P4, PT, R16, R50, P0 ;  /* 0x000000321000720c */ /* 0x000fce0000781270 */
[----:B------:R2:W4:Y:S01]  /*1220*/  @P3 LDG.E.U16 R21, desc[UR22][R4.64] ;  /* 0x0000001604153981 */ /* 0x000522000c1e1500 */
[-C--:B------:R-:W-:Y:S02]  /*1230*/  LEA R6, P2, R12, R0.reuse, 0x1 ;  /* 0x000000000c067211 */ /* 0x080fe400078408ff */
[----:B------:R-:W-:Y:S01]  /*1240*/  LOP3.LUT R16, R52, 0x1a, RZ, 0xfc, !PT ;  /* 0x0000001a34107812 */ /* 0x000fe200078efcff */
[----:B---3--:R3:W-:Y:S01]  /*1250*/  STL [R1+0x12c], R7 ;  /* 0x00012c0701007387 */ /* 0x0087e20000100800 */
[----:B-1----:R-:W-:Y:S01]  /*1260*/  IMAD R14, R48, 0x2, R14 ;  /* 0x00000002300e7824 */ /* 0x002fe200078e020e */
[----:B--2---:R-:W-:-:S03]  /*1270*/  LEA R4, P3, R11, R0, 0x1 ;  /* 0x000000000b047211 */ /* 0x004fc600078608ff */
[----:B------:R-:W-:Y:S01]  /*1280*/  IMAD R13, R48, 0x2, R14 ;  /* 0x00000002300d7824 */ /* 0x000fe200078e020e */
[----:B---3--:R-:W-:Y:S02]  /*1290*/  LEA.HI.X.SX32 R7, R12, R51, 0x1, P2 ;  /* 0x000000330c077211 */ /* 0x008fe400010f0eff */
[----:B------:R-:W-:-:S03]  /*12a0*/  ISETP.LT.AND P2, PT, R16, R50, P0 ;  /* 0x000000321000720c */ /* 0x000fc60000741270 */
[----:B------:R1:W2:Y:S01]  /*12b0*/  @P4 LDG.E.U16 R29, desc[UR22][R6.64] ;  /* 0x00000016061d4981 */ /* 0x0002a2000c1e1500 */
[----:B------:R-:W-:Y:S02]  /*12c0*/  LEA.HI.X.SX32 R5, R11, R51, 0x1, P3 ;  /* 0x000000330b057211 */ /* 0x000fe400018f0eff */
[----:B-1----:R-:W-:-:S07]  /*12d0*/  LOP3.LUT R7, R52, 0x22, RZ, 0xfc, !PT ;  /* 0x0000002234077812 */ /* 0x002fce00078efcff */
[----:B------:R1:W3:Y:S01]  /*12e0*/  @P2 LDG.E.U16 R15, desc[UR22][R4.64] ;  /* 0x00000016040f2981 */ /* 0x0002e2000c1e1500 */
[----:B------:R-:W-:Y:S02]  /*12f0*/  LOP3.LUT R6, R52, 0x28, RZ, 0xfc, !PT ;  /* 0x0000002834067812 */ /* 0x000fe400078efcff */
[-C--:B------:R-:W-:Y:S02]  /*1300*/  ISETP.LT.AND P4, PT, R7, R50.reuse, P0 ;  /* 0x000000320700720c */ /* 0x080fe40000781270 */
[----:B------:R-:W-:Y:S02]  /*1310*/  ISETP.LT.AND P3, PT, R6, R50, P0 ;  /* 0x000000320600720c */ /* 0x000fe40000761270 */
[----:B------:R-:W-:-:S04]  /*1320*/  LEA R6, P6, R10, R0, 0x1 ;  /* 0x000000000a067211 */ /* 0x000fc800078c08ff */
[----:B------:R-:W-:-:S05]  /*1330*/  LEA.HI.X.SX32 R7, R10, R51, 0x1, P6 ;  /* 0x000000330a077211 */ /* 0x000fca00030f0eff */
[----:B------:R0:W3:Y:S01]  /*1340*/  @P4 LDG.E.U16 R28, desc[UR22][R6.64] ;  /* 0x00000016061c4981 */ /* 0x0000e2000c1e1500 */
[----:B-1----:R-:W-:-:S04]  /*1350*/  LEA R4, P2, R14, R0, 0x1 ;  /* 0x000000000e047211 */ /* 0x002fc800078408ff */
[----:B------:R-:W-:-:S05]  /*1360*/  LEA.HI.X.SX32 R5, R14, R51, 0x1, P2 ;  /* 0x000000330e057211 */ /* 0x000fca00010f0eff */
[----:B------:R-:W3:Y:S01]  /*1370*/  @P3 LDG.E.U16 R27, desc[UR22][R4.64] ;  /* 0x00000016041b3981 */ /* 0x000ee2000c1e1500 */
[----:B------:R-:W-:-:S04]  /*1380*/  IMAD R17, R48, 0x2, R13 ;  /* 0x0000000230117824 */ /* 0x000fc800078e020d */
[----:B------:R-:W-:-:S04]  /*1390*/  IMAD R22, R48, 0x4, R17 ;  /* 0x0000000430167824 */ /* 0x000fc800078e0211 */
[----:B------:R-:W-:-:S04]  /*13a0*/  IMAD R12, R48, 0x2, R22 ;  /* 0x00000002300c7824 */ /* 0x000fc800078e0216 */
[----:B------:R-:W-:Y:S01]  /*13b0*/  IMAD R16, R48, 0x2, R12 ;  /* 0x0000000230107824 */ /* 0x000fe200078e020c */
[C---:B0-----:R-:W-:Y:S02]  /*13c0*/  LOP3.LUT R7, R52.reuse, 0x2a, RZ, 0xfc, !PT ;  /* 0x0000002a34077812 */ /* 0x041fe400078efcff */
[----:B------:R-:W-:Y:S02]  /*13d0*/  LOP3.LUT R10, R52, 0x30, RZ, 0xfc, !PT ;  /* 0x00000030340a7812 */ /* 0x000fe400078efcff */
[-C--:B------:R-:W-:Y:S02]  /*13e0*/  ISETP.LT.AND P3, PT, R7, R50.reuse, P0 ;  /* 0x000000320700720c */ /* 0x080fe40000761270 */
[----:B------:R-:W-:Y:S02]  /*13f0*/  ISETP.LT.AND P4, PT, R10, R50, P0 ;  /* 0x000000320a00720c */ /* 0x000fe40000781270 */
[----:B------:R-:W-:Y:S01]  /*1400*/  PRMT R23, RZ, 0x7610, R23 ;  /* 0x00007610ff177816 */ /* 0x000fe20000000017 */
[----:B----4-:R0:W-:Y:S02]  /*1410*/  STL [R1+0x114], R21 ;  /* 0x0001141501007387 */ /* 0x0101e40000100800 */
[----:B0-----:R-:W-:-:S05]  /*1420*/  IMAD R21, R48, 0x2, R16 ;  /* 0x0000000230157824 */ /* 0x001fca00078e0210 */
[----:B------:R0:W-:Y:S04]  /*1430*/  STL [R1+0xac], R21 ;  /* 0x0000ac1501007387 */ /* 0x0001e80000100800 */
[----:B--2---:R1:W-:Y:S01]  /*1440*/  STL [R1+0x128], R29 ;  /* 0x0001281d01007387 */ /* 0x0043e20000100800 */
[----:B0-----:R-:W-:-:S04]  /*1450*/  IMAD R21, R48, 0x2, R21 ;  /* 0x0000000230157824 */ /* 0x001fc800078e0215 */
[C---:B-1----:R-:W-:Y:S01]  /*1460*/  IMAD R29, R48.reuse, 0x2, R21 ;  /* 0x00000002301d7824 */ /* 0x042fe200078e0215 */
[----:B---3--:R0:W-:Y:S03]  /*1470*/  STL [R1+0x110], R15 ;  /* 0x0001100f01007387 */ /* 0x0081e60000100800 */
[----:B0-----:R-:W-:-:S04]  /*1480*/  IMAD R15, R48, 0x2, R29 ;  /* 0x00000002300f7824 */ /* 0x001fc800078e021d */
[C---:B------:R-:W-:Y:S01]  /*1490*/  IMAD R11, R48.reuse, 0x4, R15 ;  /* 0x00000004300b7824 */ /* 0x040fe200078e020f */
[----:B------:R0:W-:Y:S03]  /*14a0*/  STL [R1+0x10c], R28 ;  /* 0x00010c1c01007387 */ /* 0x0001e60000100800 */
[----:B0-----:R-:W-:-:S04]  /*14b0*/  IMAD R28, R48, 0x2, R11 ;  /* 0x00000002301c7824 */ /* 0x001fc800078e020b */
[----:B------:R-:W-:-:S04]  /*14c0*/  IMAD R14, R48, 0x2, R28 ;  /* 0x00000002300e7824 */ /* 0x000fc800078e021c */
[C---:B------:R-:W-:Y:S01]  /*14d0*/  IMAD R6, R48.reuse, 0x2, R14 ;  /* 0x0000000230067824 */ /* 0x040fe200078e020e */
[----:B------:R-:W-:Y:S03]  /*14e0*/  STL [R1+0x108], R27 ;  /* 0x0001081b01007387 */ /* 0x000fe60000100800 */
[----:B------:R-:W-:Y:S01]  /*14f0*/  IMAD R10, R48, 0x2, R6 ;  /* 0x00000002300a7824 */ /* 0x000fe200078e0206 */
[----:B------:R0:W-:Y:S02]  /*1500*/  STL [R1+0xbc], R6 ;  /* 0x0000bc0601007387 */ /* 0x0001e40000100800 */
[----:B0-----:R-:W-:-:S04]  /*1510*/  LEA R6, P6, R13, R0, 0x1 ;  /* 0x000000000d067211 */ /* 0x001fc800078c08ff */
[----:B------:R-:W-:-:S05]  /*1520*/  LEA.HI.X.SX32 R7, R13, R51, 0x1, P6 ;  /* 0x000000330d077211 */ /* 0x000fca00030f0eff */
[----:B------:R-:W2:Y:S01]  /*1530*/  @P3 LDG.E.U16 R23, desc[UR22][R6.64] ;  /* 0x0000001606173981 */ /* 0x000ea2000c1e1500 */
[C---:B------:R-:W-:Y:S02]  /*1540*/  LEA R4, P2, R22.reuse, R0, 0x1 ;  /* 0x0000000016047211 */ /* 0x040fe400078408ff */
[----:B------:R-:W-:Y:S02]  /*1550*/  PRMT R26, RZ, 0x7610, R26 ;  /* 0x00007610ff1a7816 */ /* 0x000fe4000000001a */
[----:B------:R-:W-:Y:S02]  /*1560*/  LEA.HI.X.SX32 R5, R22, R51, 0x1, P2 ;  /* 0x0000003316057211 */ /* 0x000fe400010f0eff */
[----:B------:R-:W-:-:S03]  /*1570*/  LOP3.LUT R27, R52, 0x32, RZ, 0xfc, !PT ;  /* 0x00000032341b7812 */ /* 0x000fc600078efcff */
[----:B------:R0:W3:Y:S01]  /*1580*/  @P4 LDG.E.U16 R26, desc[UR22][R4.64] ;  /* 0x00000016041a4981 */ /* 0x0000e2000c1e1500 */
[----:B------:R-:W-:Y:S02]  /*1590*/  ISETP.LT.AND P2, PT, R27, R50, P0 ;  /* 0x000000321b00720c */ /* 0x000fe40000741270 */
[----:B------:R-:W-:Y:S02]  /*15a0*/  PRMT R25, RZ, 0x7610, R25 ;  /* 0x00007610ff197816 */ /* 0x000fe40000000019 */
[----:B0-----:R-:W-:-:S04]  /*15b0*/  LEA R4, P4, R12, R0, 0x1 ;  /* 0x000000000c047211 */ /* 0x001fc800078808ff */
[----:B------:R-:W-:Y:S02]  /*15c0*/  LEA.HI.X.SX32 R5, R12, R51, 0x1, P4 ;  /* 0x000000330c057211 */ /* 0x000fe400020f0eff */
[----:B------:R-:W-:-:S03]  /*15d0*/  LOP3.LUT R49, R52, 0x38, RZ, 0xfc, !PT ;  /* 0x0000003834317812 */ /* 0x000fc600078efcff */
[----:B------:R0:W4:Y:S01]  /*15e0*/  @P2 LDG.E.U16 R25, desc[UR22][R4.64] ;  /* 0x0000001604192981 */ /* 0x000122000c1e1500 */
[----:B------:R-:W-:Y:S02]  /*15f0*/  ISETP.LT.AND P4, PT, R49, R50, P0 ;  /* 0x000000323100720c */ /* 0x000fe40000781270 */
[CC--:B------:R-:W-:Y:S02]  /*1600*/  LEA R6, P2, R21.reuse, R0.reuse, 0x1 ;  /* 0x0000000015067211 */ /* 0x0c0fe400078408ff */
[----:B------:R-:W-:Y:S02]  /*1610*/  PRMT R47, RZ, 0x7610, R47 ;  /* 0x00007610ff2f7816 */ /* 0x000fe4000000002f */
[----:B------:R-:W-:Y:S02]  /*1620*/  LEA.HI.X.SX32 R7, R21, R51, 0x1, P2 ;  /* 0x0000003315077211 */ /* 0x000fe400010f0eff */
[----:B0-----:R-:W-:Y:S02]  /*1630*/  LEA R4, P6, R11, R0, 0x1 ;  /* 0x000000000b047211 */ /* 0x001fe400078c08ff */
[----:B------:R-:W-:-:S02]  /*1640*/  PRMT R24, RZ, 0x7610, R24 ;  /* 0x00007610ff187816 */ /* 0x000fc40000000018 */
[----:B------:R-:W-:Y:S01]  /*1650*/  LEA.HI.X.SX32 R5, R11, R51, 0x1, P6 ;  /* 0x000000330b057211 */ /* 0x000fe200030f0eff */
[----:B------:R0:W4:Y:S04]  /*1660*/  @P4 LDG.E.U16 R47, desc[UR22][R6.64] ;  /* 0x00000016062f4981 */ /* 0x000128000c1e1500 */
[----:B--2---:R1:W-:Y:S02]  /*1670*/  STL [R1+0x104], R23 ;  /* 0x0001041701007387 */ /* 0x0043e40000100800 */
[----:B-1----:R-:W-:-:S04]  /*1680*/  LOP3.LUT R23, R52, 0x40, RZ, 0xfc, !PT ;  /* 0x0000004034177812 */ /* 0x002fc800078efcff */
[----:B------:R-:W-:-:S13]  /*1690*/  ISETP.LT.AND P3, PT, R23, R50, P0 ;  /* 0x000000321700720c */ /* 0x000fda0000761270 */
[----:B------:R-:W2:Y:S01]  /*16a0*/  @P3 LDG.E.U16 R24, desc[UR22][R4.64] ;  /* 0x0000001604183981 */ /* 0x000ea2000c1e1500 */
[----:B------:R-:W-:-:S04]  /*16b0*/  IMAD R27, R48, 0x2, R10 ;  /* 0x00000002301b7824 */ /* 0x000fc800078e020a */
[C---:B------:R-:W-:Y:S01]  /*16c0*/  IMAD R13, R48.reuse, 0x2, R27 ;  /* 0x00000002300d7824 */ /* 0x040fe200078e021b */
[----:B---3--:R1:W-:Y:S03]  /*16d0*/  STL [R1+0x100], R26 ;  /* 0x0001001a01007387 */ /* 0x0083e60000100800 */
[----:B------:R-:W-:-:S04]  /*16e0*/  IMAD R22, R48, 0x4, R13 ;  /* 0x0000000430167824 */ /* 0x000fc800078e020d */
[----:B-1----:R-:W-:-:S04]  /*16f0*/  IMAD R26, R48, 0x2, R22 ;  /* 0x00000002301a7824 */ /* 0x002fc800078e0216 */
[----:B------:R-:W-:-:S04]  /*1700*/  IMAD R12, R48, 0x2, R26 ;  /* 0x00000002300c7824 */ /* 0x000fc800078e021a */
[----:B------:R-:W-:-:S05]  /*1710*/  IMAD R23, R48, 0x2, R12 ;  /* 0x0000000230177824 */ /* 0x000fca00078e020c */
[----:B------:R-:W-:Y:S04]  /*1720*/  STL [R1+0xb4], R23 ;  /* 0x0000b41701007387 */ /* 0x000fe80000100800 */
[----:B----4-:R1:W-:Y:S01]  /*1730*/  STL [R1+0xfc], R25 ;  /* 0x0000fc1901007387 */ /* 0x0103e20000100800 */
[----:B0-----:R-:W-:Y:S02]  /*1740*/  LEA R6, P3, R10, R0, 0x1 ;  /* 0x000000000a067211 */ /* 0x001fe400078608ff */
[----:B-1----:R-:W-:-:S04]  /*1750*/  LOP3.LUT R25, R52, 0x48, RZ, 0xfc, !PT ;  /* 0x0000004834197812 */ /* 0x002fc800078efcff */
[----:B------:R-:W-:Y:S02]  /*1760*/  ISETP.LT.AND P2, PT, R25, R50, P0 ;  /* 0x000000321900720c */ /* 0x000fe40000741270 */
[----:B------:R-:W-:Y:S02]  /*1770*/  PRMT R31, RZ, 0x7610, R31 ;  /* 0x00007610ff1f7816 */ /* 0x000fe4000000001f */
[----:B------:R-:W-:Y:S01]  /*1780*/  LEA.HI.X.SX32 R7, R10, R51, 0x1, P3 ;  /* 0x000000330a077211 */ /* 0x000fe200018f0eff */
[----:B------:R-:W-:Y:S01]  /*1790*/  STL [R1+0xf8], R47 ;  /* 0x0000f82f01007387 */ /* 0x000fe20000100800 */
[----:B------:R-:W-:-:S07]  /*17a0*/  IMAD R23, R48, 0x2, R23 ;  /* 0x0000000230177824 */ /* 0x000fce00078e0217 */
[----:B------:R0:W3:Y:S01]  /*17b0*/  @P2 LDG.E.U16 R31, desc[UR22][R6.64] ;  /* 0x00000016061f2981 */ /* 0x0000e2000c1e1500 */
[----:B------:R-:W-:Y:S02]  /*17c0*/  PRMT R45, RZ, 0x7610, R45 ;  /* 0x00007610ff2d7816 */ /* 0x000fe4000000002d */
[----:B0-----:R-:W-:-:S04]  /*17d0*/  LEA R6, P2, R23, R0, 0x1 ;  /* 0x0000000017067211 */ /* 0x001fc800078408ff */
[----:B------:R-:W-:Y:S01]  /*17e0*/  LEA.HI.X.SX32 R7, R23, R51, 0x1, P2 ;  /* 0x0000003317077211 */ /* 0x000fe200010f0eff */
[----:B--2---:R0:W-:Y:S02]  /*17f0*/  STL [R1+0xe4], R24 ;  /* 0x0000e41801007387 */ /* 0x0041e40000100800 */
[----:B0-----:R-:W-:-:S04]  /*1800*/  LOP3.LUT R24, R52, 0x58, RZ, 0xfc, !PT ;  /* 0x0000005834187812 */ /* 0x001fc800078efcff */
[----:B------:R-:W-:-:S13]  /*1810*/  ISETP.LT.AND P3, PT, R24, R50, P0 ;  /* 0x000000321800720c */ /* 0x000fda0000761270 */
[----:B------:R-:W2:Y:S01]  /*1820*/  @P3 LDG.E.U16 R45, desc[UR22][R6.64] ;  /* 0x00000016062d3981 */ /* 0x000ea2000c1e1500 */
[----:B------:R-:W-:-:S04]  /*1830*/  IMAD R25, R48, 0x2, R23 ;  /* 0x0000000230197824 */ /* 0x000fc800078e0217 */
[----:B------:R-:W-:Y:S01]  /*1840*/  IMAD R11, R48, 0x2, R25 ;  /* 0x00000002300b7824 */ /* 0x000fe200078e0219 */
[----:B------:R-:W-:-:S03]  /*1850*/  LOP3.LUT R47, R52, 0x50, RZ, 0xfc, !PT ;  /* 0x00000050342f7812 */ /* 0x000fc600078efcff */
[----:B------:R-:W-:Y:S01]  /*1860*/  IMAD R21, R48, 0x4, R11 ;  /* 0x0000000430157824 */ /* 0x000fe200078e020b */
[----:B------:R-:W-:-:S03]  /*1870*/  ISETP.LT.AND P4, PT, R47, R50, P0 ;  /* 0x000000322f00720c */ /* 0x000fc60000781270 */
[----:B------:R-:W-:Y:S01]  /*1880*/  IMAD R24, R48, 0x2, R21 ;  /* 0x0000000230187824 */ /* 0x000fe200078e0215 */
[----:B------:R-:W-:-:S03]  /*1890*/  LEA R4, P6, R22, R0, 0x1 ;  /* 0x0000000016047211 */ /* 0x000fc600078c08ff */
[----:B------:R-:W-:Y:S01]  /*18a0*/  IMAD R10, R48, 0x2, R24 ;  /* 0x00000002300a7824 */ /* 0x000fe200078e0218 */
[----:B------:R-:W-:Y:S02]  /*18b0*/  PRMT R46, RZ, 0x7610, R46 ;  /* 0x00007610ff2e7816 */ /* 0x000fe4000000002e */
[----:B------:R-:W-:-:S05]  /*18c0*/  LEA.HI.X.SX32 R5, R22, R51, 0x1, P6 ;  /* 0x0000003316057211 */ /* 0x000fca00030f0eff */
[----:B------:R0:W4:Y:S04]  /*18d0*/  @P4 LDG.E.U16 R46, desc[UR22][R4.64] ;  /* 0x00000016042e4981 */ /* 0x000128000c1e1500 */
[----:B---3--:R1:W-:Y:S01]  /*18e0*/  STL [R1+0xe0], R31 ;  /* 0x0000e01f01007387 */ /* 0x0083e20000100800 */
[----:B0-----:R-:W-:Y:S01]  /*18f0*/  LOP3.LUT R5, R52, 0x60, RZ, 0xfc, !PT ;  /* 0x0000006034057812 */ /* 0x001fe200078efcff */
[----:B-1----:R-:W-:-:S05]  /*1900*/  IMAD R31, R48, 0x2, R10 ;  /* 0x00000002301f7824 */ /* 0x002fca00078e020a */
[----:B------:R0:W-:Y:S01]  /*1910*/  STL [R1+0xa8], R31 ;  /* 0x0000a81f01007387 */ /* 0x0001e20000100800 */
[----:B------:R-:W-:Y:S02]  /*1920*/  LOP3.LUT R4, R52, 0x68, RZ, 0xfc, !PT ;  /* 0x0000006834047812 */ /* 0x000fe400078efcff */
[----:B------:R-:W-:Y:S01]  /*1930*/  ISETP.LT.AND P4, PT, R5, R50, P0 ;  /* 0x000000320500720c */ /* 0x000fe20000781270 */
[----:B0-----:R-:W-:-:S04]  /*1940*/  IMAD R31, R48, 0x2, R31 ;  /* 0x00000002301f7824 */ /* 0x001fc800078e021f */
[----:B------:R-:W-:Y:S01]  /*1950*/  IMAD R23, R48, 0x2, R31 ;  /* 0x0000000230177824 */ /* 0x000fe200078e021f */
[----:B------:R-:W-:-:S03]  /*1960*/  ISETP.LT.AND P3, PT, R4, R50, P0 ;  /* 0x000000320400720c */ /* 0x000fc60000761270 */
[C---:B------:R-:W-:Y:S01]  /*1970*/  IMAD R6, R48.reuse, 0x2, R23 ;  /* 0x0000000230067824 */ /* 0x040fe200078e0217 */
[C---:B------:R-:W-:Y:S02]  /*1980*/  LEA R4, P2, R21.reuse, R0, 0x1 ;  /* 0x0000000015047211 */ /* 0x040fe400078408ff */
[----:B------:R-:W-:Y:S01]  /*1990*/  PRMT R42, RZ, 0x7610, R42 ;  /* 0x00007610ff2a7816 */ /* 0x000fe2000000002a */
[----:B------:R-:W-:Y:S01]  /*19a0*/  IMAD R22, R48, 0x4, R6 ;  /* 0x0000000430167824 */ /* 0x000fe200078e0206 */
[----:B------:R-:W-:Y:S02]  /*19b0*/  LEA.HI.X.SX32 R5, R21, R51, 0x1, P2 ;  /* 0x0000003315057211 */ /* 0x000fe400010f0eff */
[----:B------:R-:W-:-:S03]  /*19c0*/  PRMT R44, RZ, 0x7610, R44 ;  /* 0x00007610ff2c7816 */ /* 0x000fc6000000002c */
[----:B------:R0:W3:Y:S02]  /*19d0*/  @P4 LDG.E.U16 R42, desc[UR22][R4.64] ;  /* 0x00000016042a4981 */ /* 0x0000e4000c1e1500 */
[----:B0-----:R-:W-:-:S04]  /*19e0*/  LEA R4, P4, R22, R0, 0x1 ;  /* 0x0000000016047211 */ /* 0x001fc800078808ff */
[----:B------:R-:W-:Y:S01]  /*19f0*/  LEA.HI.X.SX32 R5, R22, R51, 0x1, P4 ;  /* 0x0000003316057211 */ /* 0x000fe200020f0eff */
[----:B--2---:R-:W-:Y:S04]  /*1a00*/  STL [R1+0xd8], R45 ;  /* 0x0000d82d01007387 */ /* 0x004fe80000100800 */
[----:B------:R0:W-:Y:S02]  /*1a10*/  STL [R1+0x94], R6 ;  /* 0x0000940601007387 */ /* 0x0001e40000100800 */
[----:B0-----:R-:W-:-:S04]  /*1a20*/  LEA R6, P6, R31, R0, 0x1 ;  /* 0x000000001f067211 */ /* 0x001fc800078c08ff */
[----:B------:R-:W-:Y:S02]  /*1a30*/  LEA.HI.X.SX32 R7, R31, R51, 0x1, P6 ;  /* 0x000000331f077211 */ /* 0x000fe400030f0eff */
[----:B------:R-:W-:-:S03]  /*1a40*/  LOP3.LUT R45, R52, 0x70, RZ, 0xfc, !PT ;  /* 0x00000070342d7812 */ /* 0x000fc600078efcff */
[----:B------:R0:W2:Y:S01]  /*1a50*/  @P3 LDG.E.U16 R44, desc[UR22][R6.64] ;  /* 0x00000016062c3981 */ /* 0x0000a2000c1e1500 */
[----:B------:R-:W-:Y:S02]  /*1a60*/  ISETP.LT.AND P2, PT, R45, R50, P0 ;  /* 0x000000322d00720c */ /* 0x000fe40000741270 */
[----:B0-----:R-:W-:-:S11]  /*1a70*/  PRMT R7, RZ, 0x7610, R7 ;  /* 0x00007610ff077816 */ /* 0x001fd60000000007 */
[----:B------:R0:W4:Y:S01]  /*1a80*/  @P2 LDG.E.U16 R7, desc[UR22][R4.64] ;  /* 0x0000001604072981 */ /* 0x000122000c1e1500 */
[----:B------:R-:W-:Y:S01]  /*1a90*/  IMAD R21, R48, 0x2, R22 ;  /* 0x0000000230157824 */ /* 0x000fe200078e0216 */
[----:B------:R-:W-:-:S04]  /*1aa0*/  LOP3.LUT R6, R52, 0x3a, RZ, 0xfc, !PT ;  /* 0x0000003a34067812 */ /* 0x000fc800078efcff */
[----:B------:R-:W-:Y:S02]  /*1ab0*/  ISETP.LT.AND P4, PT, R6, R50, P0 ;  /* 0x000000320600720c */ /* 0x000fe40000781270 */
[----:B------:R-:W-:Y:S02]  /*1ac0*/  PRMT R43, RZ, 0x7610, R43 ;  /* 0x00007610ff2b7816 */ /* 0x000fe4000000002b */
[C---:B0-----:R-:W-:Y:S02]  /*1ad0*/  LEA R4, P2, R29.reuse, R0, 0x1 ;  /* 0x000000001d047211 */ /* 0x041fe400078408ff */
[----:B------:R-:W-:Y:S01]  /*1ae0*/  PRMT R41, RZ, 0x7610, R41 ;  /* 0x00007610ff297816 */ /* 0x000fe20000000029 */
[----:B---3--:R0:W-:Y:S02]  /*1af0*/  STL [R1+0xd4], R42 ;  /* 0x0000d42a01007387 */ /* 0x0081e40000100800 */
[----:B0-----:R-:W-:Y:S01]  /*1b00*/  IMAD R42, R48, 0x2, R21 ;  /* 0x00000002302a7824 */ /* 0x001fe200078e0215 */
[----:B------:R-:W-:-:S02]  /*1b10*/  LEA.HI.X.SX32 R5, R29, R51, 0x1, P2 ;  /* 0x000000331d057211 */ /* 0x000fc400010f0eff */
[----:B------:R-:W-:-:S03]  /*1b20*/  PRMT R38, RZ, 0x7610, R38 ;  /* 0x00007610ff267816 */ /* 0x000fc60000000026 */
[----:B------:R0:W3:Y:S01]  /*1b30*/  @P4 LDG.E.U16 R41, desc[UR22][R4.64] ;  /* 0x0000001604294981 */ /* 0x0000e2000c1e1500 */
[----:B------:R-:W-:Y:S02]  /*1b40*/  PRMT R40, RZ, 0x7610, R40 ;  /* 0x00007610ff287816 */ /* 0x000fe40000000028 */
[----:B0-----:R-:W-:-:S04]  /*1b50*/  LEA R4, P4, R27, R0, 0x1 ;  /* 0x000000001b047211 */ /* 0x001fc800078808ff */
[----:B------:R-:W-:Y:S01]  /*1b60*/  LEA.HI.X.SX32 R5, R27, R51, 0x1, P4 ;  /* 0x000000331b057211 */ /* 0x000fe200020f0eff */
[----:B--2---:R0:W-:Y:S04]  /*1b70*/  STL [R1+0xd0], R44 ;  /* 0x0000d02c01007387 */ /* 0x0041e80000100800 */
[----:B----4-:R-:W-:Y:S04]  /*1b80*/  STL [R1+0xdc], R46 ;  /* 0x0000dc2e01007387 */ /* 0x010fe80000100800 */
[----:B------:R1:W-:Y:S01]  /*1b90*/  STL [R1+0x90], R42 ;  /* 0x0000902a01007387 */ /* 0x0003e20000100800 */
[----:B0-----:R-:W-:Y:S01]  /*1ba0*/  LOP3.LUT R44, R52, 0x78, RZ, 0xfc, !PT ;  /* 0x00000078342c7812 */ /* 0x001fe200078efcff */
[----:B-1----:R-:W-:-:S03]  /*1bb0*/  IMAD R42, R48, 0x2, R42 ;  /* 0x00000002302a7824 */ /* 0x002fc600078e022a */
[----:B------:R-:W-:Y:S01]  /*1bc0*/  ISETP.LT.AND P6, PT, R44, R50, P0 ;  /* 0x000000322c00720c */ /* 0x000fe200007c1270 */
[----:B------:R-:W-:Y:S01]  /*1bd0*/  IMAD R22, R48, 0x2, R42 ;  /* 0x0000000230167824 */ /* 0x000fe200078e022a */
[----:B------:R-:W-:Y:S01]  /*1be0*/  STL [R1+0xa0], R42 ;  /* 0x0000a02a01007387 */ /* 0x000fe20000100800 */
[----:B------:R-:W-:-:S03]  /*1bf0*/  LOP3.LUT R44, R52, 0x42, RZ, 0xfc, !PT ;  /* 0x00000042342c7812 */ /* 0x000fc600078efcff */
[C---:B------:R-:W-:Y:S01]  /*1c00*/  LEA R6, P3, R22.reuse, R0, 0x1 ;  /* 0x0000000016067211 */ /* 0x040fe200078608ff */
[----:B------:R0:W-:Y:S03]  /*1c10*/  STL [R1+0xcc], R7 ;  /* 0x0000cc0701007387 */ /* 0x0001e60000100800 */
[----:B0-----:R-:W-:Y:S02]  /*1c20*/  LEA.HI.X.SX32 R7, R22, R51, 0x1, P3 ;  /* 0x0000003316077211 */ /* 0x001fe400018f0eff */
[----:B------:R-:W-:-:S03]  /*1c30*/  ISETP.LT.AND P3, PT, R44, R50, P0 ;  /* 0x000000322c00720c */ /* 0x000fc60000761270 */
[----:B------:R0:W2:Y:S01]  /*1c40*/  @P6 LDG.E.U16 R43, desc[UR22][R6.64] ;  /* 0x00000016062b6981 */ /* 0x0000a2000c1e1500 */
[----:B------:R-:W-:-:S04]  /*1c50*/  LOP3.LUT R42, R52, 0x4a, RZ, 0xfc, !PT ;  /* 0x0000004a342a7812 */ /* 0x000fc800078efcff */
[----:B------:R-:W-:Y:S02]  /*1c60*/  ISETP.LT.AND P2, PT, R42, R50, P0 ;  /* 0x000000322a00720c */ /* 0x000fe40000741270 */
[----:B0-----:R-:W-:-:S04]  /*1c70*/  LEA R6, P6, R28, R0, 0x1 ;  /* 0x000000001c067211 */ /* 0x001fc800078c08ff */
[----:B------:R-:W-:-:S07]  /*1c80*/  LEA.HI.X.SX32 R7, R28, R51, 0x1, P6 ;  /* 0x000000331c077211 */ /* 0x000fce00030f0eff */
[----:B------:R-:W4:Y:S04]  /*1c90*/  @P2 LDG.E.U16 R40, desc[UR22][R4.64] ;  /* 0x0000001604282981 */ /* 0x000f28000c1e1500 */
[----:B------:R0:W2:Y:S04]  /*1ca0*/  @P3 LDG.E.U16 R38, desc[UR22][R6.64] ;  /* 0x0000001606263981 */ /* 0x0000a8000c1e1500 */
[----:B---3--:R1:W-:Y:S02]  /*1cb0*/  STL [R1+0xc8], R41 ;  /* 0x0000c82901007387 */ /* 0x0083e40000100800 */
[----:B-1----:R-:W-:-:S04]  /*1cc0*/  LOP3.LUT R41, R52, 0x52, RZ, 0xfc, !PT ;  /* 0x0000005234297812 */ /* 0x002fc800078efcff */
[----:B------:R-:W-:Y:S02]  /*1cd0*/  ISETP.LT.AND P3, PT, R41, R50, P0 ;  /* 0x000000322900720c */ /* 0x000fe40000761270 */
[CC--:B0-----:R-:W-:Y:S02]  /*1ce0*/  LEA R6, P4, R26.reuse, R0.reuse, 0x1 ;  /* 0x000000001a067211 */ /* 0x0c1fe400078808ff */
[----:B------:R-:W-:Y:S02]  /*1cf0*/  PRMT R39, RZ, 0x7610, R39 ;  /* 0x00007610ff277816 */ /* 0x000fe40000000027 */
[----:B------:R-:W-:Y:S02]  /*1d00*/  LEA R4, P6, R25, R0, 0x1 ;  /* 0x0000000019047211 */ /* 0x000fe400078c08ff */
[----:B------:R-:W-:Y:S02]  /*1d10*/  LEA.HI.X.SX32 R7, R26, R51, 0x1, P4 ;  /* 0x000000331a077211 */ /* 0x000fe400020f0eff */
[----:B------:R-:W-:-:S02]  /*1d20*/  PRMT R37, RZ, 0x7610, R37 ;  /* 0x00007610ff257816 */ /* 0x000fc40000000025 */
[----:B------:R-:W-:Y:S01]  /*1d30*/  LEA.HI.X.SX32 R5, R25, R51, 0x1, P6 ;  /* 0x0000003319057211 */ /* 0x000fe200030f0eff */
[----:B------:R0:W3:Y:S01]  /*1d40*/  @P3 LDG.E.U16 R39, desc[UR22][R6.64] ;  /* 0x0000001606273981 */ /* 0x0000e2000c1e1500 */
[----:B------:R-:W-:Y:S02]  /*1d50*/  PRMT R29, RZ, 0x7610, R29 ;  /* 0x00007610ff1d7816 */ /* 0x000fe4000000001d */
[----:B------:R-:W-:Y:S02]  /*1d60*/  PRMT R34, RZ, 0x7610, R34 ;  /* 0x00007610ff227816 */ /* 0x000fe40000000022 */
[----:B0-----:R-:W-:-:S04]  /*1d70*/  LEA R6, P6, R24, R0, 0x1 ;  /* 0x0000000018067211 */ /* 0x001fc800078c08ff */
[----:B------:R-:W-:Y:S01]  /*1d80*/  LEA.HI.X.SX32 R7, R24, R51, 0x1, P6 ;  /* 0x0000003318077211 */ /* 0x000fe200030f0eff */
[----:B--2---:R0:W-:Y:S02]  /*1d90*/  STL [R1+0xc0], R38 ;  /* 0x0000c02601007387 */ /* 0x0041e40000100800 */
[----:B0-----:R-:W-:-:S04]  /*1da0*/  LOP3.LUT R38, R52, 0x5a, RZ, 0xfc, !PT ;  /* 0x0000005a34267812 */ /* 0x001fc800078efcff */
[----:B------:R-:W-:Y:S01]  /*1db0*/  ISETP.LT.AND P2, PT, R38, R50, P0 ;  /* 0x000000322600720c */ /* 0x000fe20000741270 */
[----:B----4-:R0:W-:Y:S01]  /*1dc0*/  STL [R1+0x35c], R40 ;  /* 0x00035c2801007387 */ /* 0x0101e20000100800 */
[----:B------:R-:W-:-:S04]  /*1dd0*/  LOP3.LUT R38, R52, 0x6a, RZ, 0xfc, !PT ;  /* 0x0000006a34267812 */ /* 0x000fc800078efcff */
[----:B------:R-:W-:Y:S02]  /*1de0*/  ISETP.LT.AND P3, PT, R38, R50, P0 ;  /* 0x000000322600720c */ /* 0x000fe40000761270 */
[----:B0-----:R-:W-:-:S05]  /*1df0*/  LOP3.LUT R40, R52, 0x62, RZ, 0xfc, !PT ;  /* 0x0000006234287812 */ /* 0x001fca00078efcff */
[----:B------:R0:W2:Y:S01]  /*1e00*/  @P2 LDG.E.U16 R37, desc[UR22][R4.64] ;  /* 0x0000001604252981 */ /* 0x0000a2000c1e1500 */
[----:B------:R-:W-:Y:S02]  /*1e10*/  ISETP.LT.AND P4, PT, R40, R50, P0 ;  /* 0x000000322800720c */ /* 0x000fe40000781270 */
[----:B0-----:R-:W-:-:S04]  /*1e20*/  LEA R4, P2, R23, R0, 0x1 ;  /* 0x0000000017047211 */ /* 0x001fc800078408ff */
[----:B------:R-:W-:-:S07]  /*1e30*/  LEA.HI.X.SX32 R5, R23, R51, 0x1, P2 ;  /* 0x0000003317057211 */ /* 0x000fce00010f0eff */
[----:B------:R0:W4:Y:S04]  /*1e40*/  @P4 LDG.E.U16 R29, desc[UR22][R6.64] ;  /* 0x00000016061d4981 */ /* 0x000128000c1e1500 */
[----:B------:R-:W3:Y:S04]  /*1e50*/  @P3 LDG.E.U16 R34, desc[UR22][R4.64] ;  /* 0x0000001604223981 */ /* 0x000ee8000c1e1500 */
[----:B------:R-:W-:Y:S01]  /*1e60*/  STL [R1+0xc4], R43 ;  /* 0x0000c42b01007387 */ /* 0x000fe20000100800 */
[----:B0-----:R-:W-:Y:S02]  /*1e70*/  LEA R6, P3, R21, R0, 0x1 ;  /* 0x0000000015067211 */ /* 0x001fe400078608ff */
[----:B------:R-:W-:-:S02]  /*1e80*/  PRMT R31, RZ, 0x7610, R31 ;  /* 0x00007610ff1f7816 */ /* 0x000fc4000000001f */
[----:B------:R-:W-:Y:S02]  /*1e90*/  LEA.HI.X.SX32 R7, R21, R51, 0x1, P3 ;  /* 0x0000003315077211 */ /* 0x000fe400018f0eff */
[----:B------:R-:W-:Y:S02]  /*1ea0*/  PRMT R28, RZ, 0x7610, R28 ;  /* 0x00007610ff1c7816 */ /* 0x000fe4000000001c */
[----:B------:R-:W-:Y:S01]  /*1eb0*/  PRMT R25, RZ, 0x7610, R25 ;  /* 0x00007610ff197816 */ /* 0x000fe20000000019 */
[----:B--2---:R0:W-:Y:S02]  /*1ec0*/  STL [R1+0x354], R37 ;  /* 0x0003542501007387 */ /* 0x0041e40000100800 */
[----:B0-----:R-:W-:-:S04]  /*1ed0*/  LOP3.LUT R37, R52, 0x72, RZ, 0xfc, !PT ;  /* 0x0000007234257812 */ /* 0x001fc800078efcff */
[----:B------:R-:W-:Y:S01]  /*1ee0*/  ISETP.LT.AND P2, PT, R37, R50, P0 ;  /* 0x000000322500720c */ /* 0x000fe20000741270 */
[----:B----4-:R0:W-:Y:S01]  /*1ef0*/  STL [R1+0x350], R29 ;  /* 0x0003501d01007387 */ /* 0x0101e20000100800 */
[----:B------:R-:W-:-:S03]  /*1f00*/  LOP3.LUT R37, R52, 0xa, RZ, 0xfc, !PT ;  /* 0x0000000a34257812 */ /* 0x000fc600078efcff */
[----:B---3--:R1:W-:Y:S01]  /*1f10*/  STL [R1+0x34c], R34 ;  /* 0x00034c2201007387 */ /* 0x0083e20000100800 */
[----:B------:R-:W-:Y:S02]  /*1f20*/  ISETP.LT.AND P3, PT, R37, R50, P0 ;  /* 0x000000322500720c */ /* 0x000fe40000761270 */
[----:B0-----:R-:W-:-:S05]  /*1f30*/  LOP3.LUT R29, R52, 0x7a, RZ, 0xfc, !PT ;  /* 0x0000007a341d7812 */ /* 0x001fca00078efcff */
[----:B------:R0:W2:Y:S01]  /*1f40*/  @P2 LDG.E.U16 R31, desc[UR22][R6.64] ;  /* 0x00000016061f2981 */ /* 0x0000a2000c1e1500 */
[----:B-1----:R-:W-:Y:S01]  /*1f50*/  IMAD R34, R48, 0x2, R22 ;  /* 0x0000000230227824 */ /* 0x002fe200078e0216 */
[----:B------:R-:W-:-:S04]  /*1f60*/  ISETP.LT.AND P4, PT, R29, R50, P0 ;  /* 0x000000321d00720c */ /* 0x000fc80000781270 */
[----:B------:R-:W-:-:S04]  /*1f70*/  LEA R4, P6, R34, R0, 0x1 ;  /* 0x0000000022047211 */ /* 0x000fc800078c08ff */
[----:B------:R-:W-:Y:S02]  /*1f80*/  LEA.HI.X.SX32 R5, R34, R51, 0x1, P6 ;  /* 0x0000003322057211 */ /* 0x000fe400030f0eff */
[----:B0-----:R-:W-:-:S03]  /*1f90*/  LEA R6, P6, R33, R0, 0x1 ;  /* 0x0000000021067211 */ /* 0x001fc600078c08ff */
[----:B------:R0:W3:Y:S01]  /*1fa0*/  @P4 LDG.E.U16 R28, desc[UR22][R4.64] ;  /* 0x00000016041c4981 */ /* 0x0000e2000c1e1500 */
[----:B------:R-:W-:-:S05]  /*1fb0*/  LEA.HI.X.SX32 R7, R33, R51, 0x1, P6 ;  /* 0x0000003321077211 */ /* 0x000fca00030f0eff */
[----:B------:R1:W4:Y:S01]  /*1fc0*/  @P3 LDG.E.U16 R25, desc[UR22][R6.64] ;  /* 0x0000001606193981 */ /* 0x000322000c1e1500 */
[----:B------:R-:W-:-:S04]  /*1fd0*/  LOP3.LUT R29, R52, 0x12, RZ, 0xfc, !PT ;  /* 0x00000012341d7812 */ /* 0x000fc800078efcff */
[----:B------:R-:W-:Y:S01]  /*1fe0*/  ISETP.LT.AND P2, PT, R29, R50, P0 ;  /* 0x000000321d00720c */ /* 0x000fe20000741270 */
[----:B------:R-:W-:Y:S01]  /*1ff0*/  STL [R1+0x940], R48 ;  /* 0x0009403001007387 */ /* 0x000fe20000100800 */
[C---:B0-----:R-:W-:Y:S02]  /*2000*/  LEA R4, P4, R32.reuse, R0, 0x1 ;  /* 0x0000000020047211 */ /* 0x041fe400078808ff */
[----:B------:R-:W-:Y:S01]  /*2010*/  PRMT R27, RZ, 0x7610, R27 ;  /* 0x00007610ff1b7816 */ /* 0x000fe2000000001b */
[----:B------:R-:W-:Y:S01]  /*2020*/  STL [R1+0x8c], R34 ;  /* 0x00008c2201007387 */ /* 0x000fe20000100800 */
[----:B------:R-:W-:-:S03]  /*2030*/  LEA.HI.X.SX32 R5, R32, R51, 0x1, P4 ;  /* 0x0000003320057211 */ /* 0x000fc600020f0eff */
[----:B------:R-:W-:Y:S04]  /*2040*/  STL [R1+0x358], R39 ;  /* 0x0003582701007387 */ /* 0x000fe80000100800 */
[----:B------:R0:W2:Y:S01]  /*2050*/  @P2 LDG.E.U16 R27, desc[UR22][R4.64] ;  /* 0x00000016041b2981 */ /* 0x0000a2000c1e1500 */
[-C--:B-1----:R-:W-:Y:S02]  /*2060*/  LEA R6, P4, R20, R0.reuse, 0x1 ;  /* 0x0000000014067211 */ /* 0x082fe400078808ff */
[----:B------:R-:W-:Y:S02]  /*2070*/  PRMT R26, RZ, 0x7610, R26 ;  /* 0x00007610ff1a7816 */ /* 0x000fe4000000001a */
[----:B------:R-:W-:Y:S02]  /*2080*/  PRMT R23, RZ, 0x7610, R23 ;  /* 0x00007610ff177816 */ /* 0x000fe40000000017 */
[----:B0-----:R-:W-:-:S02]  /*2090*/  LEA R4, P6, R19, R0, 0x1 ;  /* 0x0000000013047211 */ /* 0x001fc400078c08ff */
[-C--:B------:R-:W-:Y:S02]  /*20a0*/  LEA.HI.X.SX32 R7, R20, R51.reuse, 0x1, P4 ;  /* 0x0000003314077211 */ /* 0x080fe400020f0eff */
[----:B------:R-:W-:Y:S02]  /*20b0*/  LEA.HI.X.SX32 R5, R19, R51, 0x1, P6 ;  /* 0x0000003313057211 */ /* 0x000fe400030f0eff */
[----:B------:R-:W-:Y:S01]  /*20c0*/  PRMT R21, RZ, 0x7610, R21 ;  /* 0x00007610ff157816 */ /* 0x000fe20000000015 */
[----:B---3--:R0:W-:Y:S04]  /*20d0*/  STL [R1+0x344], R28 ;  /* 0x0003441c01007387 */ /* 0x0081e80000100800 */
[----:B----4-:R1:W-:Y:S01]  /*20e0*/  STL [R1+0x340], R25 ;  /* 0x0003401901007387 */ /* 0x0103e20000100800 */
[----:B0-----:R-:W-:-:S02]  /*20f0*/  LOP3.LUT R28, R52, 0x1c, RZ, 0xfc, !PT ;  /* 0x0000001c341c7812 */ /* 0x001fc400078efcff */
[----:B-1----:R-:W-:Y:S02]  /*2100*/  LOP3.LUT R25, R52, 0x24, RZ, 0xfc, !PT ;  /* 0x0000002434197812 */ /* 0x002fe400078efcff */
[-C--:B------:R-:W-:Y:S02]  /*2110*/  ISETP.LT.AND P3, PT, R28, R50.reuse, P0 ;  /* 0x000000321c00720c */ /* 0x080fe40000761270 */
[----:B------:R-:W-:Y:S02]  /*2120*/  ISETP.LT.AND P2, PT, R25, R50, P0 ;  /* 0x000000321900720c */ /* 0x000fe40000741270 */
[----:B------:R-:W-:-:S09]  /*2130*/  LOP3.LUT R25, R52, 0x34, RZ, 0xfc, !PT ;  /* 0x0000003434197812 */ /* 0x000fd200078efcff */
[----:B------:R-:W3:Y:S01]  /*2140*/  @P3 LDG.E.U16 R26, desc[UR22][R6.64] ;  /* 0x00000016061a3981 */ /* 0x000ee2000c1e1500 */
[----:B------:R-:W-:-:S03]  /*2150*/  ISETP.LT.AND P3, PT, R25, R50, P0 ;  /* 0x000000321900720c */ /* 0x000fc60000761270 */
[----:B------:R0:W4:Y:S02]  /*2160*/  @P2 LDG.E.U16 R23, desc[UR22][R4.64] ;  /* 0x0000001604172981 */ /* 0x000124000c1e1500 */
[----:B0-----:R-:W-:-:S04]  /*2170*/  LEA R4, P2, R16, R0, 0x1 ;  /* 0x0000000010047211 */ /* 0x001fc800078408ff */
[----:B------:R-:W-:-:S05]  /*2180*/  LEA.HI.X.SX32 R5, R16, R51, 0x1, P2 ;  /* 0x0000003310057211 */ /* 0x000fca00010f0eff */
[----:B------:R0:W3:Y:S04]  /*2190*/  @P3 LDG.E.U16 R21, desc[UR22][R4.64] ;  /* 0x0000001604153981 */ /* 0x0000e8000c1e1500 */
[----:B--2---:R1:W-:Y:S01]  /*21a0*/  STL [R1+0x338], R27 ;  /* 0x0003381b01007387 */ /* 0x0043e20000100800 */
[----:B------:R-:W-:Y:S02]  /*21b0*/  LEA R6, P6, R17, R0, 0x1 ;  /* 0x0000000011067211 */ /* 0x000fe400078c08ff */
[----:B-1----:R-:W-:-:S04]  /*21c0*/  LOP3.LUT R27, R52, 0x2c, RZ, 0xfc, !PT ;  /* 0x0000002c341b7812 */ /* 0x002fc800078efcff */
[----:B------:R-:W-:Y:S01]  /*21d0*/  ISETP.LT.AND P4, PT, R27, R50, P0 ;  /* 0x000000321b00720c */ /* 0x000fe20000781270 */
[----:B------:R-:W-:Y:S01]  /*21e0*/  STL [R1+0x348], R31 ;  /* 0x0003481f01007387 */ /* 0x000fe20000100800 */
[----:B------:R-:W-:Y:S02]  /*21f0*/  PRMT R24, RZ, 0x7610, R24 ;  /* 0x00007610ff187816 */ /* 0x000fe40000000018 */
[----:B------:R-:W-:Y:S02]  /*2200*/  LEA.HI.X.SX32 R7, R17, R51, 0x1, P6 ;  /* 0x0000003311077211 */ /* 0x000fe400030f0eff */
[----:B------:R-:W-:-:S04]  /*2210*/  LOP3.LUT R16, R52, 0x44, RZ, 0xfc, !PT ;  /* 0x0000004434107812 */ /* 0x000fc800078efcff */
[----:B------:R-:W-:-:S03]  /*2220*/  ISETP.LT.AND P3, PT, R16, R50, P0 ;  /* 0x000000321000720c */ /* 0x000fc60000761270 */
[----:B------:R1:W2:Y:S01]  /*2230*/  @P4 LDG.E.U16 R24, desc[UR22][R6.64] ;  /* 0x0000001606184981 */ /* 0x0002a2000c1e1500 */
[CC--:B0-----:R-:W-:Y:S02]  /*2240*/  LEA R4, P4, R15.reuse, R0.reuse, 0x1 ;  /* 0x000000000f047211 */ /* 0x0c1fe400078808ff */
[----:B------:R-:W-:Y:S02]  /*2250*/  PRMT R22, RZ, 0x7610, R22 ;  /* 0x00007610ff167816 */ /* 0x000fe40000000016 */
[----:B------:R-:W-:Y:S02]  /*2260*/  LEA.HI.X.SX32 R5, R15, R51, 0x1, P4 ;  /* 0x000000330f057211 */ /* 0x000fe400020f0eff */
[----:B------:R-:W-:Y:S02]  /*2270*/  PRMT R20, RZ, 0x7610, R20 ;  /* 0x00007610ff147816 */ /* 0x000fe40000000014 */
[----:B-1----:R-:W-:-:S04]  /*2280*/  LEA R6, P6, R14, R0, 0x1 ;  /* 0x000000000e067211 */ /* 0x002fc800078c08ff */
[----:B------:R-:W-:-:S05]  /*2290*/  LEA.HI.X.SX32 R7, R14, R51, 0x1, P6 ;  /* 0x000000330e077211 */ /* 0x000fca00030f0eff */
[----:B------:R0:W2:Y:S01]  /*22a0*/  @P3 LDG.E.U16 R20, desc[UR22][R6.64] ;  /* 0x0000001606143981 */ /* 0x0000a2000c1e1500 */
[----:B------:R-:W-:Y:S02]  /*22b0*/  PRMT R14, RZ, 0x7610, R14 ;  /* 0x00007610ff0e7816 */ /* 0x000fe4000000000e */
[----:B0-----:R-:W-:-:S04]  /*22c0*/  LEA R6, P3, R13, R0, 0x1 ;  /* 0x000000000d067211 */ /* 0x001fc800078608ff */
[----:B------:R-:W-:Y:S01]  /*22d0*/  LEA.HI.X.SX32 R7, R13, R51, 0x1, P3 ;  /* 0x000000330d077211 */ /* 0x000fe200018f0eff */
[----:B----4-:R0:W-:Y:S02]  /*22e0*/  STL [R1+0x328], R23 ;  /* 0x0003281701007387 */ /* 0x0101e40000100800 */
[----:B0-----:R-:W-:-:S04]  /*22f0*/  LOP3.LUT R23, R52, 0x3c, RZ, 0xfc, !PT ;  /* 0x0000003c34177812 */ /* 0x001fc800078efcff */
[----:B------:R-:W-:Y:S01]  /*2300*/  ISETP.LT.AND P2, PT, R23, R50, P0 ;  /* 0x000000321700720c */ /* 0x000fe20000741270 */
[----:B---3--:R0:W-:-:S12]  /*2310*/  STL [R1+0x318], R21 ;  /* 0x0003181501007387 */ /* 0x0081d80000100800 */
[----:B------:R1:W3:Y:S01]  /*2320*/  @P2 LDG.E.U16 R22, desc[UR22][R4.64] ;  /* 0x0000001604162981 */ /* 0x0002e2000c1e1500 */
[----:B0-----:R-:W-:-:S04]  /*2330*/  LOP3.LUT R21, R52, 0x4c, RZ, 0xfc, !PT ;  /* 0x0000004c34157812 */ /* 0x001fc800078efcff */
[----:B------:R-:W-:-:S13]  /*2340*/  ISETP.LT.AND P2, PT, R21, R50, P0 ;  /* 0x000000321500720c */ /* 0x000fda0000741270 */
[----:B------:R0:W4:Y:S01]  /*2350*/  @P2 LDG.E.U16 R14, desc[UR22][R6.64] ;  /* 0x00000016060e2981 */ /* 0x000122000c1e1500 */
[----:B------:R-:W-:-:S04]  /*2360*/  LOP3.LUT R16, R36, 0x2, R35, 0xfe, !PT ;  /* 0x0000000224107812 */ /* 0x000fc800078efe23 */
[----:B------:R-:W-:Y:S01]  /*2370*/  IABS R15, R16 ;  /* 0x00000010000f7213 */ /* 0x000fe20000000000 */
[----:B------:R-:W-:Y:S01]  /*2380*/  STL [R1+0x32c], R26 ;  /* 0x00032c1a01007387 */ /* 0x000fe20000100800 */
[----:B------:R-:W-:-:S03]  /*2390*/  LOP3.LUT R21, R52, 0x54, RZ, 0xfc, !PT ;  /* 0x0000005434157812 */ /* 0x000fc600078efcff */
[----:B-1----:R-:W-:Y:S01]  /*23a0*/  IMAD.MOV.U32 R5, RZ, RZ, R15 ;  /* 0x000000ffff057224 */ /* 0x002fe200078e000f */
[----:B------:R-:W-:-:S03]  /*23b0*/  ISETP.LT.AND P4, PT, R21, R50, P0 ;  /* 0x000000321500720c */ /* 0x000fc60000781270 */
[----:B------:R-:W-:Y:S01]  /*23c0*/  IMAD.HI.U32 R4, R2, R5, RZ ;  /* 0x0000000502047227 */ /* 0x000fe200078e00ff */
[----:B--2---:R1:W-:Y:S03]  /*23d0*/  STL [R1+0x308], R20 ;  /* 0x0003081401007387 */ /* 0x0043e60000100800 */
[----:B------:R-:W-:Y:S01]  /*23e0*/  IMAD.MOV R13, RZ, RZ, -R4 ;  /* 0x000000ffff0d7224 */ /* 0x000fe200078e0a04 */
[----:B------:R-:W-:Y:S02]  /*23f0*/  LEA R4, P6, R12, R0, 0x1 ;  /* 0x000000000c047211 */ /* 0x000fe400078c08ff */
[----:B-1----:R-:W-:Y:S01]  /*2400*/  LOP3.LUT R20, R52, 0x5c, RZ, 0xfc, !PT ;  /* 0x0000005c34147812 */ /* 0x002fe200078efcff */
[----:B------:R-:W-:Y:S03]  /*2410*/  STL [R1+0x31c], R24 ;  /* 0x00031c1801007387 */ /* 0x000fe60000100800 */
[----:B------:R-:W-:-:S02]  /*2420*/  ISETP.LT.AND P3, PT, R20, R50, P0 ;  /* 0x000000321400720c */ /* 0x000fc40000761270 */
[C---:B0-----:R-:W-:Y:S01]  /*2430*/  LEA R6, P2, R11.reuse, R0, 0x1 ;  /* 0x000000000b067211 */ /* 0x041fe200078408ff */
[----:B------:R-:W-:Y:S01]  /*2440*/  IMAD R13, R18, R13, R5 ;  /* 0x0000000d120d7224 */ /* 0x000fe200078e0205 */
[----:B------:R-:W-:Y:S02]  /*2450*/  PRMT R19, RZ, 0x7610, R19 ;  /* 0x00007610ff137816 */ /* 0x000fe40000000013 */
[-C--:B------:R-:W-:Y:S02]  /*2460*/  LEA.HI.X.SX32 R5, R12, R51.reuse, 0x1, P6 ;  /* 0x000000330c057211 */ /* 0x080fe400030f0eff */
[----:B------:R-:W-:Y:S02]  /*2470*/  PRMT R15, RZ, 0x7610, R15 ;  /* 0x00007610ff0f7816 */ /* 0x000fe4000000000f */
[----:B------:R-:W-:Y:S01]  /*2480*/  LEA.HI.X.SX32 R7, R11, R51, 0x1, P2 ;  /* 0x000000330b077211 */ /* 0x000fe200010f0eff */
[----:B------:R0:W2:Y:S01]  /*2490*/  @P4 LDG.E.U16 R19, desc[UR22][R4.64] ;  /* 0x0000001604134981 */ /* 0x0000a2000c1e1500 */
[----:B------:R-:W-:-:S03]  /*24a0*/  PRMT R17, RZ, 0x7610, R17 ;  /* 0x00007610ff117816 */ /* 0x000fc60000000011 */
[----:B------:R1:W2:Y:S01]  /*24b0*/  @P3 LDG.E.U16 R15, desc[UR22][R6.64] ;  /* 0x00000016060f3981 */ /* 0x0002a2000c1e1500 */
[----:B0-----:R-:W-:-:S04]  /*24c0*/  LEA R4, P4, R10, R0, 0x1 ;  /* 0x000000000a047211 */ /* 0x001fc800078808ff */
[----:B------:R-:W-:Y:S01]  /*24d0*/  LEA.HI.X.SX32 R5, R10, R51, 0x1, P4 ;  /* 0x000000330a057211 */ /* 0x000fe200020f0eff */
[----:B----4-:R0:W-:Y:S02]  /*24e0*/  STL [R1+0x2fc], R14 ;  /* 0x0002fc0e01007387 */ /* 0x0101e40000100800 */
[----:B0-----:R-:W-:-:S04]  /*24f0*/  LOP3.LUT R14, R52, 0x64, RZ, 0xfc, !PT ;  /* 0x00000064340e7812 */ /* 0x001fc800078efcff */
[----:B------:R-:W-:-:S13]  /*2500*/  ISETP.LT.AND P2, PT, R14, R50, P0 ;  /* 0x000000320e00720c */ /* 0x000fda0000741270 */
[----:B------:R0:W4:Y:S01]  /*2510*/  @P2 LDG.E.U16 R17, desc[UR22][R4.64] ;  /* 0x0000001604112981 */ /* 0x000122000c1e1500 */
[C---:B------:R-:W-:Y:S02]  /*2520*/  ISETP.GT.U32.AND P4, PT, R18.reuse, R8, PT ;  /* 0x000000081200720c */ /* 0x040fe40003f84070 */
[----:B------:R-:W-:Y:S01]  /*2530*/  ISETP.GT.U32.AND P3, PT, R18, R3, PT ;  /* 0x000000031200720c */ /* 0x000fe20003f64070 */
[----:B---3--:R-:W-:Y:S01]  /*2540*/  STL [R1+0x30c], R22 ;  /* 0x00030c1601007387 */ /* 0x008fe20000100800 */
[C-C-:B------:R-:W-:Y:S02]  /*2550*/  LOP3.LUT R11, R36.reuse, 0x3, R35.reuse, 0xfe, !PT ;  /* 0x00000003240b7812 */ /* 0x140fe400078efe23 */
[C-C-:B-1----:R-:W-:Y:S01]  /*2560*/  LOP3.LUT R6, R36.reuse, 0x5, R35.reuse, 0xfe, !PT ;  /* 0x0000000524067812 */ /* 0x142fe200078efe23 */
[----:B------:R-:W-:Y:S01]  /*2570*/  STL [R1+0x944], R0 ;  /* 0x0009440001007387 */ /* 0x000fe20000100800 */
[----:B------:R-:W-:-:S05]  /*2580*/  LOP3.LUT R7, R36, 0x4, R35, 0xfe, !PT ;  /* 0x0000000424077812 */ /* 0x000fca00078efe23 */
[--C-:B------:R-:W-:Y:S01]  /*2590*/  @!P4 IMAD.IADD R8, R8, 0x1, -R18.reuse ;  /* 0x000000010808c824 */ /* 0x100fe200078e0a12 */
[----:B------:R-:W-:Y:S01]  /*25a0*/  IABS R14, R6 ;  /* 0x00000006000e7213 */ /* 0x000fe20000000000 */
[----:B------:R-:W-:Y:S01]  /*25b0*/  @!P3 IMAD.IADD R3, R3, 0x1, -R18 ;  /* 0x000000010303b824 */ /* 0x000fe200078e0a12 */
[----:B------:R-:W-:Y:S02]  /*25c0*/  IABS R12, R7 ;  /* 0x00000007000c7213 */ /* 0x000fe40000000000 */
[C---:B------:R-:W-:Y:S02]  /*25d0*/  ISETP.GT.U32.AND P2, PT, R18.reuse, R8, PT ;  /* 0x000000081200720c */ /* 0x040fe40003f44070 */
[----:B------:R-:W-:Y:S01]  /*25e0*/  ISETP.GT.U32.AND P3, PT, R18, R13, PT ;  /* 0x0000000d1200720c */ /* 0x000fe20003f64070 */
[----:B--2---:R1:W-:Y:S01]  /*25f0*/  STL [R1+0x2ec], R15 ;  /* 0x0002ec0f01007387 */ /* 0x0043e20000100800 */
[----:B0-----:R-:W-:Y:S02]  /*2600*/  IMAD.MOV.U32 R5, RZ, RZ, R14 ;  /* 0x000000ffff057224 */ /* 0x001fe400078e000e */
[----:B------:R-:W-:Y:S01]  /*2610*/  IMAD.HI.U32 R14, R2, R12, RZ ;  /* 0x0000000c020e7227 */ /* 0x000fe200078e00ff */
[----:B-1----:R-:W-:Y:S01]  /*2620*/  IABS R15, R11 ;  /* 0x0000000b000f7213 */ /* 0x002fe20000000000 */
[----:B------:R-:W-:Y:S01]  /*2630*/  STL [R1+0x948], R51 ;  /* 0x0009483301007387 */ /* 0x000fe20000100800 */
[----:B------:R-:W-:-:S03]  /*2640*/  ISETP.GT.U32.AND P4, PT, R18, R3, PT ;  /* 0x000000031200720c */ /* 0x000fc60003f84070 */
[----:B------:R-:W-:Y:S01]  /*2650*/  IMAD.MOV.U32 R10, RZ, RZ, R15 ;  /* 0x000000ffff0a7224 */ /* 0x000fe200078e000f */
[----:B------:R-:W-:Y:S01]  /*2660*/  ISETP.GE.AND P6, PT, R30, RZ, PT ;  /* 0x000000ff1e00720c */ /* 0x000fe20003fc6270 */
[----:B------:R-:W-:-:S04]  /*2670*/  IMAD.HI.U32 R15, R2, R5, RZ ;  /* 0x00000005020f7227 */ /* 0x000fc800078e00ff */
[----:B------:R-:W-:Y:S02]  /*2680*/  IMAD.MOV R14, RZ, RZ, -R14 ;  /* 0x000000ffff0e7224 */ /* 0x000fe400078e0a0e */
[----:B------:R-:W-:Y:S02]  /*2690*/  IMAD.MOV R15, RZ, RZ, -R15 ;  /* 0x000000ffff0f7224 */ /* 0x000fe400078e0a0f */
[----:B------:R-:W-:Y:S02]  /*26a0*/  IMAD R12, R18, R14, R12 ;  /* 0x0000000e120c7224 */ /* 0x000fe400078e020c */
[--C-:B------:R-:W-:Y:S02]  /*26b0*/  @!P2 IMAD.IADD R8, R8, 0x1, -R18.reuse ;  /* 0x000000010808a824 */ /* 0x100fe400078e0a12 */
[----:B------:R-:W-:Y:S01]  /*26c0*/  @!P3 IMAD.IADD R13, R13, 0x1, -R18 ;  /* 0x000000010d0db824 */ /* 0x000fe200078e0a12 */
[C---:B------:R-:W-:Y:S01]  /*26d0*/  ISETP.GT.U32.AND P2, PT, R18.reuse, R12, PT ;  /* 0x0000000c1200720c */ /* 0x040fe20003f44070 */
[----:B------:R-:W-:-:S02]  /*26e0*/  IMAD R5, R18, R15, R5 ;  /* 0x0000000f12057224 */ /* 0x000fc400078e0205 */
[----:B------:R-:W-:Y:S01]  /*26f0*/  IMAD.MOV.U32 R0, RZ, RZ, R8 ;  /* 0x000000ffff007224 */ /* 0x000fe200078e0008 */
[C---:B------:R-:W-:Y:S01]  /*2700*/  ISETP.GT.U32.AND P3, PT, R18.reuse, R13, PT ;  /* 0x0000000d1200720c */ /* 0x040fe20003f64070 */
[----:B------:R-:W-:Y:S02]  /*2710*/  @!P4 IMAD.IADD R3, R3, 0x1, -R18 ;  /* 0x000000010303c824 */ /* 0x000fe400078e0a12 */
[----:B------:R-:W-:Y:S01]  /*2720*/  @!P6 IMAD.MOV R0, RZ, RZ, -R0 ;  /* 0x000000ffff00e224 */ /* 0x000fe200078e0a00 */
[----:B------:R-:W-:Y:S02]  /*2730*/  ISETP.GT.U32.AND P6, PT, R18, R5, PT ;  /* 0x000000051200720c */ /* 0x000fe40003fc4070 */
[----:B------:R-:W-:-:S03]  /*2740*/  LOP3.LUT R4, R36, 0x6, R35, 0xfe, !PT ;  /* 0x0000000624047812 */ /* 0x000fc600078efe23 */
[----:B------:R-:W-:-:S04]  /*2750*/  @!P2 IMAD.IADD R12, R12, 0x1, -R18 ;  /* 0x000000010c0ca824 */ /* 0x000fc800078e0a12 */
[----:B------:R-:W-:-:S04]  /*2760*/  @!P3 IMAD.IADD R13, R13, 0x1, -R18 ;  /* 0x000000010d0db824 */ /* 0x000fc800078e0a12 */
[----:B------:R-:W-:Y:S01]  /*2770*/  @!P6 IMAD.IADD R5, R5, 0x1, -R18 ;  /* 0x000000010505e824 */ /* 0x000fe200078e0a12 */
[----:B------:R-:W-:Y:S02]  /*2780*/  ISETP.GT.U32.AND P6, PT, R18, R12, PT ;  /* 0x0000000c1200720c */ /* 0x000fe40003fc4070 */
[----:B------:R-:W-:-:S11]  /*2790*/  ISETP.GE.AND P3, PT, R11, RZ, PT ;  /* 0x000000ff0b00720c */ /* 0x000fd60003f66270 */
[----:B------:R-:W-:Y:S01]  /*27a0*/  @!P6 IMAD.IADD R12, R12, 0x1, -R18 ;  /* 0x000000010c0ce824 */ /* 0x000fe200078e0a12 */
[C-C-:B------:R-:W-:Y:S02]  /*27b0*/  LOP3.LUT R11, R36.reuse, 0xa, R35.reuse, 0xfe, !PT ;  /* 0x0000000a240b7812 */ /* 0x140fe400078efe23 */
[----:B------:R-:W-:Y:S01]  /*27c0*/  LOP3.LUT R8, R36, 0x9, R35, 0xfe, !PT ;  /* 0x0000000924087812 */ /* 0x000fe200078efe23 */
[----:B----4-:R0:W-:Y:S02]  /*27d0*/  STL [R1+0x2e8], R17 ;  /* 0x0002e81101007387 */ /* 0x0101e40000100800 */
[----:B0-----:R-:W-:-:S04]  /*27e0*/  IMAD.HI.U32 R17, R2, R10, RZ ;  /* 0x0000000a02117227 */ /* 0x001fc800078e00ff */
[----:B------:R-:W-:-:S04]  /*27f0*/  IMAD.MOV R17, RZ, RZ, -R17 ;  /* 0x000000ffff117224 */ /* 0x000fc800078e0a11 */
[C---:B------:R-:W-:Y:S01]  /*2800*/  IMAD R10, R18.reuse, R17, R10 ;  /* 0x00000011120a7224 */ /* 0x040fe200078e020a */
[----:B------:R0:W-:Y:S04]  /*2810*/  STL [R1+0x2f8], R19 ;  /* 0x0002f81301007387 */ /* 0x0001e80000100800 */
[----:B------:R-:W-:Y:S01]  /*2820*/  ISETP.GT.U32.AND P4, PT, R18, R10, PT ;  /* 0x0000000a1200720c */ /* 0x000fe20003f84070 */
[----:B0-----:R-:W-:Y:S01]  /*2830*/  IMAD.MOV.U32 R19, RZ, RZ, R3 ;  /* 0x000000ffff137224 */ /* 0x001fe200078e0003 */
[----:B------:R-:W-:-:S03]  /*2840*/  LOP3.LUT R3, R36, 0x7, R35, 0xfe, !PT ;  /* 0x0000000724037812 */ /* 0x000fc600078efe23 */
[----:B------:R-:W-:Y:S01]  /*2850*/  @!P5 IMAD.MOV R19, RZ, RZ, -R19 ;  /* 0x000000ffff13d224 */ /* 0x000fe200078e0a13 */
[----:B------:R-:W-:-:S07]  /*2860*/  IABS R15, R3 ;  /* 0x00000003000f7213 */ /* 0x000fce0000000000 */
[----:B------:R-:W-:Y:S01]  /*2870*/  @!P4 IMAD.IADD R10, R10, 0x1, -R18 ;  /* 0x000000010a0ac824 */ /* 0x000fe200078e0a12 */
[----:B------:R-:W-:Y:S01]  /*2880*/  IABS R17, R4 ;  /* 0x0000000400117213 */ /* 0x000fe20000000000 */
[----:B------:R-:W-:Y:S04]  /*2890*/  STL [R1+0x7c], R19 ;  /* 0x00007c1301007387 */ /* 0x000fe80000100800 */
[----:B------:R0:W-:Y:S01]  /*28a0*/  STL [R1+0x78], R0 ;  /* 0x0000780001007387 */ /* 0x0001e20000100800 */
[----:B------:R-:W-:Y:S01]  /*28b0*/  ISETP.GT.U32.AND P2, PT, R18, R10, PT ;  /* 0x0000000a1200720c */ /* 0x000fe20003f44070 */
[----:B------:R-:W-:Y:S01]  /*28c0*/  IMAD.HI.U32 R14, R2, R17, RZ ;  /* 0x00000011020e7227 */ /* 0x000fe200078e00ff */
[----:B------:R-:W-:-:S03]  /*28d0*/  ISETP.GE.AND P5, PT, R16, RZ, PT ;  /* 0x000000ff1000720c */ /* 0x000fc60003fa6270 */
[----:B0-----:R-:W-:Y:S02]  /*28e0*/  IMAD.MOV.U32 R0, RZ, RZ, R13 ;  /* 0x000000ffff007224 */ /* 0x001fe400078e000d */
[----:B------:R-:W-:-:S04]  /*28f0*/  IMAD.HI.U32 R13, R2, R15, RZ ;  /* 0x0000000f020d7227 */ /* 0x000fc800078e00ff */
[----:B------:R-:W-:Y:S02]  /*2900*/  IMAD.MOV R13, RZ, RZ, -R13 ;  /* 0x000000ffff0d7224 */ /* 0x000fe400078e0a0d */
[----:B------:R-:W-:Y:S02]  /*2910*/  IMAD.MOV R14, RZ, RZ, -R14 ;  /* 0x000000ffff0e7224 */ /* 0x000fe400078e0a0e */
[C---:B------:R-:W-:Y:S01]  /*2920*/  IMAD R13, R18.reuse, R13, R15 ;  /* 0x0000000d120d7224 */ /* 0x040fe200078e020f */
[----:B------:R-:W-:Y:S01]  /*2930*/  ISETP.GE.AND P4, PT, R7, RZ, PT ;  /* 0x000000ff0700720c */ /* 0x000fe20003f86270 */
[----:B------:R-:W-:Y:S01]  /*2940*/  IMAD R7, R18, R14, R17 ;  /* 0x0000000e12077224 */ /* 0x000fe200078e0211 */
[----:B------:R-:W-:Y:S02]  /*2950*/  LOP3.LUT R14, R36, 0x8, R35, 0xfe, !PT ;  /* 0x00000008240e7812 */ /* 0x000fe400078efe23 */
[----:B------:R-:W-:Y:S01]  /*2960*/  ISETP.GT.U32.AND P6, PT, R18, R13, PT ;  /* 0x0000000d1200720c */ /* 0x000fe20003fc4070 */
[----:B------:R-:W-:Y:S01]  /*2970*/  @!P2 IMAD.IADD R10, R10, 0x1, -R18 ;  /* 0x000000010a0aa824 */ /* 0x000fe200078e0a12 */
[----:B------:R-:W-:Y:S01]  /*2980*/  ISETP.GT.U32.AND P2, PT, R18, R7, PT ;  /* 0x000000071200720c */ /* 0x000fe20003f44070 */
[----:B------:R-:W-:Y:S01]  /*2990*/  @!P5 IMAD.MOV R0, RZ, RZ, -R0 ;  /* 0x000000ffff00d224 */ /* 0x000fe200078e0a00 */
[----:B------:R-:W-:-:S02]  /*29a0*/  IABS R17, R14 ;  /* 0x0000000e00117213 */ /* 0x000fc40000000000 */
[----:B------:R-:W-:-:S03]  /*29b0*/  ISETP.GT.U32.AND P5, PT, R18, R5, PT ;  /* 0x000000051200720c */ /* 0x000fc60003fa4070 */
[----:B------:R-:W-:Y:S01]  /*29c0*/  IMAD.HI.U32 R19, R2, R17, RZ ;  /* 0x0000001102137227 */ /* 0x000fe200078e00ff */
[----:B------:R-:W-:Y:S01]  /*29d0*/  IABS R16, R11 ;  /* 0x0000000b00107213 */ /* 0x000fe20000000000 */
[----:B------:R0:W-:Y:S02]  /*29e0*/  STL [R1+0x74], R0 ;  /* 0x0000740001007387 */ /* 0x0001e40000100800 */
[----:B------:R-:W-:Y:S02]  /*29f0*/  @!P6 IMAD.IADD R13, R13, 0x1, -R18 ;  /* 0x000000010d0de824 */ /* 0x000fe400078e0a12 */
[----:B------:R-:W-:Y:S02]  /*2a00*/  IMAD.MOV R19, RZ, RZ, -R19 ;  /* 0x000000ffff137224 */ /* 0x000fe400078e0a13 */
[----:B------:R-:W-:Y:S02]  /*2a10*/  IMAD.MOV.U32 R20, RZ, RZ, R10 ;  /* 0x000000ffff147224 */ /* 0x000fe400078e000a */
[----:B------:R-:W-:Y:S01]  /*2a20*/  @!P2 IMAD.IADD R7, R7, 0x1, -R18 ;  /* 0x000000010707a824 */ /* 0x000fe200078e0a12 */
[----:B------:R-:W-:Y:S01]  /*2a30*/  ISETP.GE.AND P2, PT, R4, RZ, PT ;  /* 0x000000ff0400720c */ /* 0x000fe20003f46270 */
[----:B0-----:R-:W-:Y:S01]  /*2a40*/  IMAD.MOV.U32 R0, RZ, RZ, R12 ;  /* 0x000000ffff007224 */ /* 0x001fe200078e000c */
[C---:B------:R-:W-:Y:S01]  /*2a50*/  ISETP.GT.U32.AND P6, PT, R18.reuse, R13, PT ;  /* 0x0000000d1200720c */ /* 0x040fe20003fc4070 */
[----:B------:R-:W-:Y:S01]  /*2a60*/  IMAD R4, R18, R19, R17 ;  /* 0x0000001312047224 */ /* 0x000fe200078e0211 */
[----:B------:R-:W-:Y:S01]  /*2a70*/  IABS R15, R8 ;  /* 0x00000008000f7213 */ /* 0x000fe20000000000 */
[----:B------:R-:W-:-:S04]  /*2a80*/  IMAD.HI.U32 R17, R2, R16, RZ ;  /* 0x0000001002117227 */ /* 0x000fc800078e00ff */
[----:B------:R-:W-:Y:S02]  /*2a90*/  @!P3 IMAD.MOV R20, RZ, RZ, -R20 ;  /* 0x000000ffff14b224 */ /* 0x000fe400078e0a14 */
[----:B------:R-:W-:Y:S01]  /*2aa0*/  @!P5 IMAD.IADD R5, R5, 0x1, -R18 ;  /* 0x000000010505d824 */ /* 0x000fe200078e0a12 */
[----:B------:R-:W-:Y:S01]  /*2ab0*/  ISETP.GE.AND P5, PT, R6, RZ, PT ;  /* 0x000000ff0600720c */ /* 0x000fe20003fa6270 */
[----:B------:R-:W-:Y:S01]  /*2ac0*/  @!P4 IMAD.MOV R0, RZ, RZ, -R0 ;  /* 0x000000ffff00c224 */ /* 0x000fe200078e0a00 */
[----:B------:R-:W-:Y:S01]  /*2ad0*/  ISETP.GT.U32.AND P3, PT, R18, R7, PT ;  /* 0x000000071200720c */ /* 0x000fe20003f64070 */
[----:B------:R-:W-:Y:S01]  /*2ae0*/  IMAD.MOV R17, RZ, RZ, -R17 ;  /* 0x000000ffff117224 */ /* 0x000fe200078e0a11 */
[----:B------:R-:W-:Y:S01]  /*2af0*/  STL [R1+0x70], R20 ;  /* 0x0000701401007387 */ /* 0x000fe20000100800 */
[----:B------:R-:W-:-:S03]  /*2b00*/  IMAD.HI.U32 R6, R2, R15, RZ ;  /* 0x0000000f02067227 */ /* 0x000fc600078e00ff */
[----:B------:R0:W-:Y:S01]  /*2b10*/  STL [R1+0x6c], R0 ;  /* 0x00006c0001007387 */ /* 0x0001e20000100800 */
[----:B------:R-:W-:Y:S01]  /*2b20*/  IMAD.MOV R6, RZ, RZ, -R6 ;  /* 0x000000ffff067224 */ /* 0x000fe200078e0a06 */
[C---:B------:R-:W-:Y:S01]  /*2b30*/  ISETP.GT.U32.AND P4, PT, R18.reuse, R4, PT ;  /* 0x000000041200720c */ /* 0x040fe20003f84070 */
[----:B------:R-:W-:Y:S02]  /*2b40*/  @!P6 IMAD.IADD R13, R13, 0x1, -R18 ;  /* 0x000000010d0de824 */ /* 0x000fe400078e0a12 */
[----:B0-----:R-:W-:Y:S02]  /*2b50*/  IMAD.MOV.U32 R0, RZ, RZ, R5 ;  /* 0x000000ffff007224 */ /* 0x001fe400078e0005 */
[C---:B------:R-:W-:Y:S02]  /*2b60*/  IMAD R5, R18.reuse, R17, R16 ;  /* 0x0000001112057224 */ /* 0x040fe400078e0210 */
[----:B------:R-:W-:-:S03]  /*2b70*/  IMAD R6, R18, R6, R15 ;  /* 0x0000000612067224 */ /* 0x000fc600078e020f */
[C---:B------:R-:W-:Y:S01]  /*2b80*/  ISETP.GT.U32.AND P6, PT, R18.reuse, R5, PT ;  /* 0x000000051200720c */ /* 0x040fe20003fc4070 */
[----:B------:R-:W-:Y:S01]  /*2b90*/  @!P5 IMAD.MOV R0, RZ, RZ, -R0 ;  /* 0x000000ffff00d224 */ /* 0x000fe200078e0a00 */
[----:B------:R-:W-:Y:S01]  /*2ba0*/  ISETP.GT.U32.AND P5, PT, R18, R6, PT ;  /* 0x000000061200720c */ /* 0x000fe20003fa4070 */
[--C-:B------:R-:W-:Y:S01]  /*2bb0*/  @!P3 IMAD.IADD R7, R7, 0x1, -R18.reuse ;  /* 0x000000010707b824 */ /* 0x100fe200078e0a12 */
[C-C-:B------:R-:W-:Y:S02]  /*2bc0*/  LOP3.LUT R12, R36.reuse, 0xb, R35.reuse, 0xfe, !PT ;  /* 0x0000000b240c7812 */ /* 0x140fe400078efe23 */
[----:B------:R-:W-:Y:S01]  /*2bd0*/  LOP3.LUT R10, R36, 0xc, R35, 0xfe, !PT ;  /* 0x0000000c240a7812 */ /* 0x000fe200078efe23 */
[----:B------:R0:W-:Y:S01]  /*2be0*/  STL [R1+0x18], R0 ;  /* 0x0000180001007387 */ /* 0x0001e20000100800 */
[----:B------:R-:W-:Y:S01]  /*2bf0*/  ISETP.GE.AND P3, PT, R3, RZ, PT ;  /* 0x000000ff0300720c */ /* 0x000fe20003f66270 */
[----:B------:R-:W-:Y:S01]  /*2c00*/  @!P4 IMAD.IADD R4, R4, 0x1, -R18 ;  /* 0x000000010404c824 */ /* 0x000fe200078e0a12 */
[----:B------:R-:W-:-:S02]  /*2c10*/  IABS R15, R12 ;  /* 0x0000000c000f7213 */ /* 0x000fc40000000000 */
[----:B------:R-:W-:Y:S01]  /*2c20*/  IABS R3, R10 ;  /* 0x0000000a00037213 */ /* 0x000fe20000000000 */
[----:B0-----:R-:W-:Y:S02]  /*2c30*/  IMAD.MOV.U32 R0, RZ, RZ, R7 ;  /* 0x000000ffff007224 */ /* 0x001fe400078e0007 */
[----:B------:R-:W-:Y:S02]  /*2c40*/  @!P6 IMAD.IADD R5, R5, 0x1, -R18 ;  /* 0x000000010505e824 */ /* 0x000fe400078e0a12 */
[----:B------:R-:W-:Y:S01]  /*2c50*/  @!P2 IMAD.MOV R0, RZ, RZ, -R0 ;  /* 0x000000ffff00a224 */ /* 0x000fe200078e0a00 */
[----:B------:R-:W-:Y:S01]  /*2c60*/  ISETP.GT.U32.AND P2, PT, R18, R4, PT ;  /* 0x000000041200720c */ /* 0x000fe20003f44070 */
[----:B------:R-:W-:Y:S02]  /*2c70*/  IMAD.MOV.U32 R16, RZ, RZ, R3 ;  /* 0x000000ffff107224 */ /* 0x000fe400078e0003 */
[----:B------:R-:W-:Y:S01]  /*2c80*/  IMAD.HI.U32 R7, R2, R15, RZ ;  /* 0x0000000f02077227 */ /* 0x000fe200078e00ff */
[----:B------:R0:W-:Y:S01]  /*2c90*/  STL [R1+0x1c], R0 ;  /* 0x00001c0001007387 */ /* 0x0001e20000100800 */
[----:B------:R-:W-:-:S02]  /*2ca0*/  ISETP.GT.U32.AND P6, PT, R18, R5, PT ;  /* 0x000000051200720c */ /* 0x000fc40003fc4070 */
[----:B------:R-:W-:Y:S02]  /*2cb0*/  @!P5 IMAD.IADD R6, R6, 0x1, -R18 ;  /* 0x000000010606d824 */ /* 0x000fe400078e0a12 */
[----:B------:R-:W-:Y:S02]  /*2cc0*/  IMAD.MOV R7, RZ, RZ, -R7 ;  /* 0x000000ffff077224 */ /* 0x000fe400078e0a07 */
[----:B0-----:R-:W-:Y:S02]  /*2cd0*/  IMAD.MOV.U32 R0, RZ, RZ, R13 ;  /* 0x000000ffff007224 */ /* 0x001fe400078e000d */
[----:B------:R-:W-:Y:S01]  /*2ce0*/  IMAD.HI.U32 R13, R2, R16, RZ ;  /* 0x00000010020d7227 */ /* 0x000fe200078e00ff */
[----:B------:R-:W-:-:S03]  /*2cf0*/  ISETP.GT.U32.AND P5, PT, R18, R6, PT ;  /* 0x000000061200720c */ /* 0x000fc60003fa4070 */
[----:B------:R-:W-:Y:S02]  /*2d00*/  IMAD R7, R18, R7, R15 ;  /* 0x0000000712077224 */ /* 0x000fe400078e020f */
[----:B------:R-:W-:Y:S02]  /*2d10*/  IMAD.MOV R13, RZ, RZ, -R13 ;  /* 0x000000ffff0d7224 */ /* 0x000fe400078e0a0d */
[----:B------:R-:W-:Y:S01]  /*2d20*/  @!P3 IMAD.MOV R0, RZ, RZ, -R0 ;  /* 0x000000ffff00b224 */ /* 0x000fe200078e0a00 */
[----:B------:R-:W-:Y:S01]  /*2d30*/  ISETP.GE.AND P3, PT, R8, RZ, PT ;  /* 0x000000ff0800720c */ /* 0x000fe20003f66270 */
[----:B------:R-:W-:Y:S01]  /*2d40*/  @!P2 IMAD.IADD R4, R4, 0x1, -R18 ;  /* 0x000000010404a824 */ /* 0x000fe200078e0a12 */
[C---:B------:R-:W-:Y:S01]  /*2d50*/  ISETP.GT.U32.AND P2, PT, R18.reuse, R7, PT ;  /* 0x000000071200720c */ /* 0x040fe20003f44070 */
[----:B------:R-:W-:Y:S01]  /*2d60*/  IMAD R8, R18, R13, R16 ;  /* 0x0000000d12087224 */ /* 0x000fe200078e0210 */
[----:B------:R-:W-:Y:S01]  /*2d70*/  ISETP.GE.AND P4, PT, R14, RZ, PT ;  /* 0x000000ff0e00720c */ /* 0x000fe20003f86270 */
[----:B------:R-:W-:Y:S01]  /*2d80*/  @!P6 IMAD.IADD R5, R5, 0x1, -R18 ;  /* 0x000000010505e824 */ /* 0x000fe200078e0a12 */
[----:B------:R-:W-:-:S02]  /*2d90*/  LOP3.LUT R3, R36, 0xd, R35, 0xfe, !PT ;  /* 0x0000000d24037812 */ /* 0x000fc400078efe23 */
[----:B------:R-:W-:Y:S01]  /*2da0*/  ISETP.GT.U32.AND P6, PT, R18, R8, PT ;  /* 0x000000081200720c */ /* 0x000fe20003fc4070 */
[--C-:B------:R-:W-:Y:S01]  /*2db0*/  @!P5 IMAD.IADD R6, R6, 0x1, -R18.reuse ;  /* 0x000000010606d824 */ /* 0x100fe200078e0a12 */
[----:B------:R-:W-:Y:S02]  /*2dc0*/  IABS R14, R3 ;  /* 0x00000003000e7213 */ /* 0x000fe40000000000 */
[----:B------:R-:W-:Y:S02]  /*2dd0*/  ISETP.GE.AND P5, PT, R11, RZ, PT ;  /* 0x000000ff0b00720c */ /* 0x000fe40003fa6270 */
[C-C-:B------:R-:W-:Y:S01]  /*2de0*/  LOP3.LUT R11, R36.reuse, 0xe, R35.reuse, 0xfe, !PT ;  /* 0x0000000e240b7812 */ /* 0x140fe200078efe23 */
[----:B------:R0:W-:Y:S01]  /*2df0*/  STL [R1+0x20], R0 ;  /* 0x0000200001007387 */ /* 0x0001e20000100800 */
[----:B------:R-:W-:Y:S01]  /*2e00*/  @!P2 IMAD.IADD R7, R7, 0x1, -R18 ;  /* 0x000000010707a824 */ /* 0x000fe200078e0a12 */
[----:B------:R-:W-:Y:S01]  /*2e10*/  LOP3.LUT R15, R36, 0xf, R35, 0xfe, !PT ;  /* 0x0000000f240f7812 */ /* 0x000fe200078efe23 */
[----:B------:R-:W-:Y:S01]  /*2e20*/  IMAD.HI.U32 R16, R2, R14, RZ ;  /* 0x0000000e02107227 */ /* 0x000fe200078e00ff */
[----:B------:R-:W-:-:S03]  /*2e30*/  IABS R19, R11 ;  /* 0x0000000b00137213 */ /* 0x000fc60000000000 */
[----:B0-----:R-:W-:Y:S01]  /*2e40*/  IMAD.MOV.U32 R0, RZ, RZ, R4 ;  /* 0x000000ffff007224 */ /* 0x001fe200078e0004 */
[----:B------:R-:W-:Y:S01]  /*2e50*/  IABS R17, R15 ;  /* 0x0000000f00117213 */ /* 0x000fe20000000000 */
[----:B------:R-:W-:Y:S02]  /*2e60*/  @!P6 IMAD.IADD R8, R8, 0x1, -R18 ;  /* 0x000000010808e824 */ /* 0x000fe400078e0a12 */
[----:B------:R-:W-:Y:S01]  /*2e70*/  @!P4 IMAD.MOV R0, RZ, RZ, -R0 ;  /* 0x000000ffff00c224 */ /* 0x000fe200078e0a00 */
[----:B------:R-:W-:Y:S01]  /*2e80*/  ISETP.GT.U32.AND P4, PT, R18, R7, PT ;  /* 0x000000071200720c */ /* 0x000fe20003f84070 */
[----:B------:R-:W-:Y:S02]  /*2e90*/  IMAD.MOV R16, RZ, RZ, -R16 ;  /* 0x000000ffff107224 */ /* 0x000fe400078e0a10 */
[----:B------:R-:W-:Y:S01]  /*2ea0*/  IMAD.HI.U32 R4, R2, R19, RZ ;  /* 0x0000001302047227 */ /* 0x000fe200078e00ff */
[----:B------:R-:W-:-:S03]  /*2eb0*/  ISETP.GT.U32.AND P6, PT, R18, R8, PT ;  /* 0x000000081200720c */ /* 0x000fc60003fc4070 */
[----:B------:R-:W-:Y:S02]  /*2ec0*/  IMAD R14, R18, R16, R14 ;  /* 0x00000010120e7224 */ /* 0x000fe400078e020e */
[----:B------:R-:W-:-:S04]  /*2ed0*/  IMAD.HI.U32 R16, R2, R17, RZ ;  /* 0x0000001102107227 */ /* 0x000fc800078e00ff */
[----:B------:R-:W-:Y:S02]  /*2ee0*/  IMAD.MOV R4, RZ, RZ, -R4 ;  /* 0x000000ffff047224 */ /* 0x000fe400078e0a04 */
[----:B------:R-:W-:Y:S01]  /*2ef0*/  @!P3 IMAD.MOV R6, RZ, RZ, -R6 ;  /* 0x000000ffff06b224 */ /* 0x000fe200078e0a06 */
[C---:B------:R-:W-:Y:S01]  /*2f00*/  ISETP.GT.U32.AND P3, PT, R18.reuse, R14, PT ;  /* 0x0000000e1200720c */ /* 0x040fe20003f64070 */
[----:B------:R-:W-:Y:S02]  /*2f10*/  IMAD.MOV R16, RZ, RZ, -R16 ;  /* 0x000000ffff107224 */ /* 0x000fe400078e0a10 */
[C---:B------:R-:W-:Y:S02]  /*2f20*/  IMAD R19, R18.reuse, R4, R19 ;  /* 0x0000000412137224 */ /* 0x040fe400078e0213 */
[C---:B------:R-:W-:Y:S02]  /*2f30*/  IMAD R17, R18.reuse, R16, R17 ;  /* 0x0000001012117224 */ /* 0x040fe400078e0211 */
[--C-:B------:R-:W-:Y:S01]  /*2f40*/  @!P4 IMAD.IADD R7, R7, 0x1, -R18.reuse ;  /* 0x000000010707c824 */ /* 0x100fe200078e0a12 */
[----:B------:R-:W-:Y:S01]  /*2f50*/  ISETP.GT.U32.AND P4, PT, R18, R19, PT ;  /* 0x000000131200720c */ /* 0x000fe20003f84070 */
[----:B------:R-:W-:Y:S01]  /*2f60*/  @!P6 IMAD.IADD R8, R8, 0x1, -R18 ;  /* 0x000000010808e824 */ /* 0x000fe200078e0a12 */
[----:B------:R0:W-:Y:S01]  /*2f70*/  STL [R1+0x2c], R0 ;  /* 0x00002c0001007387 */ /* 0x0001e20000100800 */
[----:B------:R-:W-:-:S02]  /*2f80*/  ISETP.GT.U32.AND P6, PT, R18, R17, PT ;  /* 0x000000111200720c */ /* 0x000fc40003fc4070 */
[----:B------:R-:W-:Y:S01]  /*2f90*/  ISETP.GE.AND P2, PT, R12, RZ, PT ;  /* 0x000000ff0c00720c */ /* 0x000fe20003f46270 */
[----:B------:R-:W-:Y:S01]  /*2fa0*/  @!P3 IMAD.IADD R14, R14, 0x1, -R18 ;  /* 0x000000010e0eb824 */ /* 0x000fe200078e0a12 */
[----:B------:R-:W-:Y:S01]  /*2fb0*/  LOP3.LUT R13, R36, 0x10, R35, 0xfe, !PT ;  /* 0x00000010240d7812 */ /* 0x000fe200078efe23 */
[----:B0-----:R-:W-:-:S04]  /*2fc0*/  IMAD.MOV.U32 R0, RZ, RZ, R5 ;  /* 0x000000ffff007224 */ /* 0x001fc800078e0005 */
[----:B------:R-:W-:Y:S01]  /*2fd0*/  @!P5 IMAD.MOV R0, RZ, RZ, -R0 ;  /* 0x000000ffff00d224 */ /* 0x000fe200078e0a00 */
[----:B------:R0:W-:Y:S01]  /*2fe0*/  STL [R1+0x30], R6 ;  /* 0x0000300601007387 */ /* 0x0001e20000100800 */
[--C-:B------:R-:W-:Y:S01]  /*2ff0*/  @!P4 IMAD.IADD R19, R19, 0x1, -R18.reuse ;  /* 0x000000011313c824 */ /* 0x100fe200078e0a12 */
[----:B------:R-:W-:Y:S02]  /*3000*/  IABS R12, R13 ;  /* 0x0000000d000c7213 */ /* 0x000fe40000000000 */
[----:B------:R1:W-:Y:S01]  /*3010*/  STL [R1+0x34], R0 ;  /* 0x0000340001007387 */ /* 0x0003e20000100800 */
[----:B------:R-:W-:Y:S02]  /*3020*/  LOP3.LUT R4, R36, 0x11, R35, 0xfe, !PT ;  /* 0x0000001124047812 */ /* 0x000fe400078efe23 */
[----:B------:R-:W-:Y:S01]  /*3030*/  ISETP.GT.U32.AND P4, PT, R18, R14, PT ;  /* 0x0000000e1200720c */ /* 0x000fe20003f84070 */
[----:B------:R-:W-:Y:S01]  /*3040*/  @!P6 IMAD.IADD R17, R17, 0x1, -R18 ;  /* 0x000000011111e824 */ /* 0x000fe200078e0a12 */
[----:B------:R-:W-:Y:S01]  /*3050*/  ISETP.GE.AND P5, PT, R10, RZ, PT ;  /* 0x000000ff0a00720c */ /* 0x000fe20003fa6270 */
[----:B------:R-:W-:Y:S01]  /*3060*/  IMAD.HI.U32 R5, R2, R12, RZ ;  /* 0x0000000c02057227 */ /* 0x000fe200078e00ff */
[----:B0-----:R-:W-:-:S03]  /*3070*/  IABS R6, R4 ;  /* 0x0000000400067213 */ /* 0x001fc60000000000 */
[----:B-1----:R-:W-:Y:S01]  /*3080*/  IMAD.MOV.U32 R0, RZ, RZ, R7 ;  /* 0x000000ffff007224 */ /* 0x002fe200078e0007 */
[----:B------:R-:W-:Y:S02]  /*3090*/  ISETP.GE.AND P3, PT, R3, RZ, PT ;  /* 0x000000ff0300720c */ /* 0x000fe40003f66270 */
[----:B------:R-:W-:Y:S01]  /*30a0*/  LOP3.LUT R3, R36, 0x12, R35, 0xfe, !PT ;  /* 0x0000001224037812 */ /* 0x000fe200078efe23 */
[----:B------:R-:W-:Y:S01]  /*30b0*/  @!P2 IMAD.MOV R0, RZ, RZ, -R0 ;  /* 0x000000ffff00a224 */ /* 0x000fe200078e0a00 */
[C---:B------:R-:W-:Y:S01]  /*30c0*/  ISETP.GT.U32.AND P2, PT, R18.reuse, R19, PT ;  /* 0x000000131200720c */ /* 0x040fe20003f44070 */
[----:B------:R-:W-:Y:S01]  /*30d0*/  IMAD.MOV R5, RZ, RZ, -R5 ;  /* 0x000000ffff057224 */ /* 0x000fe200078e0a05 */
[----:B------:R-:W-:Y:S01]  /*30e0*/  ISETP.GT.U32.AND P6, PT, R18, R17, PT ;  /* 0x000000111200720c */ /* 0x000fe20003fc4070 */
[----:B------:R-:W-:Y:S01]  /*30f0*/  IMAD.HI.U32 R7, R2, R6, RZ ;  /* 0x0000000602077227 */ /* 0x000fe200078e00ff */
[----:B------:R-:W-:Y:S01]  /*3100*/  IABS R10, R3 ;  /* 0x00000003000a7213 */ /* 0x000fe20000000000 */
[----:B------:R0:W-:Y:S02]  /*3110*/  STL [R1+0x3c], R0 ;  /* 0x00003c0001007387 */ /* 0x0001e40000100800 */
[----:B------:R-:W-:-:S02]  /*3120*/  IMAD R12, R18, R5, R12 ;  /* 0x00000005120c7224 */ /* 0x000fc400078e020c */
[----:B------:R-:W-:Y:S02]  /*3130*/  IMAD.MOV R7, RZ, RZ, -R7 ;  /* 0x000000ffff077224 */ /* 0x000fe400078e0a07 */
[----:B------:R-:W-:Y:S01]  /*3140*/  @!P4 IMAD.IADD R14, R14, 0x1, -R18 ;  /* 0x000000010e0ec824 */ /* 0x000fe200078e0a12 */
[----:B------:R-:W-:Y:S01]  /*3150*/  ISETP.GE.AND P4, PT, R11, RZ, PT ;  /* 0x000000ff0b00720c */ /* 0x000fe20003f86270 */
[----:B------:R-:W-:-:S04]  /*3160*/  IMAD.HI.U32 R11, R2, R10, RZ ;  /* 0x0000000a020b7227 */ /* 0x000fc800078e00ff */
[----:B0-----:R-:W-:Y:S01]  /*3170*/  IMAD.MOV.U32 R0, RZ, RZ, R8 ;  /* 0x000000ffff007224 */ /* 0x001fe200078e0008 */
[----:B------:R-:W-:Y:S01]  /*3180*/  LOP3.LUT R5, R36, 0x13, R35, 0xfe, !PT ;  /* 0x0000001324057812 */ /* 0x000fe200078efe23 */
[C---:B------:R-:W-:Y:S02]  /*3190*/  IMAD R6, R18.reuse, R7, R6 ;  /* 0x0000000712067224 */ /* 0x040fe400078e0206 */
[----:B------:R-:W-:Y:S01]  /*31a0*/  @!P5 IMAD.MOV R0, RZ, RZ, -R0 ;  /* 0x000000ffff00d224 */ /* 0x000fe200078e0a00 */
[C---:B------:R-:W-:Y:S01]  /*31b0*/  ISETP.GT.U32.AND P5, PT, R18.reuse, R12, PT ;  /* 0x0000000c1200720c */ /* 0x040fe20003fa4070 */
[--C-:B------:R-:W-:Y:S02]  /*31c0*/  @!P2 IMAD.IADD R19, R19, 0x1, -R18.reuse ;  /* 0x000000011313a824 */ /* 0x100fe400078e0a12 */
[----:B------:R-:W-:Y:S01]  /*31d0*/  IMAD.MOV R11, RZ, RZ, -R11 ;  /* 0x000000ffff0b7224 */ /* 0x000fe200078e0a0b */
[----:B------:R-:W-:Y:S01]  /*31e0*/  IABS R16, R5 ;  /* 0x0000000500107213 */ /* 0x000fe20000000000 */
[----:B------:R-:W-:Y:S01]  /*31f0*/  @!P6 IMAD.IADD R17, R17, 0x1, -R18 ;  /* 0x000000011111e824 */ /* 0x000fe200078e0a12 */
[----:B------:R0:W-:Y:S01]  /*3200*/  STL [R1+0x68], R0 ;  /* 0x0000680001007387 */ /* 0x0001e20000100800 */
[C---:B------:R-:W-:Y:S01]  /*3210*/  ISETP.GT.U32.AND P6, PT, R18.reuse, R6, PT ;  /* 0x000000061200720c */ /* 0x040fe20003fc4070 */
[----:B------:R-:W-:-:S02]  /*3220*/  IMAD R11, R18, R11, R10 ;  /* 0x0000000b120b7224 */ /* 0x000fc400078e020a */
[----:B------:R-:W-:Y:S01]  /*3230*/  IMAD.MOV.U32 R20, RZ, RZ, R14 ;  /* 0x000000ffff147224 */ /* 0x000fe200078e000e */
[----:B------:R-:W-:Y:S01]  /*3240*/  ISETP.GE.AND P2, PT, R15, RZ, PT ;  /* 0x000000ff0f00720c */ /* 0x000fe20003f46270 */
[----:B------:R-:W-:-:S04]  /*3250*/  IMAD.HI.U32 R8, R2, R16, RZ ;  /* 0x0000001002087227 */ /* 0x000fc800078e00ff */
[----:B0-----:R-:W-:Y:S01]  /*3260*/  IMAD.MOV.U32 R0, RZ, RZ, R19 ;  /* 0x000000ffff007224 */ /* 0x001fe200078e0013 */
[----:B------:R-:W-:Y:S01]  /*3270*/  LOP3.LUT R7, R36, 0x14, R35, 0xfe, !PT ;  /* 0x0000001424077812 */ /* 0x000fe200078efe23 */
[----:B------:R-:W-:Y:S02]  /*3280*/  @!P3 IMAD.MOV R20, RZ, RZ, -R20 ;  /* 0x000000ffff14b224 */ /* 0x000fe400078e0a14 */
[----:B------:R-:W-:Y:S01]  /*3290*/  @!P4 IMAD.MOV R0, RZ, RZ, -R0 ;  /* 0x000000ffff00c224 */ /* 0x000fe200078e0a00 */
[----:B------:R-:W-:Y:S01]  /*32a0*/  ISETP.GT.U32.AND P4, PT, R18, R11, PT ;  /* 0x0000000b1200720c */ /* 0x000fe20003f84070 */
[----:B------:R-:W-:Y:S01]  /*32b0*/  IMAD.MOV R8, RZ, RZ, -R8 ;  /* 0x000000ffff087224 */ /* 0x000fe200078e0a08 */
[----:B------:R-:W-:Y:S01]  /*32c0*/  IABS R15, R7 ;  /* 0x00000007000f7213 */ /* 0x000fe20000000000 */
[----:B------:R-:W-:Y:S01]  /*32d0*/  @!P5 IMAD.IADD R12, R12, 0x1, -R18 ;  /* 0x000000010c0cd824 */ /* 0x000fe200078e0a12 */
[----:B------:R-:W-:Y:S01]  /*32e0*/  STL [R1+0x64], R20 ;  /* 0x0000641401007387 */ /* 0x000fe20000100800 */
[----:B------:R-:W-:-:S02]  /*32f0*/  IMAD R8, R18, R8, R16 ;  /* 0x0000000812087224 */ /* 0x000fc400078e0210 */
[----:B------:R-:W-:Y:S01]  /*3300*/  @!P6 IMAD.IADD R6, R6, 0x1, -R18 ;  /* 0x000000010606e824 */ /* 0x000fe200078e0a12 */
[----:B------:R0:W-:Y:S01]  /*3310*/  STL [R1+0x60], R0 ;  /* 0x0000600001007387 */ /* 0x0001e20000100800 */
[C---:B------:R-:W-:Y:S01]  /*3320*/  ISETP.GT.U32.AND P3, PT, R18.reuse, R12, PT ;  /* 0x0000000c1200720c */ /* 0x040fe20003f64070 */
[----:B------:R-:W-:Y:S01]  /*3330*/  IMAD.MOV.U32 R14, RZ, RZ, R15 ;  /* 0x000000ffff0e7224 */ /* 0x000fe200078e000f */
[----:B------:R-:W-:Y:S02]  /*3340*/  ISETP.GE.AND P5, PT, R13, RZ, PT ;  /* 0x000000ff0d00720c */ /* 0x000fe40003fa6270 */
[----:B------:R-:W-:Y:S01]  /*3350*/  ISETP.GT.U32.AND P6, PT, R18, R6, PT ;  /* 0x000000061200720c */ /* 0x000fe20003fc4070 */
[----:B0-----:R-:W-:Y:S01]  /*3360*/  IMAD.MOV.U32 R0, RZ, RZ, R17 ;  /* 0x000000ffff007224 */ /* 0x001fe200078e0011 */
[----:B------:R-:W-:Y:S01]  /*3370*/  LOP3.LUT R13, R36, 0x15, R35, 0xfe, !PT ;  /* 0x00000015240d7812 */ /* 0x000fe200078efe23 */
[----:B------:R-:W-:-:S04]  /*3380*/  IMAD.HI.U32 R19, R2, R14, RZ ;  /* 0x0000000e02137227 */ /* 0x000fc800078e00ff */
[----:B------:R-:W-:Y:S01]  /*3390*/  @!P2 IMAD.MOV R0, RZ, RZ, -R0 ;  /* 0x000000ffff00a224 */ /* 0x000fe200078e0a00 */
[----:B------:R-:W-:Y:S01]  /*33a0*/  ISETP.GT.U32.AND P2, PT, R18, R8, PT ;  /* 0x000000081200720c */ /* 0x000fe20003f44070 */
[----:B------:R-:W-:Y:S01]  /*33b0*/  @!P4 IMAD.IADD R11, R11, 0x1, -R18 ;  /* 0x000000010b0bc824 */ /* 0x000fe200078e0a12 */
[----:B------:R-:W-:Y:S01]  /*33c0*/  IABS R15, R13 ;  /* 0x0000000d000f7213 */ /* 0x000fe20000000000 */
[----:B------:R-:W-:Y:S01]  /*33d0*/  IMAD.MOV R19, RZ, RZ, -R19 ;  /* 0x000000ffff137224 */ /* 0x000fe200078e0a13 */
[----:B------:R-:W-:Y:S02]  /*33e0*/  LOP3.LUT R10, R36, 0x16, R35, 0xfe, !PT ;  /* 0x00000016240a7812 */ /* 0x000fe400078efe23 */
[C---:B------:R-:W-:Y:S01]  /*33f0*/  ISETP.GT.U32.AND P4, PT, R18.reuse, R11, PT ;  /* 0x0000000b1200720c */ /* 0x040fe20003f84070 */
[----:B------:R-:W-:Y:S01]  /*3400*/  IMAD R14, R18, R19, R14 ;  /* 0x00000013120e7224 */ /* 0x000fe200078e020e */
[----:B------:R-:W-:Y:S01]  /*3410*/  IABS R16, R10 ;  /* 0x0000000a00107213 */ /* 0x000fe20000000000 */
[----:B------:R-:W-:-:S02]  /*3420*/  @!P3 IMAD.IADD R12, R12, 0x1, -R18 ;  /* 0x000000010c0cb824 */ /* 0x000fc400078e0a12 */
[----:B------:R-:W-:Y:S01]  /*3430*/  IMAD.MOV.U32 R17, RZ, RZ, R15 ;  /* 0x000000ffff117224 */ /* 0x000fe200078e000f */
[----:B------:R0:W-:Y:S01]  /*3440*/  STL [R1+0x5c], R0 ;  /* 0x00005c0001007387 */ /* 0x0001e20000100800 */
[--C-:B------:R-:W-:Y:S01]  /*3450*/  @!P6 IMAD.IADD R6, R6, 0x1, -R18.reuse ;  /* 0x000000010606e824 */ /* 0x100fe200078e0a12 */
[----:B------:R-:W-:Y:S01]  /*3460*/  ISETP.GE.AND P3, PT, R4, RZ, PT ;  /* 0x000000ff0400720c */ /* 0x000fe20003f66270 */
[----:B------:R-:W-:Y:S01]  /*3470*/  @!P2 IMAD.IADD R8, R8, 0x1, -R18 ;  /* 0x000000010808a824 */ /* 0x000fe200078e0a12 */
[----:B------:R-:W-:Y:S01]  /*3480*/  ISETP.GT.U32.AND P6, PT, R18, R14, PT ;  /* 0x0000000e1200720c */ /* 0x000fe20003fc4070 */
[----:B------:R-:W-:Y:S01]  /*3490*/  IMAD.HI.U32 R19, R2, R17, RZ ;  /* 0x0000001102137227 */ /* 0x000fe200078e00ff */
[----:B------:R-:W-:-:S03]  /*34a0*/  ISETP.GE.AND P2, PT, R3, RZ, PT ;  /* 0x000000ff0300720c */ /* 0x000fc60003f46270 */
[----:B0-----:R-:W-:Y:S02]  /*34b0*/  IMAD.MOV.U32 R0, RZ, RZ, R12 ;  /* 0x000000ffff007224 */ /* 0x001fe400078e000c */
[----:B------:R-:W-:Y:S01]  /*34c0*/  IMAD.HI.U32 R15, R2, R16, RZ ;  /* 0x00000010020f7227 */ /* 0x000fe200078e00ff */
[----:B------:R-:W-:-:S03]  /*34d0*/  LOP3.LUT R4, R36, 0x17, R35, 0xfe, !PT ;  /* 0x0000001724047812 */ /* 0x000fc600078efe23 */
[----:B------:R-:W-:Y:S02]  /*34e0*/  @!P5 IMAD.MOV R0, RZ, RZ, -R0 ;  /* 0x000000ffff00d224 */ /* 0x000fe400078e0a00 */
[----:B------:R-:W-:Y:S01]  /*34f0*/  IMAD.MOV R19, RZ, RZ, -R19 ;  /* 0x000000ffff137224 */ /* 0x000fe200078e0a13 */
[C---:B------:R-:W-:Y:S01]  /*3500*/  ISETP.GT.U32.AND P5, PT, R18.reuse, R8, PT ;  /* 0x000000081200720c */ /* 0x040fe20003fa4070 */
[----:B------:R-:W-:Y:S02]  /*3510*/  IMAD.MOV R15, RZ, RZ, -R15 ;  /* 0x000000ffff0f7224 */ /* 0x000fe400078e0a0f */
[----:B------:R-:W-:Y:S01]  /*3520*/  @!P4 IMAD.IADD R11, R11, 0x1, -R18 ;  /* 0x000000010b0bc824 */ /* 0x000fe200078e0a12 */
[----:B------:R0:W-:Y:S01]  /*3530*/  STL [R1+0x58], R0 ;  /* 0x0000580001007387 */ /* 0x0001e20000100800 */
[C---:B------:R-:W-:Y:S01]  /*3540*/  IMAD R3, R18.reuse, R19, R17 ;  /* 0x0000001312037224 */ /* 0x040fe200078e0211 */
[----:B------:R-:W-:Y:S01]  /*3550*/  IABS R20, R4 ;  /* 0x0000000400147213 */ /* 0x000fe20000000000 */
[----:B------:R-:W-:-:S02]  /*3560*/  IMAD R12, R18, R15, R16 ;  /* 0x0000000f120c7224 */ /* 0x000fc400078e0210 */
[----:B------:R-:W-:Y:S01]  /*3570*/  IMAD.MOV.U32 R17, RZ, RZ, R6 ;  /* 0x000000ffff117224 */ /* 0x000fe200078e0006 */
[----:B------:R-:W-:Y:S01]  /*3580*/  ISETP.GT.U32.AND P4, PT, R18, R3, PT ;  /* 0x000000031200720c */ /* 0x000fe20003f84070 */
[----:B0-----:R-:W-:Y:S02]  /*3590*/  IMAD.MOV.U32 R0, RZ, RZ, R11 ;  /* 0x000000ffff007224 */ /* 0x001fe400078e000b */
[----:B------:R-:W-:Y:S02]  /*35a0*/  @!P6 IMAD.IADD R14, R14, 0x1, -R18 ;  /* 0x000000010e0ee824 */ /* 0x000fe400078e0a12 */
[----:B------:R-:W-:Y:S01]  /*35b0*/  @!P3 IMAD.MOV R17, RZ, RZ, -R17 ;  /* 0x000000ffff11b224 */ /* 0x000fe200078e0a11 */
[----:B------:R-:W-:Y:S01]  /*35c0*/  ISETP.GE.AND P3, PT, R5, RZ, PT ;  /* 0x000000ff0500720c */ /* 0x000fe20003f66270 */
[----:B------:R-:W-:Y:S01]  /*35d0*/  @!P2 IMAD.MOV R0, RZ, RZ, -R0 ;  /* 0x000000ffff00a224 */ /* 0x000fe200078e0a00 */
[----:B------:R-:W-:Y:S01]  /*35e0*/  ISETP.GT.U32.AND P2, PT, R18, R12, PT ;  /* 0x0000000c1200720c */ /* 0x000fe20003f44070 */
[----:B------:R-:W-:Y:S01]  /*35f0*/  IMAD.HI.U32 R6, R2, R20, RZ ;  /* 0x0000001402067227 */ /* 0x000fe200078e00ff */
[----:B------:R-:W-:-:S03]  /*3600*/  ISETP.GT.U32.AND P6, PT, R18, R14, PT ;  /* 0x0000000e1200720c */ /* 0x000fc60003fc4070 */
[----:B------:R-:W-:Y:S02]  /*3610*/  IMAD.MOV R6, RZ, RZ, -R6 ;  /* 0x000000ffff067224 */ /* 0x000fe400078e0a06 */
[----:B------:R-:W-:Y:S02]  /*3620*/  @!P5 IMAD.IADD R8, R8, 0x1, -R18 ;  /* 0x000000010808d824 */ /* 0x000fe400078e0a12 */
[----:B------:R-:W-:Y:S02]  /*3630*/  IMAD R16, R18, R6, R20 ;  /* 0x0000000612107224 */ /* 0x000fe400078e0214 */
[----:B------:R-:W-:Y:S01]  /*3640*/  IMAD.MOV.U32 R15, RZ, RZ, R8 ;  /* 0x000000ffff0f7224 */ /* 0x000fe200078e0008 */
[----:B------:R-:W-:Y:S01]  /*3650*/  ISETP.GE.AND P5, PT, R7, RZ, PT ;  /* 0x000000ff0700720c */ /* 0x000fe20003fa6270 */
[--C-:B------:R-:W-:Y:S02]  /*3660*/  @!P4 IMAD.IADD R3, R3, 0x1, -R18.reuse ;  /* 0x000000010303c824 */ /* 0x100fe400078e0a12 */
[----:B------:R-:W-:-:S02]  /*3670*/  @!P2 IMAD.IADD R12, R12, 0x1, -R18 ;  /* 0x000000010c0ca824 */ /* 0x000fc400078e0a12 */
[----:B------:R-:W-:Y:S01]  /*3680*/  @!P3 IMAD.MOV R15, RZ, RZ, -R15 ;  /* 0x000000ffff0fb224 */ /* 0x000fe200078e0a0f */
[----:B------:R-:W-:Y:S01]  /*3690*/  ISETP.GT.U32.AND P3, PT, R18, R16, PT ;  /* 0x000000101200720c */ /* 0x000fe20003f64070 */
[----:B------:R-:W-:Y:S01]  /*36a0*/  @!P6 IMAD.IADD R14, R14, 0x1, -R18 ;  /* 0x000000010e0ee824 */ /* 0x000fe200078e0a12 */
[----:B------:R-:W-:Y:S01]  /*36b0*/  ISETP.GT.U32.AND P4, PT, R18, R3, PT ;  /* 0x000000031200720c */ /* 0x000fe20003f84070 */
[----:B------:R-:W-:Y:S01]  /*36c0*/  STL [R1+0x54], R17 ;  /* 0x0000541101007387 */ /* 0x000fe20000100800 */
[--C-:B------:R-:W-:Y:S02]  /*36d0*/  LOP3.LUT R7, R36, 0x18, R35.reuse, 0xfe, !PT ;  /* 0x0000001824077812 */ /* 0x100fe400078efe23 */
[----:B------:R-:W-:Y:S01]  /*36e0*/  ISETP.GT.U32.AND P2, PT, R18, R12, PT ;  /* 0x0000000c1200720c */ /* 0x000fe20003f44070 */
[----:B------:R0:W-:Y:S01]  /*36f0*/  STL [R1+0x50], R0 ;  /* 0x0000500001007387 */ /* 0x0001e20000100800 */
[----:B------:R-:W-:Y:S02]  /*3700*/  IABS R23, R7 ;  /* 0x0000000700177213 */ /* 0x000fe40000000000 */
[----:B------:R-:W-:-:S02]  /*3710*/  LOP3.LUT R5, R36, 0x1a, R35, 0xfe, !PT ;  /* 0x0000001a24057812 */ /* 0x000fc400078efe23 */
[----:B------:R-:W-:Y:S01]  /*3720*/  LOP3.LUT R6, R36, 0x19, R35, 0xfe, !PT ;  /* 0x0000001924067812 */ /* 0x000fe200078efe23 */
[----:B0-----:R-:W-:-:S03]  /*3730*/  IMAD.MOV.U32 R0, RZ, RZ, R14 ;  /* 0x000000ffff007224 */ /* 0x001fc600078e000e */
[----:B------:R-:W-:Y:S01]  /*3740*/  IABS R11, R6 ;  /* 0x00000006000b7213 */ /* 0x000fe20000000000 */
[----:B------:R-:W-:-:S04]  /*3750*/  IMAD.HI.U32 R8, R2, R23, RZ ;  /* 0x0000001702087227 */ /* 0x000fc800078e00ff */
[----:B------:R-:W-:Y:S01]  /*3760*/  @!P5 IMAD.MOV R0, RZ, RZ, -R0 ;  /* 0x000000ffff00d224 */ /* 0x000fe200078e0a00 */
[----:B------:R-:W-:Y:S01]  /*3770*/  ISETP.GE.AND P5, PT, R10, RZ, PT ;  /* 0x000000ff0a00720c */ /* 0x000fe20003fa6270 */
[--C-:B------:R-:W-:Y:S01]  /*3780*/  @!P3 IMAD.IADD R16, R16, 0x1, -R18.reuse ;  /* 0x000000011010b824 */ /* 0x100fe200078e0a12 */
[----:B------:R-:W-:Y:S01]  /*3790*/  IABS R10, R5 ;  /* 0x00000005000a7213 */ /* 0x000fe20000000000 */
[----:B------:R-:W-:Y:S01]  /*37a0*/  @!P4 IMAD.IADD R3, R3, 0x1, -R18 ;  /* 0x000000010303c824 */ /* 0x000fe200078e0a12 */
[----:B------:R-:W-:Y:S01]  /*37b0*/  ISETP.GE.AND P4, PT, R4, RZ, PT ;  /* 0x000000ff0400720c */ /* 0x000fe20003f86270 */
[----:B------:R-:W-:Y:S01]  /*37c0*/  IMAD.MOV R8, RZ, RZ, -R8 ;  /* 0x000000ffff087224 */ /* 0x000fe200078e0a08 */
[----:B------:R-:W-:Y:S01]  /*37d0*/  ISETP.GT.U32.AND P3, PT, R18, R16, PT ;  /* 0x000000101200720c */ /* 0x000fe20003f64070 */
[----:B------:R-:W-:Y:S01]  /*37e0*/  @!P2 IMAD.IADD R12, R12, 0x1, -R18 ;  /* 0x000000010c0ca824 */ /* 0x000fe200078e0a12 */
[----:B------:R-:W-:Y:S01]  /*37f0*/  STL [R1+0x4c], R15 ;  /* 0x00004c0f01007387 */ /* 0x000fe20000100800 */
[----:B------:R-:W-:-:S02]  /*3800*/  IMAD.MOV.U32 R4, RZ, RZ, R10 ;  /* 0x000000ffff047224 */ /* 0x000fc400078e000a */
[----:B------:R-:W-:Y:S01]  /*3810*/  IMAD.HI.U32 R10, R2, R11, RZ ;  /* 0x0000000b020a7227 */ /* 0x000fe200078e00ff */
[----:B------:R0:W-:Y:S03]  /*3820*/  STL [R1+0x48], R0 ;  /* 0x0000480001007387 */ /* 0x0001e60000100800 */
[----:B------:R-:W-:Y:S02]  /*3830*/  IMAD R23, R18, R8, R23 ;  /* 0x0000000812177224 */ /* 0x000fe400078e0217 */
[----:B------:R-:W-:Y:S01]  /*3840*/  IMAD.MOV R10, RZ, RZ, -R10 ;  /* 0x000000ffff0a7224 */ /* 0x000fe200078e0a0a */
[----:B------:R-:W-:Y:S01]  /*3850*/  ISETP.GE.AND P6, PT, R13, RZ, PT ;  /* 0x000000ff0d00720c */ /* 0x000fe20003fc6270 */
[----:B0-----:R-:W-:Y:S02]  /*3860*/  IMAD.MOV.U32 R0, RZ, RZ, R12 ;  /* 0x000000ffff007224 */ /* 0x001fe400078e000c */
[----:B------:R-:W-:-:S02]  /*3870*/  IMAD.MOV.U32 R13, RZ, RZ, R3 ;  /* 0x000000ffff0d7224 */ /* 0x000fc400078e0003 */
[----:B------:R-:W-:Y:S01]  /*3880*/  @!P5 IMAD.MOV R0, RZ, RZ, -R0 ;  /* 0x000000ffff00d224 */ /* 0x000fe200078e0a00 */
[C---:B------:R-:W-:Y:S01]  /*3890*/  ISETP.GT.U32.AND P5, PT, R18.reuse, R23, PT ;  /* 0x000000171200720c */ /* 0x040fe20003fa4070 */
[----:B------:R-:W-:Y:S02]  /*38a0*/  IMAD R3, R18, R10, R11 ;  /* 0x0000000a12037224 */ /* 0x000fe400078e020b */
[----:B------:R-:W-:-:S03]  /*38b0*/  @!P3 IMAD.IADD R16, R16, 0x1, -R18 ;  /* 0x000000011010b824 */ /* 0x000fc600078e0a12 */
[----:B------:R-:W-:Y:S02]  /*38c0*/  ISETP.GT.U32.AND P3, PT, R18, R3, PT ;  /* 0x000000031200720c */ /* 0x000fe40003f64070 */
[----:B------:R-:W-:Y:S01]  /*38d0*/  ISETP.GE.AND P2, PT, R7, RZ, PT ;  /* 0x000000ff0700720c */ /* 0x000fe20003f46270 */
[----:B------:R-:W-:Y:S01]  /*38e0*/  IMAD.HI.U32 R7, R2, R4, RZ ;  /* 0x0000000402077227 */ /* 0x000fe200078e00ff */
[----:B------:R-:W-:-:S03]  /*38f0*/  LOP3.LUT R10, R36, 0x1b, R35, 0xfe, !PT ;  /* 0x0000001b240a7812 */ /* 0x000fc600078efe23 */
[--C-:B------:R-:W-:Y:S02]  /*3900*/  @!P5 IMAD.IADD R23, R23, 0x1, -R18.reuse ;  /* 0x000000011717d824 */ /* 0x100fe400078e0a12 */
[----:B------:R-:W-:Y:S01]  /*3910*/  @!P6 IMAD.MOV R13, RZ, RZ, -R13 ;  /* 0x000000ffff0de224 */ /* 0x000fe200078e0a0d */
[----:B------:R-:W-:Y:S01]  /*3920*/  LOP3.LUT R11, R36, 0x1c, R35, 0xfe, !PT ;  /* 0x0000001c240b7812 */ /* 0x000fe200078efe23 */
[----:B------:R-:W-:Y:S01]  /*3930*/  IMAD.MOV R7, RZ, RZ, -R7 ;  /* 0x000000ffff077224 */ /* 0x000fe200078e0a07 */
[----:B------:R-:W-:Y:S01]  /*3940*/  ISETP.GT.U32.AND P5, PT, R18, R23, PT ;  /* 0x000000171200720c */ /* 0x000fe20003fa4070 */
[----:B------:R-:W-:Y:S01]  /*3950*/  @!P3 IMAD.IADD R3, R3, 0x1, -R18 ;  /* 0x000000010303b824 */ /* 0x000fe200078e0a12 */
[----:B------:R-:W-:Y:S01]  /*3960*/  IABS R17, R10 ;  /* 0x0000000a00117213 */ /* 0x000fe20000000000 */
[----:B------:R-:W-:Y:S01]  /*3970*/  STL [R1+0x44], R13 ;  /* 0x0000440d01007387 */ /* 0x000fe20000100800 */
[----:B------:R-:W-:Y:S01]  /*3980*/  ISETP.GE.AND P6, PT, R6, RZ, PT ;  /* 0x000000ff0600720c */ /* 0x000fe20003fc6270 */
[----:B------:R-:W-:-:S02]  /*3990*/  IMAD R4, R18, R7, R4 ;  /* 0x0000000712047224 */ /* 0x000fc400078e0204 */
[----:B------:R0:W-:Y:S01]  /*39a0*/  STL [R1+0x40], R0 ;  /* 0x0000400001007387 */ /* 0x0001e20000100800 */
[----:B------:R-:W-:Y:S01]  /*39b0*/  IABS R6, R11 ;  /* 0x0000000b00067213 */ /* 0x000fe20000000000 */
[----:B------:R-:W-:Y:S01]  /*39c0*/  IMAD.HI.U32 R19, R2, R17, RZ ;  /* 0x0000001102137227 */ /* 0x000fe200078e00ff */
[----:B------:R-:W-:-:S03]  /*39d0*/  ISETP.GT.U32.AND P3, PT, R18, R3, PT ;  /* 0x000000031200720c */ /* 0x000fc60003f64070 */
[----:B0-----:R-:W-:Y:S01]  /*39e0*/  IMAD.MOV.U32 R0, RZ, RZ, R16 ;  /* 0x000000ffff007224 */ /* 0x001fe200078e0010 */
[----:B------:R-:W-:Y:S01]  /*39f0*/  LOP3.LUT R13, R36, 0x1e, R35, 0xfe, !PT ;  /* 0x0000001e240d7812 */ /* 0x000fe200078efe23 */
[----:B------:R-:W-:-:S04]  /*3a00*/  IMAD.HI.U32 R20, R2, R6, RZ ;  /* 0x0000000602147227 */ /* 0x000fc800078e00ff */
[----:B------:R-:W-:Y:S01]  /*3a10*/  @!P4 IMAD.MOV R0, RZ, RZ, -R0 ;  /* 0x000000ffff00c224 */ /* 0x000fe200078e0a00 */
[C---:B------:R-:W-:Y:S01]  /*3a20*/  ISETP.GT.U32.AND P4, PT, R18.reuse, R4, PT ;  /* 0x000000041200720c */ /* 0x040fe20003f84070 */
[----:B------:R-:W-:Y:S02]  /*3a30*/  IMAD.MOV R19, RZ, RZ, -R19 ;  /* 0x000000ffff137224 */ /* 0x000fe400078e0a13 */
[----:B------:R-:W-:Y:S01]  /*3a40*/  @!P5 IMAD.IADD R23, R23, 0x1, -R18 ;  /* 0x000000011717d824 */ /* 0x000fe200078e0a12 */
[----:B------:R-:W-:Y:S01]  /*3a50*/  ISETP.GE.AND P5, PT, R5, RZ, PT ;  /* 0x000000ff0500720c */ /* 0x000fe20003fa6270 */
[----:B------:R-:W-:Y:S01]  /*3a60*/  IMAD.MOV R16, RZ, RZ, -R20 ;  /* 0x000000ffff107224 */ /* 0x000fe200078e0a14 */
[----:B------:R-:W-:Y:S01]  /*3a70*/  IABS R8, R13 ;  /* 0x0000000d00087213 */ /* 0x000fe20000000000 */
[C---:B------:R-:W-:Y:S02]  /*3a80*/  IMAD R5, R18.reuse, R19, R17 ;  /* 0x0000001312057224 */ /* 0x040fe400078e0211 */
[----:B------:R-:W-:-:S02]  /*3a90*/  IMAD R6, R18, R16, R6 ;  /* 0x0000001012067224 */ /* 0x000fc400078e0206 */
[----:B------:R-:W-:Y:S01]  /*3aa0*/  @!P3 IMAD.IADD R3, R3, 0x1, -R18 ;  /* 0x000000010303b824 */ /* 0x000fe200078e0a12 */
[----:B------:R-:W-:Y:S01]  /*3ab0*/  ISETP.GT.U32.AND P3, PT, R18, R5, PT ;  /* 0x000000051200720c */ /* 0x000fe20003f64070 */
[----:B------:R-:W-:Y:S01]  /*3ac0*/  IMAD.HI.U32 R14, R2, R8, RZ ;  /* 0x00000008020e7227 */ /* 0x000fe200078e00ff */
[----:B------:R-:W-:-:S03]  /*3ad0*/  LOP3.LUT R12, R36, 0x1d, R35, 0xfe, !PT ;  /* 0x0000001d240c7812 */ /* 0x000fc600078efe23 */
[----:B------:R-:W-:Y:S01]  /*3ae0*/  @!P4 IMAD.IADD R4, R4, 0x1, -R18 ;  /* 0x000000010404c824 */ /* 0x000fe200078e0a12 */
[----:B------:R-:W-:Y:S01]  /*3af0*/  ISETP.GT.U32.AND P4, PT, R18, R6, PT ;  /* 0x000000061200720c */ /* 0x000fe20003f84070 */
[----:B------:R-:W-:Y:S01]  /*3b00*/  IMAD.MOV R14, RZ, RZ, -R14 ;  /* 0x000000ffff0e7224 */ /* 0x000fe200078e0a0e */
[----:B------:R-:W-:-:S03]  /*3b10*/  IABS R7, R12 ;  /* 0x0000000c00077213 */ /* 0x000fc60000000000 */
[----:B------:R-:W-:Y:S01]  /*3b20*/  IMAD R8, R18, R14, R8 ;  /* 0x0000000e12087224 */ /* 0x000fe200078e0208 */
[----:B------:R-:W-:Y:S01]  /*3b30*/  LOP3.LUT R14, R36, 0x1f, R35, 0xfe, !PT ;  /* 0x0000001f240e7812 */ /* 0x000fe200078efe23 */
[----:B------:R0:W-:Y:S01]  /*3b40*/  STL [R1+0x38], R0 ;  /* 0x0000380001007387 */ /* 0x0001e20000100800 */
[----:B------:R-:W-:Y:S01]  /*3b50*/  @!P3 IMAD.IADD R5, R5, 0x1, -R18 ;  /* 0x000000010505b824 */ /* 0x000fe200078e0a12 */
[----:B------:R-:W-:Y:S01]  /*3b60*/  ISETP.GT.U32.AND P3, PT, R18, R4, PT ;  /* 0x000000041200720c */ /* 0x000fe20003f64070 */
[----:B------:R-:W-:Y:S01]  /*3b70*/  IMAD.HI.U32 R15, R2, R7, RZ ;  /* 0x00000007020f7227 */ /* 0x000fe200078e00ff */
[----:B------:R-:W-:-:S03]  /*3b80*/  IABS R20, R14 ;  /* 0x0000000e00147213 */ /* 0x000fc60000000000 */
[----:B0-----:R-:W-:Y:S02]  /*3b90*/  IMAD.MOV.U32 R0, RZ, RZ, R23 ;  /* 0x000000ffff007224 */ /* 0x001fe400078e0017 */
[----:B------:R-:W-:Y:S01]  /*3ba0*/  @!P4 IMAD.IADD R6, R6, 0x1, -R18 ;  /* 0x000000010606c824 */ /* 0x000fe200078e0a12 */
[----:B------:R-:W-:Y:S01]  /*3bb0*/  ISETP.GT.U32.AND P4, PT, R18, R5, PT ;  /* 0x000000051200720c */ /* 0x000fe20003f84070 */
[----:B------:R-:W-:Y:S02]  /*3bc0*/  @!P2 IMAD.MOV R0, RZ, RZ, -R0 ;  /* 0x000000ffff00a224 */ /* 0x000fe400078e0a00 */
[----:B------:R-:W-:Y:S02]  /*3bd0*/  IMAD.MOV R15, RZ, RZ, -R15 ;  /* 0x000000ffff0f7224 */ /* 0x000fe400078e0a0f */
[----:B------:R-:W-:Y:S01]  /*3be0*/  IMAD.HI.U32 R23, R2, R20, RZ ;  /* 0x0000001402177227 */ /* 0x000fe200078e00ff */
[----:B------:R0:W-:Y:S03]  /*3bf0*/  STL [R1+0x28], R0 ;  /* 0x0000280001007387 */ /* 0x0001e60000100800 */
[----:B------:R-:W-:-:S02]  /*3c00*/  IMAD R7, R18, R15, R7 ;  /* 0x0000000f12077224 */ /* 0x000fc400078e0207 */
[----:B------:R-:W-:Y:S02]  /*3c10*/  IMAD.MOV R23, RZ, RZ, -R23 ;  /* 0x000000ffff177224 */ /* 0x000fe400078e0a17 */
[----:B0-----:R-:W-:Y:S02]  /*3c20*/  IMAD.MOV.U32 R0, RZ, RZ, R3 ;  /* 0x000000ffff007224 */ /* 0x001fe400078e0003 */
[----:B------:R-:W-:Y:S01]  /*3c30*/  @!P3 IMAD.IADD R4, R4, 0x1, -R18 ;  /* 0x000000010404b824 */ /* 0x000fe200078e0a12 */
[C---:B------:R-:W-:Y:S01]  /*3c40*/  ISETP.GT.U32.AND P3, PT, R18.reuse, R8, PT ;  /* 0x000000081200720c */ /* 0x040fe20003f64070 */
[----:B------:R-:W-:Y:S01]  /*3c50*/  @!P6 IMAD.MOV R0, RZ, RZ, -R0 ;  /* 0x000000ffff00e224 */ /* 0x000fe200078e0a00 */
[C---:B------:R-:W-:Y:S01]  /*3c60*/  ISETP.GT.U32.AND P6, PT, R18.reuse, R7, PT ;  /* 0x000000071200720c */ /* 0x040fe20003fc4070 */
[----:B------:R-:W-:Y:S02]  /*3c70*/  IMAD R20, R18, R23, R20 ;  /* 0x0000001712147224 */ /* 0x000fe400078e0214 */
[----:B------:R-:W-:Y:S01]  /*3c80*/  @!P4 IMAD.IADD R5, R5, 0x1, -R18 ;  /* 0x000000010505c824 */ /* 0x000fe200078e0a12 */
[----:B------:R-:W-:-:S02]  /*3c90*/  LOP3.LUT R15, R36, 0x20, R35, 0xfe, !PT ;  /* 0x00000020240f7812 */ /* 0x000fc400078efe23 */
[----:B------:R-:W-:Y:S02]  /*3ca0*/  ISETP.GT.U32.AND P4, PT, R18, R20, PT ;  /* 0x000000141200720c */ /* 0x000fe40003f84070 */
[--C-:B------:R-:W-:Y:S02]  /*3cb0*/  LOP3.LUT R16, R36, 0x21, R35.reuse, 0xfe, !PT ;  /* 0x0000002124107812 */ /* 0x100fe400078efe23 */
[----:B------:R-:W-:Y:S02]  /*3cc0*/  ISETP.GT.U32.AND P2, PT, R18, R6, PT ;  /* 0x000000061200720c */ /* 0x000fe40003f44070 */
[----:B------:R-:W-:Y:S02]  /*3cd0*/  IABS R21, R15 ;  /* 0x0000000f00157213 */ /* 0x000fe40000000000 */
[----:B------:R-:W-:Y:S01]  /*3ce0*/  IABS R22, R16 ;  /* 0x0000001000167213 */ /* 0x000fe20000000000 */
[--C-:B------:R-:W-:Y:S02]  /*3cf0*/  @!P6 IMAD.IADD R7, R7, 0x1, -R18.reuse ;  /* 0x000000010707e824 */ /* 0x100fe400078e0a12 */
[----:B------:R-:W-:Y:S01]  /*3d00*/  @!P3 IMAD.IADD R8, R8, 0x1, -R18 ;  /* 0x000000010808b824 */ /* 0x000fe200078e0a12 */
[----:B------:R-:W-:Y:S01]  /*3d10*/  ISETP.GE.AND P3, PT, R11, RZ, PT ;  /* 0x000000ff0b00720c */ /* 0x000fe20003f66270 */
[----:B------:R-:W-:Y:S01]  /*3d20*/  IMAD.HI.U32 R24, R2, R21, RZ ;  /* 0x0000001502187227 */ /* 0x000fe200078e00ff */
[----:B------:R-:W-:-:S03]  /*3d30*/  LOP3.LUT R17, R36, 0x22, R35, 0xfe, !PT ;  /* 0x0000002224117812 */ /* 0x000fc600078efe23 */
[----:B------:R-:W-:Y:S01]  /*3d40*/  IMAD.HI.U32 R3, R2, R22, RZ ;  /* 0x0000001602037227 */ /* 0x000fe200078e00ff */
[----:B------:R-:W-:-:S03]  /*3d50*/  IABS R19, R17 ;  /* 0x0000001100137213 */ /* 0x000fc60000000000 */
[----:B------:R-:W-:Y:S01]  /*3d60*/  @!P4 IMAD.IADD R20, R20, 0x1, -R18 ;  /* 0x000000011414c824 */ /* 0x000fe200078e0a12 */
[----:B------:R-:W-:Y:S01]  /*3d70*/  ISETP.GT.U32.AND P4, PT, R18, R7, PT ;  /* 0x000000071200720c */ /* 0x000fe20003f84070 */
[----:B------:R-:W-:Y:S02]  /*3d80*/  IMAD.MOV R24, RZ, RZ, -R24 ;  /* 0x000000ffff187224 */ /* 0x000fe400078e0a18 */
[----:B------:R-:W-:Y:S02]  /*3d90*/  @!P2 IMAD.IADD R6, R6, 0x1, -R18 ;  /* 0x000000010606a824 */ /* 0x000fe400078e0a12 */
[----:B------:R-:W-:Y:S02]  /*3da0*/  IMAD.MOV R3, RZ, RZ, -R3 ;  /* 0x000000ffff037224 */ /* 0x000fe400078e0a03 */
[----:B------:R-:W-:Y:S01]  /*3db0*/  IMAD.MOV.U32 R25, RZ, RZ, R4 ;  /* 0x000000ffff197224 */ /* 0x000fe200078e0004 */
[----:B------:R-:W-:Y:S01]  /*3dc0*/  ISETP.GE.AND P2, PT, R10, RZ, PT ;  /* 0x000000ff0a00720c */ /* 0x000fe20003f46270 */
[----:B------:R-:W-:-:S02]  /*3dd0*/  IMAD R21, R18, R24, R21 ;  /* 0x0000001812157224 */ /* 0x000fc400078e0215 */
[C---:B------:R-:W-:Y:S02]  /*3de0*/  IMAD R3, R18.reuse, R3, R22 ;  /* 0x0000000312037224 */ /* 0x040fe400078e0216 */
[----:B------:R-:W-:Y:S01]  /*3df0*/  @!P5 IMAD.MOV R25, RZ, RZ, -R25 ;  /* 0x000000ffff19d224 */ /* 0x000fe200078e0a19 */
[----:B------:R-:W-:Y:S01]  /*3e00*/  ISETP.GT.U32.AND P5, PT, R18, R8, PT ;  /* 0x000000081200720c */ /* 0x000fe20003fa4070 */
[----:B------:R-:W-:Y:S02]  /*3e10*/  IMAD.MOV.U32 R51, RZ, RZ, R6 ;  /* 0x000000ffff337224 */ /* 0x000fe400078e0006 */
[----:B------:R-:W-:Y:S01]  /*3e20*/  IMAD.HI.U32 R23, R2, R19, RZ ;  /* 0x0000001302177227 */ /* 0x000fe200078e00ff */
[----:B------:R-:W-:-:S03]  /*3e30*/  ISETP.GT.U32.AND P6, PT, R18, R21, PT ;  /* 0x000000151200720c */ /* 0x000fc60003fc4070 */
[----:B------:R-:W-:Y:S01]  /*3e40*/  @!P3 IMAD.MOV R51, RZ, RZ, -R51 ;  /* 0x000000ffff33b224 */ /* 0x000fe200078e0a33 */
[----:B------:R-:W-:Y:S01]  /*3e50*/  ISETP.GT.U32.AND P3, PT, R18, R3, PT ;  /* 0x000000031200720c */ /* 0x000fe20003f64070 */
[----:B------:R-:W-:Y:S01]  /*3e60*/  IMAD.MOV R23, RZ, RZ, -R23 ;  /* 0x000000ffff177224 */ /* 0x000fe200078e0a17 */
[----:B------:R0:W-:Y:S01]  /*3e70*/  STL [R1+0x24], R0 ;  /* 0x0000240001007387 */ /* 0x0001e20000100800 */
[----:B------:R-:W-:Y:S01]  /*3e80*/  LOP3.LUT R10, R36, 0x23, R35, 0xfe, !PT ;  /* 0x00000023240a7812 */ /* 0x000fe200078efe23 */
[--C-:B------:R-:W-:Y:S01]  /*3e90*/  @!P4 IMAD.IADD R7, R7, 0x1, -R18.reuse ;  /* 0x000000010707c824 */ /* 0x100fe200078e0a12 */
[----:B------:R-:W-:Y:S01]  /*3ea0*/  ISETP.GE.AND P4, PT, R12, RZ, PT ;  /* 0x000000ff0c00720c */ /* 0x000fe20003f86270 */
[----:B------:R-:W-:Y:S01]  /*3eb0*/  IMAD R19, R18, R23, R19 ;  /* 0x0000001712137224 */ /* 0x000fe200078e0213 */
[----:B------:R-:W-:Y:S01]  /*3ec0*/  IABS R22, R10 ;  /* 0x0000000a00167213 */ /* 0x000fe20000000000 */
[----:B0-----:R-:W-:Y:S01]  /*3ed0*/  IMAD.MOV.U32 R0, RZ, RZ, R5 ;  /* 0x000000ffff007224 */ /* 0x001fe200078e0005 */
[----:B------:R-:W-:Y:S01]  /*3ee0*/  LOP3.LUT R11, R36, 0x24, R35, 0xfe, !PT ;  /* 0x00000024240b7812 */ /* 0x000fe200078efe23 */
[----:B------:R-:W-:-:S02]  /*3ef0*/  @!P5 IMAD.IADD R8, R8, 0x1, -R18 ;  /* 0x000000010808d824 */ /* 0x000fc400078e0a12 */
[----:B------:R-:W-:Y:S01]  /*3f00*/  @!P2 IMAD.MOV R0, RZ, RZ, -R0 ;  /* 0x000000ffff00a224 */ /* 0x000fe200078e0a00 */
[----:B------:R-:W-:Y:S01]  /*3f10*/  ISETP.GT.U32.AND P5, PT, R18, R19, PT ;  /* 0x000000131200720c */ /* 0x000fe20003fa4070 */
[----:B------:R-:W-:Y:S01]  /*3f20*/  STL [R1+0x14], R25 ;  /* 0x0000141901007387 */ /* 0x000fe20000100800 */
[----:B------:R-:W-:Y:S01]  /*3f30*/  IMAD.HI.U32 R5, R2, R22, RZ ;  /* 0x0000001602057227 */ /* 0x000fe200078e00ff */
[----:B------:R-:W-:Y:S02]  /*3f40*/  IABS R4, R11 ;  /* 0x0000000b00047213 */ /* 0x000fe40000000000 */
[----:B------:R0:W-:Y:S01]  /*3f50*/  STL [R1+0x10], R0 ;  /* 0x0000100001007387 */ /* 0x0001e20000100800 */
[--C-:B------:R-:W-:Y:S01]  /*3f60*/  @!P6 IMAD.IADD R21, R21, 0x1, -R18.reuse ;  /* 0x000000011515e824 */ /* 0x100fe200078e0a12 */
[----:B------:R-:W-:Y:S01]  /*3f70*/  ISETP.GT.U32.AND P6, PT, R18, R20, PT ;  /* 0x000000141200720c */ /* 0x000fe20003fc4070 */
[----:B------:R-:W-:Y:S02]  /*3f80*/  @!P3 IMAD.IADD R3, R3, 0x1, -R18 ;  /* 0x000000010303b824 */ /* 0x000fe400078e0a12 */
[----:B------:R-:W-:-:S02]  /*3f90*/  IMAD.MOV R6, RZ, RZ, -R5 ;  /* 0x000000ffff067224 */ /* 0x000fc400078e0a05 */
[----:B0-----:R-:W-:Y:S01]  /*3fa0*/  IMAD.MOV.U32 R0, RZ, RZ, R7 ;  /* 0x000000ffff007224 */ /* 0x001fe200078e0007 */
[----:B------:R-:W-:Y:S01]  /*3fb0*/  ISETP.GT.U32.AND P2, PT, R18, R21, PT ;  /* 0x000000151200720c */ /* 0x000fe20003f44070 */
[----:B------:R-:W-:-:S04]  /*3fc0*/  IMAD.HI.U32 R5, R2, R4, RZ ;  /* 0x0000000402057227 */ /* 0x000fc800078e00ff */
[----:B------:R-:W-:Y:S01]  /*3fd0*/  @!P4 IMAD.MOV R0, RZ, RZ, -R0 ;  /* 0x000000ffff00c224 */ /* 0x000fe200078e0a00 */
[C---:B------:R-:W-:Y:S01]  /*3fe0*/  ISETP.GT.U32.AND P4, PT, R18.reuse, R3, PT ;  /* 0x000000031200720c */ /* 0x040fe20003f84070 */
[C---:B------:R-:W-:Y:S02]  /*3ff0*/  IMAD R22, R18.reuse, R6, R22 ;  /* 0x0000000612167224 */ /* 0x040fe400078e0216 */
[----:B------:R-:W-:Y:S02]  /*4000*/  IMAD.MOV R5, RZ, RZ, -R5 ;  /* 0x000000ffff057224 */ /* 0x000fe400078e0a05 */
[--C-:B------:R-:W-:Y:S01]  /*4010*/  @!P5 IMAD.IADD R19, R19, 0x1, -R18.reuse ;  /* 0x000000011313d824 */ /* 0x100fe200078e0a12 */
[----:B------:R-:W-:Y:S01]  /*4020*/  ISETP.GT.U32.AND P5, PT, R18, R22, PT ;  /* 0x000000161200720c */ /* 0x000fe20003fa4070 */
[----:B------:R-:W-:Y:S01]  /*4030*/  @!P6 IMAD.IADD R20, R20, 0x1, -R18 ;  /* 0x000000011414e824 */ /* 0x000fe200078e0a12 */
[----:B------:R-:W-:Y:S01]  /*4040*/  ISETP.GE.AND P6, PT, R13, RZ, PT ;  /* 0x000000ff0d00720c */ /* 0x000fe20003fc6270 */
[----:B------:R-:W-:-:S02]  /*4050*/  IMAD R44, R18, R5, R4 ;  /* 0x00000005122c7224 */ /* 0x000fc400078e0204 */
[--C-:B------:R-:W-:Y:S01]  /*4060*/  @!P2 IMAD.IADD R21, R21, 0x1, -R18.reuse ;  /* 0x000000011515a824 */ /* 0x100fe200078e0a12 */
[----:B------:R-:W-:Y:S01]  /*4070*/  ISETP.GE.AND P2, PT, R14, RZ, PT ;  /* 0x000000ff0e00720c */ /* 0x000fe20003f46270 */
[----:B------:R-:W-:Y:S01]  /*4080*/  @!P4 IMAD.IADD R3, R3, 0x1, -R18 ;  /* 0x000000010303c824 */ /* 0x000fe200078e0a12 */
[----:B------:R-:W-:Y:S02]  /*4090*/  ISETP.GT.U32.AND P4, PT, R18, R44, PT ;  /* 0x0000002c1200720c */ /* 0x000fe40003f84070 */
[--C-:B------:R-:W-:Y:S01]  /*40a0*/  LOP3.LUT R6, R36, 0x25, R35.reuse, 0xfe, !PT ;  /* 0x0000002524067812 */ /* 0x100fe200078efe23 */
[----:B------:R-:W-:Y:S01]  /*40b0*/  IMAD.MOV.U32 R48, RZ, RZ, R8 ;  /* 0x000000ffff307224 */ /* 0x000fe200078e0008 */
[----:B------:R-:W-:Y:S01]  /*40c0*/  ISETP.GE.AND P3, PT, R15, RZ, PT ;  /* 0x000000ff0f00720c */ /* 0x000fe20003f66270 */
[----:B------:R-:W-:Y:S01]  /*40d0*/  @!P5 IMAD.IADD R22, R22, 0x1, -R18 ;  /* 0x000000011616d824 */ /* 0x000fe200078e0a12 */
[----:B------:R-:W-:Y:S01]  /*40e0*/  IABS R43, R6 ;  /* 0x00000006002b7213 */ /* 0x000fe20000000000 */
[----:B------:R-:W-:Y:S01]  /*40f0*/  IMAD.MOV.U32 R49, RZ, RZ, R20 ;  /* 0x000000ffff317224 */ /* 0x000fe200078e0014 */
[----:B------:R-:W-:Y:S01]  /*4100*/  LOP3.LUT R5, R36, 0x26, R35, 0xfe, !PT ;  /* 0x0000002624057812 */ /* 0x000fe200078efe23 */
[----:B------:R-:W-:Y:S01]  /*4110*/  @!P6 IMAD.MOV R48, RZ, RZ, -R48 ;  /* 0x000000ffff30e224 */ /* 0x000fe200078e0a30 */
[----:B------:R-:W-:Y:S01]  /*4120*/  ISETP.GT.U32.AND P6, PT, R18, R19, PT ;  /* 0x000000131200720c */ /* 0x000fe20003fc4070 */
[----:B------:R-:W-:Y:S01]  /*4130*/  IMAD.HI.U32 R7, R2, R43, RZ ;  /* 0x0000002b02077227 */ /* 0x000fe200078e00ff */
[----:B------:R-:W-:-:S02]  /*4140*/  ISETP.GT.U32.AND P5, PT, R18, R22, PT ;  /* 0x000000161200720c */ /* 0x000fc40003fa4070 */
[----:B------:R-:W-:Y:S01]  /*4150*/  IABS R42, R5 ;  /* 0x00000005002a7213 */ /* 0x000fe20000000000 */
[----:B------:R-:W-:Y:S02]  /*4160*/  IMAD.MOV.U32 R53, RZ, RZ, R21 ;  /* 0x000000ffff357224 */ /* 0x000fe400078e0015 */
[----:B------:R-:W-:Y:S01]  /*4170*/  @!P2 IMAD.MOV R49, RZ, RZ, -R49 ;  /* 0x000000ffff31a224 */ /* 0x000fe200078e0a31 */
[----:B------:R-:W-:Y:S01]  /*4180*/  ISETP.GE.AND P2, PT, R16, RZ, PT ;  /* 0x000000ff1000720c */ /* 0x000fe20003f46270 */
[----:B------:R-:W-:Y:S02]  /*4190*/  @!P4 IMAD.IADD R44, R44, 0x1, -R18 ;  /* 0x000000012c2cc824 */ /* 0x000fe400078e0a12 */
[----:B------:R-:W-:Y:S02]  /*41a0*/  IMAD.MOV R7, RZ, RZ, -R7 ;  /* 0x000000ffff077224 */ /* 0x000fe400078e0a07 */
[----:B------:R-:W-:Y:S01]  /*41b0*/  @!P3 IMAD.MOV R53, RZ, RZ, -R53 ;  /* 0x000000ffff35b224 */ /* 0x000fe200078e0a35 */
[----:B------:R-:W-:Y:S01]  /*41c0*/  ISETP.GE.AND P3, PT, R17, RZ, PT ;  /* 0x000000ff1100720c */ /* 0x000fe20003f66270 */
[C---:B------:R-:W-:Y:S01]  /*41d0*/  IMAD R43, R18.reuse, R7, R43 ;  /* 0x00000007122b7224 */ /* 0x040fe200078e022b */
[----:B------:R-:W-:Y:S01]  /*41e0*/  ISETP.GT.U32.AND P4, PT, R18, R44, PT ;  /* 0x0000002c1200720c */ /* 0x000fe20003f84070 */
[----:B------:R-:W-:Y:S01]  /*41f0*/  IMAD.HI.U32 R7, R2, R42, RZ ;  /* 0x0000002a02077227 */ /* 0x000fe200078e00ff */
[----:B------:R-:W-:-:S03]  /*4200*/  LOP3.LUT R4, R36, 0x27, R35, 0xfe, !PT ;  /* 0x0000002724047812 */ /* 0x000fc600078efe23 */
[--C-:B------:R-:W-:Y:S01]  /*4210*/  @!P6 IMAD.IADD R19, R19, 0x1, -R18.reuse ;  /* 0x000000011313e824 */ /* 0x100fe200078e0a12 */
[----:B------:R-:W-:Y:S01]  /*4220*/  IABS R41, R4 ;  /* 0x0000000400297213 */ /* 0x000fe20000000000 */
[----:B------:R-:W-:Y:S02]  /*4230*/  IMAD.MOV.U32 R47, RZ, RZ, R3 ;  /* 0x000000ffff2f7224 */ /* 0x000fe400078e0003 */
[----:B------:R-:W-:Y:S01]  /*4240*/  @!P5 IMAD.IADD R22, R22, 0x1, -R18 ;  /* 0x000000011616d824 */ /* 0x000fe200078e0a12 */
[----:B------:R-:W-:Y:S01]  /*4250*/  ISETP.GT.U32.AND P5, PT, R18, R43, PT ;  /* 0x0000002b1200720c */ /* 0x000fe20003fa4070 */
[----:B------:R-:W-:Y:S02]  /*4260*/  IMAD.MOV R7, RZ, RZ, -R7 ;  /* 0x000000ffff077224 */ /* 0x000fe400078e0a07 */
[----:B------:R-:W-:Y:S01]  /*4270*/  @!P2 IMAD.MOV R47, RZ, RZ, -R47 ;  /* 0x000000ffff2fa224 */ /* 0x000fe200078e0a2f */
[----:B------:R-:W-:Y:S01]  /*4280*/  ISETP.GE.AND P2, PT, R11, RZ, PT ;  /* 0x000000ff0b00720c */ /* 0x000fe20003f46270 */
[----:B------:R-:W-:-:S02]  /*4290*/  IMAD.MOV.U32 R46, RZ, RZ, R19 ;  /* 0x000000ffff2e7224 */ /* 0x000fc400078e0013 */
[----:B------:R-:W-:Y:S02]  /*42a0*/  IMAD R42, R18, R7, R42 ;  /* 0x00000007122a7224 */ /* 0x000fe400078e022a */
[----:B------:R-:W-:-:S04]  /*42b0*/  IMAD.HI.U32 R3, R2, R41, RZ ;  /* 0x0000002902037227 */ /* 0x000fc800078e00ff */
[----:B------:R-:W-:Y:S01]  /*42c0*/  @!P3 IMAD.MOV R46, RZ, RZ, -R46 ;  /* 0x000000ffff2eb224 */ /* 0x000fe200078e0a2e */
[----:B------:R-:W-:Y:S01]  /*42d0*/  ISETP.GE.AND P3, PT, R6, RZ, PT ;  /* 0x000000ff0600720c */ /* 0x000fe20003f66270 */
[--C-:B------:R-:W-:Y:S01]  /*42e0*/  @!P4 IMAD.IADD R44, R44, 0x1, -R18.reuse ;  /* 0x000000012c2cc824 */ /* 0x100fe200078e0a12 */
[C---:B------:R-:W-:Y:S01]  /*42f0*/  ISETP.GT.U32.AND P4, PT, R18.reuse, R42, PT ;  /* 0x0000002a1200720c */ /* 0x040fe20003f84070 */
[----:B------:R-:W-:Y:S02]  /*4300*/  IMAD.MOV R6, RZ, RZ, -R3 ;  /* 0x000000ffff067224 */ /* 0x000fe400078e0a03 */
[----:B------:R-:W-:Y:S02]  /*4310*/  @!P5 IMAD.IADD R43, R43, 0x1, -R18 ;  /* 0x000000012b2bd824 */ /* 0x000fe400078e0a12 */
[----:B------:R-:W-:Y:S01]  /*4320*/  IMAD R41, R18, R6, R41 ;  /* 0x0000000612297224 */ /* 0x000fe200078e0229 */
[----:B------:R-:W-:Y:S01]  /*4330*/  ISETP.GE.AND P6, PT, R10, RZ, PT ;  /* 0x000000ff0a00720c */ /* 0x000fe20003fc6270 */
[----:B------:R-:W-:Y:S01]  /*4340*/  @!P2 IMAD.MOV R44, RZ, RZ, -R44 ;  /* 0x000000ffff2ca224 */ /* 0x000fe200078e0a2c */
[----:B------:R-:W-:-:S02]  /*4350*/  LOP3.LUT R3, R36, 0x28, R35, 0xfe, !PT ;  /* 0x0000002824037812 */ /* 0x000fc400078efe23 */
[C---:B------:R-:W-:Y:S02]  /*4360*/  ISETP.GT.U32.AND P5, PT, R18.reuse, R43, PT ;  /* 0x0000002b1200720c */ /* 0x040fe40003fa4070 */
[----:B------:R-:W-:Y:S01]  /*4370*/  ISETP.GT.U32.AND P2, PT, R18, R41, PT ;  /* 0x000000291200720c */ /* 0x000fe20003f44070 */
[----:B------:R-:W-:Y:S01]  /*4380*/  @!P4 IMAD.IADD R42, R42, 0x1, -R18 ;  /* 0x000000012a2ac824 */ /* 0x000fe200078e0a12 */
[----:B------:R-:W-:Y:S01]  /*4390*/  IABS R40, R3 ;  /* 0x0000000300287213 */ /* 0x000fe20000000000 */
[----:B------:R-:W-:Y:S01]  /*43a0*/  IMAD.MOV.U32 R45, RZ, RZ, R22 ;  /* 0x000000ffff2d7224 */ /* 0x000fe200078e0016 */
[--C-:B------:R-:W-:Y:S02]  /*43b0*/  LOP3.LUT R8, R36, 0x29, R35.reuse, 0xfe, !PT ;  /* 0x0000002924087812 */ /* 0x100fe400078efe23 */
[----:B------:R-:W-:Y:S01]  /*43c0*/  ISETP.GT.U32.AND P4, PT, R18, R42, PT ;  /* 0x0000002a1200720c */ /* 0x000fe20003f84070 */
[----:B------:R-:W-:Y:S01]  /*43d0*/  IMAD.HI.U32 R10, R2, R40, RZ ;  /* 0x00000028020a7227 */ /* 0x000fe200078e00ff */
[----:B------:R-:W-:-:S03]  /*43e0*/  LOP3.LUT R13, R36, 0x2a, R35, 0xfe, !PT ;  /* 0x0000002a240d7812 */ /* 0x000fc600078efe23 */
[----:B------:R-:W-:Y:S01]  /*43f0*/  @!P6 IMAD.MOV R45, RZ, RZ, -R45 ;  /* 0x000000ffff2de224 */ /* 0x000fe200078e0a2d */
[----:B------:R-:W-:Y:S01]  /*4400*/  ISETP.GE.AND P6, PT, R5, RZ, PT ;  /* 0x000000ff0500720c */ /* 0x000fe20003fc6270 */
[----:B------:R-:W-:Y:S01]  /*4410*/  IMAD.MOV R10, RZ, RZ, -R10 ;  /* 0x000000ffff0a7224 */ /* 0x000fe200078e0a0a */
[----:B------:R-:W-:Y:S01]  /*4420*/  IABS R5, R8 ;  /* 0x0000000800057213 */ /* 0x000fe20000000000 */
[--C-:B------:R-:W-:Y:S02]  /*4430*/  @!P5 IMAD.IADD R43, R43, 0x1, -R18.reuse ;  /* 0x000000012b2bd824 */ /* 0x100fe400078e0a12 */
[----:B------:R-:W-:Y:S01]  /*4440*/  @!P2 IMAD.IADD R41, R41, 0x1, -R18 ;  /* 0x000000012929a824 */ /* 0x000fe200078e0a12 */
[----:B------:R-:W-:Y:S01]  /*4450*/  LOP3.LUT R11, R36, 0x2b, R35, 0xfe, !PT ;  /* 0x0000002b240b7812 */ /* 0x000fe200078efe23 */
[C---:B------:R-:W-:Y:S01]  /*4460*/  IMAD R40, R18.reuse, R10, R40 ;  /* 0x0000000a12287224 */ /* 0x040fe200078e0228 */
[----:B------:R-:W-:Y:S01]  /*4470*/  IABS R6, R13 ;  /* 0x0000000d00067213 */ /* 0x000fe20000000000 */
[----:B------:R-:W-:Y:S01]  /*4480*/  @!P3 IMAD.MOV R43, RZ, RZ, -R43 ;  /* 0x000000ffff2bb224 */ /* 0x000fe200078e0a2b */
[----:B------:R-:W-:Y:S01]  /*4490*/  ISETP.GT.U32.AND P3, PT, R18, R41, PT ;  /* 0x000000291200720c */ /* 0x000fe20003f64070 */
[----:B------:R-:W-:Y:S01]  /*44a0*/  IMAD.HI.U32 R12, R2, R5, RZ ;  /* 0x00000005020c7227 */ /* 0x000fe200078e00ff */
[----:B------:R-:W-:-:S02]  /*44b0*/  IABS R7, R11 ;  /* 0x0000000b00077213 */ /* 0x000fc40000000000 */
[----:B------:R-:W-:Y:S01]  /*44c0*/  ISETP.GE.AND P5, PT, R4, RZ, PT ;  /* 0x000000ff0400720c */ /* 0x000fe20003fa6270 */
[----:B------:R-:W-:Y:S01]  /*44d0*/  @!P4 IMAD.IADD R42, R42, 0x1, -R18 ;  /* 0x000000012a2ac824 */ /* 0x000fe200078e0a12 */
[----:B------:R-:W-:Y:S01]  /*44e0*/  ISETP.GT.U32.AND P4, PT, R18, R40, PT ;  /* 0x000000281200720c */ /* 0x000fe20003f84070 */
[----:B------:R-:W-:Y:S01]  /*44f0*/  IMAD.HI.U32 R10, R2, R6, RZ ;  /* 0x00000006020a7227 */ /* 0x000fe200078e00ff */
[----:B------:R-:W-:-:S03]  /*4500*/  ISETP.GE.AND P2, PT, R3, RZ, PT ;  /* 0x000000ff0300720c */ /* 0x000fc60003f46270 */
[----:B------:R-:W-:Y:S02]  /*4510*/  IMAD.MOV R4, RZ, RZ, -R12 ;  /* 0x000000ffff047224 */ /* 0x000fe400078e0a0c */
[----:B------:R-:W-:-:S04]  /*4520*/  IMAD.HI.U32 R3, R2, R7, RZ ;  /* 0x0000000702037227 */ /* 0x000fc800078e00ff */
[----:B------:R-:W-:Y:S02]  /*4530*/  IMAD.MOV R10, RZ, RZ, -R10 ;  /* 0x000000ffff0a7224 */ /* 0x000fe400078e0a0a */
[C---:B------:R-:W-:Y:S02]  /*4540*/  IMAD R5, R18.reuse, R4, R5 ;  /* 0x0000000412057224 */ /* 0x040fe400078e0205 */
[----:B------:R-:W-:Y:S02]  /*4550*/  IMAD.MOV R3, RZ, RZ, -R3 ;  /* 0x000000ffff037224 */ /* 0x000fe400078e0a03 */
[C---:B------:R-:W-:Y:S02]  /*4560*/  IMAD R6, R18.reuse, R10, R6 ;  /* 0x0000000a12067224 */ /* 0x040fe400078e0206 */
[--C-:B------:R-:W-:Y:S01]  /*4570*/  @!P3 IMAD.IADD R41, R41, 0x1, -R18.reuse ;  /* 0x000000012929b824 */ /* 0x100fe200078e0a12 */
[----:B------:R-:W-:Y:S01]  /*4580*/  ISETP.GT.U32.AND P3, PT, R18, R5, PT ;  /* 0x000000051200720c */ /* 0x000fe20003f64070 */
[----:B------:R-:W-:-:S02]  /*4590*/  @!P4 IMAD.IADD R40, R40, 0x1, -R18 ;  /* 0x000000012828c824 */ /* 0x000fc400078e0a12 */
[C---:B------:R-:W-:Y:S02]  /*45a0*/  IMAD R7, R18.reuse, R3, R7 ;  /* 0x0000000312077224 */ /* 0x040fe400078e0207 */
[----:B------:R-:W-:Y:S01]  /*45b0*/  @!P6 IMAD.MOV R42, RZ, RZ, -R42 ;  /* 0x000000ffff2ae224 */ /* 0x000fe200078e0a2a */
[C---:B------:R-:W-:Y:S01]  /*45c0*/  ISETP.GT.U32.AND P6, PT, R18.reuse, R6, PT ;  /* 0x000000061200720c */ /* 0x040fe20003fc4070 */
[----:B------:R-:W-:Y:S01]  /*45d0*/  @!P5 IMAD.MOV R41, RZ, RZ, -R41 ;  /* 0x000000ffff29d224 */ /* 0x000fe200078e0a29 */
[C---:B------:R-:W-:Y:S02]  /*45e0*/  ISETP.GT.U32.AND P4, PT, R18.reuse, R40, PT ;  /* 0x000000281200720c */ /* 0x040fe40003f84070 */
[----:B------:R-:W-:Y:S02]  /*45f0*/  ISETP.GT.U32.AND P5, PT, R18, R7, PT ;  /* 0x000000071200720c */ /* 0x000fe40003fa4070 */
[----:B------:R-:W-:Y:S01]  /*4600*/  LOP3.LUT R4, R36, 0x2c, R35, 0xfe, !PT ;  /* 0x0000002c24047812 */ /* 0x000fe200078efe23 */
[----:B------:R-:W-:-:S03]  /*4610*/  @!P3 IMAD.IADD R5, R5, 0x1, -R18 ;  /* 0x000000010505b824 */ /* 0x000fc600078e0a12 */
[----:B------:R-:W-:-:S03]  /*4620*/  IABS R12, R4 ;  /* 0x00000004000c7213 */ /* 0x000fc60000000000 */
[----:B------:R-:W-:Y:S01]  /*4630*/  @!P6 IMAD.IADD R6, R6, 0x1, -R18 ;  /* 0x000000010606e824 */ /* 0x000fe200078e0a12 */
[----:B------:R-:W-:Y:S01]  /*4640*/  ISETP.GT.U32.AND P6, PT, R18, R5, PT ;  /* 0x000000051200720c */ /* 0x000fe20003fc4070 */
[----:B------:R-:W-:Y:S01]  /*4650*/  IMAD.HI.U32 R14, R2, R12, RZ ;  /* 0x0000000c020e7227 */ /* 0x000fe200078e00ff */
[----:B------:R-:W-:-:S03]  /*4660*/  LOP3.LUT R15, R36, 0x2d, R35, 0xfe, !PT ;  /* 0x0000002d240f7812 */ /* 0x000fc600078efe23 */
[--C-:B------:R-:W-:Y:S02]  /*4670*/  @!P4 IMAD.IADD R40, R40, 0x1, -R18.reuse ;  /* 0x000000012828c824 */ /* 0x100fe400078e0a12 */
[----:B------:R-:W-:Y:S01]  /*4680*/  @!P5 IMAD.IADD R7, R7, 0x1, -R18 ;  /* 0x000000010707d824 */ /* 0x000fe200078e0a12 */
[----:B------:R-:W-:Y:S01]  /*4690*/  IABS R10, R15 ;  /* 0x0000000f000a7213 */ /* 0x000fe20000000000 */
[----:B------:R-:W-:Y:S01]  /*46a0*/  IMAD.MOV R14, RZ, RZ, -R14 ;  /* 0x000000ffff0e7224 */ /* 0x000fe200078e0a0e */
[----:B------:R-:W-:Y:S01]  /*46b0*/  LOP3.LUT R16, R36, 0x2e, R35, 0xfe, !PT ;  /* 0x0000002e24107812 */ /* 0x000fe200078efe23 */
[----:B------:R-:W-:Y:S01]  /*46c0*/  @!P2 IMAD.MOV R40, RZ, RZ, -R40 ;  /* 0x000000ffff28a224 */ /* 0x000fe200078e0a28 */
[----:B------:R-:W-:Y:S01]  /*46d0*/  ISETP.GE.AND P4, PT, R8, RZ, PT ;  /* 0x000000ff0800720c */ /* 0x000fe20003f86270 */
[C---:B------:R-:W-:Y:S01]  /*46e0*/  IMAD R8, R18.reuse, R14, R12 ;  /* 0x0000000e12087224 */ /* 0x040fe200078e020c */
[----:B------:R-:W-:Y:S01]  /*46f0*/  ISETP.GT.U32.AND P2, PT, R18, R7, PT ;  /* 0x000000071200720c */ /* 0x000fe20003f44070 */
[----:B------:R-:W-:Y:S01]  /*4700*/  IMAD.HI.U32 R3, R2, R10, RZ ;  /* 0x0000000a02037227 */ /* 0x000fe200078e00ff */
[----:B------:R-:W-:-:S02]  /*4710*/  IABS R17, R16 ;  /* 0x0000001000117213 */ /* 0x000fc40000000000 */
[C---:B------:R-:W-:Y:S01]  /*4720*/  ISETP.GT.U32.AND P5, PT, R18.reuse, R6, PT ;  /* 0x000000061200720c */ /* 0x040fe20003fa4070 */
[----:B------:R-:W-:Y:S01]  /*4730*/  @!P6 IMAD.IADD R5, R5, 0x1, -R18 ;  /* 0x000000010505e824 */ /* 0x000fe200078e0a12 */
[----:B------:R-:W-:Y:S01]  /*4740*/  ISETP.GT.U32.AND P6, PT, R18, R8, PT ;  /* 0x000000081200720c */ /* 0x000fe20003fc4070 */
[----:B------:R-:W-:Y:S02]  /*4750*/  IMAD.MOV R3, RZ, RZ, -R3 ;  /* 0x000000ffff037224 */ /* 0x000fe400078e0a03 */
[----:B------:R-:W-:Y:S01]  /*4760*/  IMAD.HI.U32 R20, R2, R17, RZ ;  /* 0x0000001102147227 */ /* 0x000fe200078e00ff */
[----:B------:R-:W-:-:S03]  /*4770*/  LOP3.LUT R21, R36, 0x2f, R35, 0xfe, !PT ;  /* 0x0000002f24157812 */ /* 0x000fc600078efe23 */
[----:B------:R-:W-:Y:S02]  /*4780*/  IMAD R10, R18, R3, R10 ;  /* 0x00000003120a7224 */ /* 0x000fe400078e020a */
[----:B------:R-:W-:Y:S02]  /*4790*/  IMAD.MOV R20, RZ, RZ, -R20 ;  /* 0x000000ffff147224 */ /* 0x000fe400078e0a14 */
[--C-:B------:R-:W-:Y:S01]  /*47a0*/  @!P2 IMAD.IADD R7, R7, 0x1, -R18.reuse ;  /* 0x000000010707a824 */ /* 0x100fe200078e0a12 */
[----:B------:R-:W-:Y:S01]  /*47b0*/  ISETP.GE.AND P2, PT, R11, RZ, PT ;  /* 0x000000ff0b00720c */ /* 0x000fe20003f46270 */
[--C-:B------:R-:W-:Y:S01]  /*47c0*/  @!P5 IMAD.IADD R6, R6, 0x1, -R18.reuse ;  /* 0x000000010606d824 */ /* 0x100fe200078e0a12 */
[----:B------:R-:W-:Y:S01]  /*47d0*/  IABS R12, R21 ;  /* 0x00000015000c7213 */ /* 0x000fe20000000000 */
[C---:B------:R-:W-:Y:S01]  /*47e0*/  IMAD R11, R18.reuse, R20, R17 ;  /* 0x00000014120b7224 */ /* 0x040fe200078e0211 */
[----:B------:R-:W-:Y:S01]  /*47f0*/  ISETP.GT.U32.AND P5, PT, R18, R10, PT ;  /* 0x0000000a1200720c */ /* 0x000fe20003fa4070 */
[----:B------:R-:W-:Y:S01]  /*4800*/  @!P6 IMAD.IADD R8, R8, 0x1, -R18 ;  /* 0x000000010808e824 */ /* 0x000fe200078e0a12 */
[----:B------:R-:W-:Y:S01]  /*4810*/  ISETP.GE.AND P3, PT, R13, RZ, PT ;  /* 0x000000ff0d00720c */ /* 0x000fe20003f66270 */
[----:B------:R-:W-:Y:S01]  /*4820*/  IMAD.HI.U32 R14, R2, R12, RZ ;  /* 0x0000000c020e7227 */ /* 0x000fe200078e00ff */
[----:B------:R-:W-:-:S02]  /*4830*/  ISETP.GT.U32.AND P6, PT, R18, R11, PT ;  /* 0x0000000b1200720c */ /* 0x000fc40003fc4070 */
[----:B------:R-:W-:Y:S01]  /*4840*/  LOP3.LUT R19, R36, 0x30, R35, 0xfe, !PT ;  /* 0x0000003024137812 */ /* 0x000fe200078efe23 */
[----:B------:R-:W-:-:S03]  /*4850*/  IMAD.MOV R14, RZ, RZ, -R14 ;  /* 0x000000ffff0e7224 */ /* 0x000fc600078e0a0e */
[----:B------:R-:W-:Y:S01]  /*4860*/  IABS R13, R19 ;  /* 0x00000013000d7213 */ /* 0x000fe20000000000 */
[----:B------:R-:W-:Y:S01]  /*4870*/  IMAD R12, R18, R14, R12 ;  /* 0x0000000e120c7224 */ /* 0x000fe200078e020c */
[----:B------:R-:W-:Y:S01]  /*4880*/  LOP3.LUT R3, R36, 0x31, R35, 0xfe, !PT ;  /* 0x0000003124037812 */ /* 0x000fe200078efe23 */
[----:B------:R-:W-:Y:S01]  /*4890*/  @!P5 IMAD.IADD R10, R10, 0x1, -R18 ;  /* 0x000000010a0ad824 */ /* 0x000fe200078e0a12 */
[----:B------:R-:W-:Y:S01]  /*48a0*/  ISETP.GT.U32.AND P5, PT, R18, R8, PT ;  /* 0x000000081200720c */ /* 0x000fe20003fa4070 */
[----:B------:R-:W-:Y:S01]  /*48b0*/  IMAD.HI.U32 R17, R2, R13, RZ ;  /* 0x0000000d02117227 */ /* 0x000fe200078e00ff */
[----:B------:R-:W-:-:S03]  /*48c0*/  IABS R14, R3 ;  /* 0x00000003000e7213 */ /* 0x000fc60000000000 */
[----:B------:R-:W-:Y:S01]  /*48d0*/  @!P3 IMAD.MOV R6, RZ, RZ, -R6 ;  /* 0x000000ffff06b224 */ /* 0x000fe200078e0a06 */
[C---:B------:R-:W-:Y:S01]  /*48e0*/  ISETP.GT.U32.AND P3, PT, R18.reuse, R12, PT ;  /* 0x0000000c1200720c */ /* 0x040fe20003f64070 */
[----:B------:R-:W-:Y:S02]  /*48f0*/  @!P6 IMAD.IADD R11, R11, 0x1, -R18 ;  /* 0x000000010b0be824 */ /* 0x000fe400078e0a12 */
[----:B------:R-:W-:Y:S02]  /*4900*/  IMAD.MOV R17, RZ, RZ, -R17 ;  /* 0x000000ffff117224 */ /* 0x000fe400078e0a11 */
[----:B------:R-:W-:Y:S01]  /*4910*/  @!P2 IMAD.MOV R7, RZ, RZ, -R7 ;  /* 0x000000ffff07a224 */ /* 0x000fe200078e0a07 */
[----:B------:R-:W-:Y:S01]  /*4920*/  ISETP.GT.U32.AND P2, PT, R18, R11, PT ;  /* 0x0000000b1200720c */ /* 0x000fe20003f44070 */
[----:B------:R-:W-:-:S04]  /*4930*/  IMAD.HI.U32 R20, R2, R14, RZ ;  /* 0x0000000e02147227 */ /* 0x000fc800078e00ff */
[----:B------:R-:W-:Y:S02]  /*4940*/  IMAD R13, R18, R17, R13 ;  /* 0x00000011120d7224 */ /* 0x000fe400078e020d */
[----:B------:R-:W-:Y:S02]  /*4950*/  IMAD.MOV R20, RZ, RZ, -R20 ;  /* 0x000000ffff147224 */ /* 0x000fe400078e0a14 */
[--C-:B------:R-:W-:Y:S01]  /*4960*/  @!P5 IMAD.IADD R8, R8, 0x1, -R18.reuse ;  /* 0x000000010808d824 */ /* 0x100fe200078e0a12 */
[----:B------:R-:W-:Y:S01]  /*4970*/  ISETP.GT.U32.AND P5, PT, R18, R13, PT ;  /* 0x0000000d1200720c */ /* 0x000fe20003fa4070 */
[----:B------:R-:W-:Y:S01]  /*4980*/  @!P3 IMAD.IADD R12, R12, 0x1, -R18 ;  /* 0x000000010c0cb824 */ /* 0x000fe200078e0a12 */
[----:B------:R-:W-:Y:S01]  /*4990*/  ISETP.GE.AND P6, PT, R4, RZ, PT ;  /* 0x000000ff0400720c */ /* 0x000fe20003fc6270 */
[C---:B------:R-:W-:Y:S02]  /*49a0*/  IMAD R14, R18.reuse, R20, R14 ;  /* 0x00000014120e7224 */ /* 0x040fe400078e020e */
[----:B------:R-:W-:Y:S01]  /*49b0*/  @!P4 IMAD.MOV R5, RZ, RZ, -R5 ;  /* 0x000000ffff05c224 */ /* 0x000fe200078e0a05 */
[C---:B------:R-:W-:Y:S01]  /*49c0*/  ISETP.GT.U32.AND P4, PT, R18.reuse, R10, PT ;  /* 0x0000000a1200720c */ /* 0x040fe20003f84070 */
[----:B------:R-:W-:Y:S01]  /*49d0*/  @!P2 IMAD.IADD R11, R11, 0x1, -R18 ;  /* 0x000000010b0ba824 */ /* 0x000fe200078e0a12 */
[----:B------:R-:W-:-:S02]  /*49e0*/  ISETP.GT.U32.AND P3, PT, R18, R12, PT ;  /* 0x0000000c1200720c */ /* 0x000fc40003f64070 */
[----:B------:R-:W-:Y:S02]  /*49f0*/  ISETP.GT.U32.AND P2, PT, R18, R14, PT ;  /* 0x0000000e1200720c */ /* 0x000fe40003f44070 */
[----:B------:R-:W-:Y:S01]  /*4a00*/  LOP3.LUT R17, R36, 0x33, R35, 0xfe, !PT ;  /* 0x0000003324117812 */ /* 0x000fe200078efe23 */
[----:B------:R-:W-:-:S03]  /*4a10*/  @!P5 IMAD.IADD R13, R13, 0x1, -R18 ;  /* 0x000000010d0dd824 */ /* 0x000fc600078e0a12 */
[----:B------:R-:W-:Y:S01]  /*4a20*/  IABS R22, R17 ;  /* 0x0000001100167213 */ /* 0x000fe20000000000 */
[----:B------:R-:W-:Y:S01]  /*4a30*/  @!P6 IMAD.MOV R8, RZ, RZ, -R8 ;  /* 0x000000ffff08e224 */ /* 0x000fe200078e0a08 */
[----:B------:R-:W-:Y:S02]  /*4a40*/  ISETP.GE.AND P5, PT, R16, RZ, PT ;  /* 0x000000ff1000720c */ /* 0x000fe40003fa6270 */
[----:B------:R-:W-:Y:S01]  /*4a50*/  ISETP.GT.U32.AND P6, PT, R18, R13, PT ;  /* 0x0000000d1200720c */ /* 0x000fe20003fc4070 */
[----:B------:R-:W-:Y:S02]  /*4a60*/  IMAD.MOV.U32 R16, RZ, RZ, R22 ;  /* 0x000000ffff107224 */ /* 0x000fe400078e0016 */
[--C-:B------:R-:W-:Y:S01]  /*4a70*/  @!P4 IMAD.IADD R10, R10, 0x1, -R18.reuse ;  /* 0x000000010a0ac824 */ /* 0x100fe200078e0a12 */
[----:B------:R-:W-:Y:S01]  /*4a80*/  ISETP.GE.AND P4, PT, R15, RZ, PT ;  /* 0x000000ff0f00720c */ /* 0x000fe20003f86270 */
[--C-:B------:R-:W-:Y:S01]  /*4a90*/  @!P3 IMAD.IADD R12, R12, 0x1, -R18.reuse ;  /* 0x000000010c0cb824 */ /* 0x100fe200078e0a12 */
[----:B------:R-:W-:Y:S01]  /*4aa0*/  ISETP.GE.AND P3, PT, R21, RZ, PT ;  /* 0x000000ff1500720c */ /* 0x000fe20003f66270 */
[----:B------:R-:W-:Y:S01]  /*4ab0*/  @!P2 IMAD.IADD R14, R14, 0x1, -R18 ;  /* 0x000000010e0ea824 */ /* 0x000fe200078e0a12 */
[----:B------:R-:W-:Y:S01]  /*4ac0*/  ISETP.GE.AND P2, PT, R19, RZ, PT ;  /* 0x000000ff1300720c */ /* 0x000fe20003f46270 */
[----:B------:R-:W-:Y:S01]  /*4ad0*/  IMAD.HI.U32 R21, R2, R16, RZ ;  /* 0x0000001002157227 */ /* 0x000fe200078e00ff */
[----:B------:R-:W-:-:S03]  /*4ae0*/  LOP3.LUT R4, R36, 0x32, R35, 0xfe, !PT ;  /* 0x0000003224047812 */ /* 0x000fc600078efe23 */
[----:B------:R-:W-:Y:S01]  /*4af0*/  IMAD.MOV R21, RZ, RZ, -R21 ;  /* 0x000000ffff157224 */ /* 0x000fe200078e0a15 */
[----:B------:R-:W-:Y:S01]  /*4b00*/  IABS R15, R4 ;  /* 0x00000004000f7213 */ /* 0x000fe20000000000 */
[----:B------:R-:W-:Y:S02]  /*4b10*/  @!P6 IMAD.IADD R13, R13, 0x1, -R18 ;  /* 0x000000010d0de824 */ /* 0x000fe400078e0a12 */
[C---:B------:R-:W-:Y:S02]  /*4b20*/  IMAD R16, R18.reuse, R21, R16 ;  /* 0x0000001512107224 */ /* 0x040fe400078e0210 */
[----:B------:R-:W-:Y:S01]  /*4b30*/  @!P4 IMAD.MOV R10, RZ, RZ, -R10 ;  /* 0x000000ffff0ac224 */ /* 0x000fe200078e0a0a */
[C---:B------:R-:W-:Y:S01]  /*4b40*/  ISETP.GT.U32.AND P4, PT, R18.reuse, R14, PT ;  /* 0x0000000e1200720c */ /* 0x040fe20003f84070 */
[----:B------:R-:W-:Y:S01]  /*4b50*/  @!P2 IMAD.MOV R13, RZ, RZ, -R13 ;  /* 0x000000ffff0da224 */ /* 0x000fe200078e0a0d */
[----:B------:R-:W-:Y:S01]  /*4b60*/  ISETP.GT.U32.AND P2, PT, R18, R16, PT ;  /* 0x000000101200720c */ /* 0x000fe20003f44070 */
[----:B------:R-:W-:-:S04]  /*4b70*/  IMAD.HI.U32 R20, R2, R15, RZ ;  /* 0x0000000f02147227 */ /* 0x000fc800078e00ff */
[----:B------:R-:W-:-:S04]  /*4b80*/  IMAD.MOV R20, RZ, RZ, -R20 ;  /* 0x000000ffff147224 */ /* 0x000fc800078e0a14 */
[----:B------:R-:W-:Y:S01]  /*4b90*/  IMAD R15, R18, R20, R15 ;  /* 0x00000014120f7224 */ /* 0x000fe200078e020f */
[----:B------:R-:W-:Y:S01]  /*4ba0*/  LOP3.LUT R20, R36, 0x34, R35, 0xfe, !PT ;  /* 0x0000003424147812 */ /* 0x000fe200078efe23 */
[--C-:B------:R-:W-:Y:S01]  /*4bb0*/  @!P4 IMAD.IADD R14, R14, 0x1, -R18.reuse ;  /* 0x000000010e0ec824 */ /* 0x100fe200078e0a12 */
[----:B------:R-:W-:Y:S01]  /*4bc0*/  ISETP.GE.AND P4, PT, R17, RZ, PT ;  /* 0x000000ff1100720c */ /* 0x000fe20003f86270 */
[----:B------:R-:W-:Y:S01]  /*4bd0*/  @!P2 IMAD.IADD R16, R16, 0x1, -R18 ;  /* 0x000000011010a824 */ /* 0x000fe200078e0a12 */
[----:B------:R-:W-:-:S04]  /*4be0*/  IABS R17, R20 ;  /* 0x0000001400117213 */ /* 0x000fc80000000000 */
[----:B------:R-:W-:Y:S01]  /*4bf0*/  ISETP.GT.U32.AND P2, PT, R18, R16, PT ;  /* 0x000000101200720c */ /* 0x000fe20003f44070 */
[----:B------:R-:W-:-:S04]  /*4c00*/  IMAD.HI.U32 R22, R2, R17, RZ ;  /* 0x0000001102167227 */ /* 0x000fc800078e00ff */
[----:B------:R-:W-:-:S04]  /*4c10*/  IMAD.MOV R22, RZ, RZ, -R22 ;  /* 0x000000ffff167224 */ /* 0x000fc800078e0a16 */
[----:B------:R-:W-:-:S04]  /*4c20*/  IMAD R17, R18, R22, R17 ;  /* 0x0000001612117224 */ /* 0x000fc800078e0211 */
[----:B------:R-:W-:Y:S01]  /*4c30*/  @!P2 IMAD.IADD R16, R16, 0x1, -R18 ;  /* 0x000000011010a824 */ /* 0x000fe200078e0a12 */
[----:B------:R-:W-:Y:S01]  /*4c40*/  ISETP.GT.U32.AND P2, PT, R18, R17, PT ;  /* 0x000000111200720c */ /* 0x000fe20003f44070 */
[----:B------:R-:W-:Y:S01]  /*4c50*/  @!P5 IMAD.MOV R11, RZ, RZ, -R11 ;  /* 0x000000ffff0bd224 */ /* 0x000fe200078e0a0b */
[----:B------:R-:W-:Y:S02]  /*4c60*/  ISETP.GE.AND P5, PT, R3, RZ, PT ;  /* 0x000000ff0300720c */ /* 0x000fe40003fa6270 */
[C-C-:B------:R-:W-:Y:S02]  /*4c70*/  LOP3.LUT R23, R36.reuse, 0x35, R35.reuse, 0xfe, !PT ;  /* 0x0000003524177812 */ /* 0x140fe400078efe23 */
[----:B------:R-:W-:Y:S01]  /*4c80*/  LOP3.LUT R3, R36, 0x36, R35, 0xfe, !PT ;  /* 0x0000003624037812 */ /* 0x000fe200078efe23 */
[----:B------:R-:W-:Y:S01]  /*4c90*/  @!P3 IMAD.MOV R12, RZ, RZ, -R12 ;  /* 0x000000ffff0cb224 */ /* 0x000fe200078e0a0c */
[----:B------:R-:W-:Y:S02]  /*4ca0*/  ISETP.GT.U32.AND P6, PT, R18, R15, PT ;  /* 0x0000000f1200720c */ /* 0x000fe40003fc4070 */
[----:B------:R-:W-:-:S02]  /*4cb0*/  ISETP.GE.AND P3, PT, R4, RZ, PT ;  /* 0x000000ff0400720c */ /* 0x000fc40003f66270 */
[----:B------:R-:W-:Y:S01]  /*4cc0*/  IABS R4, R23 ;  /* 0x0000001700047213 */ /* 0x000fe20000000000 */
[----:B------:R-:W-:Y:S01]  /*4cd0*/  @!P2 IMAD.IADD R17, R17, 0x1, -R18 ;  /* 0x000000011111a824 */ /* 0x000fe200078e0a12 */
[----:B------:R-:W-:Y:S01]  /*4ce0*/  IABS R19, R3 ;  /* 0x0000000300137213 */ /* 0x000fe20000000000 */
[----:B------:R-:W-:Y:S01]  /*4cf0*/  @!P5 IMAD.MOV R14, RZ, RZ, -R14 ;  /* 0x000000ffff0ed224 */ /* 0x000fe200078e0a0e */
[----:B------:R-:W-:Y:S01]  /*4d00*/  ISETP.GE.AND P5, PT, R20, RZ, PT ;  /* 0x000000ff1400720c */ /* 0x000fe20003fa6270 */
[----:B------:R-:W-:Y:S01]  /*4d10*/  IMAD.HI.U32 R21, R2, R4, RZ ;  /* 0x0000000402157227 */ /* 0x000fe200078e00ff */
[----:B------:R-:W-:-:S03]  /*4d20*/  ISETP.GT.U32.AND P2, PT, R18, R17, PT ;  /* 0x000000111200720c */ /* 0x000fc60003f44070 */
[----:B------:R-:W-:-:S04]  /*4d30*/  IMAD.HI.U32 R20, R2, R19, RZ ;  /* 0x0000001302147227 */ /* 0x000fc800078e00ff */
[----:B------:R-:W-:Y:S02]  /*4d40*/  IMAD.MOV R21, RZ, RZ, -R21 ;  /* 0x000000ffff157224 */ /* 0x000fe400078e0a15 */
[----:B------:R-:W-:Y:S02]  /*4d50*/  IMAD.MOV R20, RZ, RZ, -R20 ;  /* 0x000000ffff147224 */ /* 0x000fe400078e0a14 */
[----:B------:R-:W-:Y:S02]  /*4d60*/  @!P6 IMAD.IADD R15, R15, 0x1, -R18 ;  /* 0x000000010f0fe824 */ /* 0x000fe400078e0a12 */
[C---:B------:R-:W-:Y:S02]  /*4d70*/  IMAD R4, R18.reuse, R21, R4 ;  /* 0x0000001512047224 */ /* 0x040fe400078e0204 */
[C---:B------:R-:W-:Y:S01]  /*4d80*/  IMAD R19, R18.reuse, R20, R19 ;  /* 0x0000001412137224 */ /* 0x040fe200078e0213 */
[C---:B------:R-:W-:Y:S01]  /*4d90*/  ISETP.GT.U32.AND P6, PT, R18.reuse, R15, PT ;  /* 0x0000000f1200720c */ /* 0x040fe20003fc4070 */
[----:B------:R-:W-:Y:S01]  /*4da0*/  @!P4 IMAD.MOV R16, RZ, RZ, -R16 ;  /* 0x000000ffff10c224 */ /* 0x000fe200078e0a10 */
[C---:B------:R-:W-:Y:S01]  /*4db0*/  ISETP.GT.U32.AND P4, PT, R18.reuse, R4, PT ;  /* 0x000000041200720c */ /* 0x040fe20003f84070 */
[----:B------:R-:W-:Y:S01]  /*4dc0*/  @!P2 IMAD.IADD R17, R17, 0x1, -R18 ;  /* 0x000000011111a824 */ /* 0x000fe200078e0a12 */
[----:B------:R-:W-:-:S02]  /*4dd0*/  ISETP.GT.U32.AND P2, PT, R18, R19, PT ;  /* 0x000000131200720c */ /* 0x000fc40003f44070 */
[----:B------:R-:W-:-:S04]  /*4de0*/  LOP3.LUT R25, R36, 0x37, R35, 0xfe, !PT ;  /* 0x0000003724197812 */ /* 0x000fc800078efe23 */
[----:B------:R-:W-:Y:S02]  /*4df0*/  IABS R28, R25 ;  /* 0x00000019001c7213 */ /* 0x000fe40000000000 */
[C-C-:B------:R-:W-:Y:S02]  /*4e00*/  LOP3.LUT R29, R36.reuse, 0x38, R35.reuse, 0xfe, !PT ;  /* 0x00000038241d7812 */ /* 0x140fe400078efe23 */
[----:B------:R-:W-:Y:S01]  /*4e10*/  LOP3.LUT R33, R36, 0x3a, R35, 0xfe, !PT ;  /* 0x0000003a24217812 */ /* 0x000fe200078efe23 */
[----:B------:R-:W-:Y:S01]  /*4e20*/  IMAD.HI.U32 R20, R2, R28, RZ ;  /* 0x0000001c02147227 */ /* 0x000fe200078e00ff */
[----:B------:R-:W-:-:S03]  /*4e30*/  IABS R26, R29 ;  /* 0x0000001d001a7213 */ /* 0x000fc60000000000 */
[--C-:B------:R-:W-:Y:S01]  /*4e40*/  @!P6 IMAD.IADD R15, R15, 0x1, -R18.reuse ;  /* 0x000000010f0fe824 */ /* 0x100fe200078e0a12 */
[----:B------:R-:W-:Y:S01]  /*4e50*/  ISETP.GE.AND P6, PT, R23, RZ, PT ;  /* 0x000000ff1700720c */ /* 0x000fe20003fc6270 */
[--C-:B------:R-:W-:Y:S01]  /*4e60*/  @!P4 IMAD.IADD R4, R4, 0x1, -R18.reuse ;  /* 0x000000010404c824 */ /* 0x100fe200078e0a12 */
[----:B------:R-:W-:Y:S01]  /*4e70*/  IABS R23, R33 ;  /* 0x0000002100177213 */ /* 0x000fe20000000000 */
[----:B------:R-:W-:Y:S02]  /*4e80*/  @!P2 IMAD.IADD R19, R19, 0x1, -R18 ;  /* 0x000000011313a824 */ /* 0x000fe400078e0a12 */
[----:B------:R-:W-:Y:S01]  /*4e90*/  IMAD.MOV R20, RZ, RZ, -R20 ;  /* 0x000000ffff147224 */ /* 0x000fe200078e0a14 */
[C---:B------:R-:W-:Y:S01]  /*4ea0*/  ISETP.GT.U32.AND P2, PT, R18.reuse, R4, PT ;  /* 0x000000041200720c */ /* 0x040fe20003f44070 */
[----:B------:R-:W-:Y:S01]  /*4eb0*/  @!P3 IMAD.MOV R15, RZ, RZ, -R15 ;  /* 0x000000ffff0fb224 */ /* 0x000fe200078e0a0f */
[----:B------:R-:W-:Y:S01]  /*4ec0*/  ISETP.GE.AND P3, PT, R3, RZ, PT ;  /* 0x000000ff0300720c */ /* 0x000fe20003f66270 */
[----:B------:R-:W-:Y:S01]  /*4ed0*/  @!P5 IMAD.MOV R17, RZ, RZ, -R17 ;  /* 0x000000ffff11d224 */ /* 0x000fe200078e0a11 */
[----:B------:R-:W-:Y:S01]  /*4ee0*/  ISETP.GT.U32.AND P5, PT, R18, R19, PT ;  /* 0x000000131200720c */ /* 0x000fe20003fa4070 */
[----:B------:R-:W-:Y:S01]  /*4ef0*/  IMAD.HI.U32 R27, R2, R26, RZ ;  /* 0x0000001a021b7227 */ /* 0x000fe200078e00ff */
[----:B------:R-:W-:-:S03]  /*4f00*/  LOP3.LUT R34, R36, 0x39, R35, 0xfe, !PT ;  /* 0x0000003924227812 */ /* 0x000fc600078efe23 */
[----:B------:R-:W-:Y:S01]  /*4f10*/  IMAD.HI.U32 R3, R2, R23, RZ ;  /* 0x0000001702037227 */ /* 0x000fe200078e00ff */
[----:B------:R-:W-:-:S03]  /*4f20*/  LOP3.LUT R32, R36, 0x3b, R35, 0xfe, !PT ;  /* 0x0000003b24207812 */ /* 0x000fc600078efe23 */
[C---:B------:R-:W-:Y:S02]  /*4f30*/  IMAD R20, R18.reuse, R20, R28 ;  /* 0x0000001412147224 */ /* 0x040fe400078e021c */
[----:B------:R-:W-:Y:S02]  /*4f40*/  IMAD.MOV R27, RZ, RZ, -R27 ;  /* 0x000000ffff1b7224 */ /* 0x000fe400078e0a1b */
[----:B------:R-:W-:Y:S01]  /*4f50*/  IMAD.MOV R3, RZ, RZ, -R3 ;  /* 0x000000ffff037224 */ /* 0x000fe200078e0a03 */
[C---:B------:R-:W-:Y:S01]  /*4f60*/  ISETP.GT.U32.AND P4, PT, R18.reuse, R20, PT ;  /* 0x000000141200720c */ /* 0x040fe20003f84070 */
[C---:B------:R-:W-:Y:S01]  /*4f70*/  IMAD R26, R18.reuse, R27, R26 ;  /* 0x0000001b121a7224 */ /* 0x040fe200078e021a */
[----:B------:R-:W-:Y:S01]  /*4f80*/  IABS R24, R34 ;  /* 0x0000002200187213 */ /* 0x000fe20000000000 */
[----:B------:R-:W-:Y:S01]  /*4f90*/  IMAD R23, R18, R3, R23 ;  /* 0x0000000312177224 */ /* 0x000fe200078e0217 */
[----:B------:R-:W-:Y:S01]  /*4fa0*/  IABS R22, R32 ;  /* 0x0000002000167213 */ /* 0x000fe20000000000 */
[----:B------:R-:W-:Y:S01]  /*4fb0*/  @!P2 IMAD.IADD R4, R4, 0x1, -R18 ;  /* 0x000000010404a824 */ /* 0x000fe200078e0a12 */
[----:B------:R-:W-:Y:S01]  /*4fc0*/  ISETP.GT.U32.AND P2, PT, R18, R26, PT ;  /* 0x0000001a1200720c */ /* 0x000fe20003f44070 */
[----:B------:R-:W-:-:S04]  /*4fd0*/  IMAD.HI.U32 R21, R2, R24, RZ ;  /* 0x0000001802157227 */ /* 0x000fc800078e00ff */
[----:B------:R-:W-:-:S04]  /*4fe0*/  IMAD.HI.U32 R30, R2, R22, RZ ;  /* 0x00000016021e7227 */ /* 0x000fc800078e00ff */
[----:B------:R-:W-:Y:S01]  /*4ff0*/  @!P5 IMAD.IADD R19, R19, 0x1, -R18 ;  /* 0x000000011313d824 */ /* 0x000fe200078e0a12 */
[----:B------:R-:W-:Y:S01]  /*5000*/  ISETP.GT.U32.AND P5, PT, R18, R23, PT ;  /* 0x000000171200720c */ /* 0x000fe20003fa4070 */
[----:B------:R-:W-:Y:S02]  /*5010*/  IMAD.MOV R21, RZ, RZ, -R21 ;  /* 0x000000ffff157224 */ /* 0x000fe400078e0a15 */
[----:B------:R-:W-:Y:S01]  /*5020*/  IMAD.MOV R30, RZ, RZ, -R30 ;  /* 0x000000ffff1e7224 */ /* 0x000fe200078e0a1e */
[--C-:B------:R-:W-:Y:S01]  /*5030*/  LOP3.LUT R27, R36, 0x3c, R35.reuse, 0xfe, !PT ;  /* 0x0000003c241b7812 */ /* 0x100fe200078efe23 */
[----:B------:R-:W-:Y:S01]  /*5040*/  @!P4 IMAD.IADD R20, R20, 0x1, -R18 ;  /* 0x000000011414c824 */ /* 0x000fe200078e0a12 */
[--C-:B------:R-:W-:Y:S01]  /*5050*/  LOP3.LUT R31, R36, 0x3d, R35.reuse, 0xfe, !PT ;  /* 0x0000003d241f7812 */ /* 0x100fe200078efe23 */
[----:B------:R-:W-:Y:S01]  /*5060*/  IMAD R24, R18, R21, R24 ;  /* 0x0000001512187224 */ /* 0x000fe200078e0218 */
[--C-:B------:R-:W-:Y:S01]  /*5070*/  LOP3.LUT R28, R36, 0x3f, R35.reuse, 0xfe, !PT ;  /* 0x0000003f241c7812 */ /* 0x100fe200078efe23 */
[----:B------:R-:W-:Y:S01]  /*5080*/  IMAD R22, R18, R30, R22 ;  /* 0x0000001e12167224 */ /* 0x000fe200078e0216 */
[----:B------:R-:W-:-:S02]  /*5090*/  LOP3.LUT R30, R36, 0x3e, R35, 0xfe, !PT ;  /* 0x0000003e241e7812 */ /* 0x000fc400078efe23 */
[----:B------:R-:W-:Y:S01]  /*50a0*/  IABS R36, R27 ;  /* 0x0000001b00247213 */ /* 0x000fe20000000000 */
[----:B------:R-:W-:Y:S01]  /*50b0*/  @!P6 IMAD.MOV R4, RZ, RZ, -R4 ;  /* 0x000000ffff04e224 */ /* 0x000fe200078e0a04 */
[----:B------:R-:W-:Y:S01]  /*50c0*/  ISETP.GT.U32.AND P4, PT, R18, R20, PT ;  /* 0x000000141200720c */ /* 0x000fe20003f84070 */
[--C-:B------:R-:W-:Y:S01]  /*50d0*/  @!P2 IMAD.IADD R26, R26, 0x1, -R18.reuse ;  /* 0x000000011a1aa824 */ /* 0x100fe200078e0a12 */
[----:B------:R-:W-:Y:S01]  /*50e0*/  ISETP.GT.U32.AND P6, PT, R18, R24, PT ;  /* 0x000000181200720c */ /* 0x000fe20003fc4070 */
[----:B------:R-:W-:Y:S01]  /*50f0*/  @!P5 IMAD.IADD R23, R23, 0x1, -R18 ;  /* 0x000000011717d824 */ /* 0x000fe200078e0a12 */
[----:B------:R-:W-:Y:S01]  /*5100*/  IABS R3, R31 ;  /* 0x0000001f00037213 */ /* 0x000fe20000000000 */
[----:B------:R-:W-:Y:S01]  /*5110*/  IMAD.HI.U32 R38, R2, R36, RZ ;  /* 0x0000002402267227 */ /* 0x000fe200078e00ff */
[----:B------:R-:W-:Y:S02]  /*5120*/  IABS R35, R30 ;  /* 0x0000001e00237213 */ /* 0x000fe40000000000 */
[----:B------:R-:W-:-:S02]  /*5130*/  IABS R21, R28 ;  /* 0x0000001c00157213 */ /* 0x000fc40000000000 */
[----:B------:R-:W-:Y:S01]  /*5140*/  ISETP.GE.AND P2, PT, R25, RZ, PT ;  /* 0x000000ff1900720c */ /* 0x000fe20003f46270 */
[----:B------:R-:W-:Y:S01]  /*5150*/  @!P3 IMAD.MOV R19, RZ, RZ, -R19 ;  /* 0x000000ffff13b224 */ /* 0x000fe200078e0a13 */
[----:B------:R-:W-:Y:S01]  /*5160*/  ISETP.GT.U32.AND P3, PT, R18, R23, PT ;  /* 0x000000171200720c */ /* 0x000fe20003f64070 */
[----:B------:R-:W-:-:S04]  /*5170*/  IMAD.HI.U32 R37, R2, R3, RZ ;  /* 0x0000000302257227 */ /* 0x000fc800078e00ff */
[----:B------:R-:W-:Y:S02]  /*5180*/  IMAD.MOV R38, RZ, RZ, -R38 ;  /* 0x000000ffff267224 */ /* 0x000fe400078e0a26 */
[----:B------:R-:W-:-:S04]  /*5190*/  IMAD.HI.U32 R39, R2, R35, RZ ;  /* 0x0000002302277227 */ /* 0x000fc800078e00ff */
[----:B------:R-:W-:-:S04]  /*51a0*/  IMAD.HI.U32 R2, R2, R21, RZ ;  /* 0x0000001502027227 */ /* 0x000fc800078e00ff */
[----:B------:R-:W-:Y:S02]  /*51b0*/  IMAD R25, R18, R38, R36 ;  /* 0x0000002612197224 */ /* 0x000fe400078e0224 */
[----:B------:R-:W-:Y:S02]  /*51c0*/  @!P4 IMAD.IADD R20, R20, 0x1, -R18 ;  /* 0x000000011414c824 */ /* 0x000fe400078e0a12 */
[----:B------:R-:W-:Y:S02]  /*51d0*/  IMAD.MOV R36, RZ, RZ, -R2 ;  /* 0x000000ffff247224 */ /* 0x000fe400078e0a02 */
[----:B------:R-:W-:Y:S01]  /*51e0*/  @!P6 IMAD.IADD R24, R24, 0x1, -R18 ;  /* 0x000000011818e824 */ /* 0x000fe200078e0a12 */
[C---:B------:R-:W-:Y:S01]  /*51f0*/  ISETP.GT.U32.AND P4, PT, R18.reuse, R22, PT ;  /* 0x000000161200720c */ /* 0x040fe20003f84070 */
[----:B------:R-:W-:Y:S01]  /*5200*/  @!P2 IMAD.MOV R20, RZ, RZ, -R20 ;  /* 0x000000ffff14a224 */ /* 0x000fe200078e0a14 */
[C---:B------:R-:W-:Y:S01]  /*5210*/  ISETP.GT.U32.AND P2, PT, R18.reuse, R25, PT ;  /* 0x000000191200720c */ /* 0x040fe20003f44070 */
[C---:B------:R-:W-:Y:S01]  /*5220*/  IMAD R21, R18.reuse, R36, R21 ;  /* 0x0000002412157224 */ /* 0x040fe200078e0215 */
[C---:B------:R-:W-:Y:S01]  /*5230*/  ISETP.GT.U32.AND P5, PT, R18.reuse, R24, PT ;  /* 0x000000181200720c */ /* 0x040fe20003fa4070 */
[----:B------:R-:W-:Y:S01]  /*5240*/  @!P3 IMAD.IADD R23, R23, 0x1, -R18 ;  /* 0x000000011717b824 */ /* 0x000fe200078e0a12 */
[----:B------:R-:W-:-:S02]  /*5250*/  ISETP.GT.U32.AND P6, PT, R18, R26, PT ;  /* 0x0000001a1200720c */ /* 0x000fc40003fc4070 */
[C---:B------:R-:W-:Y:S01]  /*5260*/  ISETP.GT.U32.AND P3, PT, R18.reuse, R21, PT ;  /* 0x000000151200720c */ /* 0x040fe20003f64070 */
[----:B------:R-:W-:Y:S02]  /*5270*/  IMAD.MOV R39, RZ, RZ, -R39 ;  /* 0x000000ffff277224 */ /* 0x000fe400078e0a27 */
[----:B------:R-:W-:Y:S02]  /*5280*/  IMAD.MOV R37, RZ, RZ, -R37 ;  /* 0x000000ffff257224 */ /* 0x000fe400078e0a25 */
[----:B------:R-:W-:Y:S02]  /*5290*/  IMAD R2, R18, R39, R35 ;  /* 0x0000002712027224 */ /* 0x000fe400078e0223 */
[--C-:B------:R-:W-:Y:S02]  /*52a0*/  @!P4 IMAD.IADD R22, R22, 0x1, -R18.reuse ;  /* 0x000000011616c824 */ /* 0x100fe400078e0a12 */
[----:B------:R-:W-:Y:S02]  /*52b0*/  @!P2 IMAD.IADD R25, R25, 0x1, -R18 ;  /* 0x000000011919a824 */ /* 0x000fe400078e0a12 */
[----:B------:R-:W-:-:S02]  /*52c0*/  IMAD R3, R18, R37, R3 ;  /* 0x0000002512037224 */ /* 0x000fc400078e0203 */
[--C-:B------:R-:W-:Y:S01]  /*52d0*/  @!P5 IMAD.IADD R24, R24, 0x1, -R18.reuse ;  /* 0x000000011818d824 */ /* 0x100fe200078e0a12 */
[C---:B------:R-:W-:Y:S01]  /*52e0*/  ISETP.GT.U32.AND P5, PT, R18.reuse, R2, PT ;  /* 0x000000021200720c */ /* 0x040fe20003fa4070 */
[--C-:B------:R-:W-:Y:S01]  /*52f0*/  @!P3 IMAD.IADD R21, R21, 0x1, -R18.reuse ;  /* 0x000000011515b824 */ /* 0x100fe200078e0a12 */
[----:B------:R-:W-:Y:S01]  /*5300*/  ISETP.GT.U32.AND P4, PT, R18, R22, PT ;  /* 0x000000161200720c */ /* 0x000fe20003f84070 */
[----:B------:R-:W-:Y:S01]  /*5310*/  STL [R1+0x94c], R51 ;  /* 0x00094c3301007387 */ /* 0x000fe20000100800 */
[----:B------:R-:W-:Y:S01]  /*5320*/  @!P6 IMAD.IADD R26, R26, 0x1, -R18 ;  /* 0x000000011a1ae824 */ /* 0x000fe200078e0a12 */
[C---:B------:R-:W-:Y:S02]  /*5330*/  ISETP.GT.U32.AND P3, PT, R18.reuse, R25, PT ;  /* 0x000000191200720c */ /* 0x040fe40003f64070 */
[----:B------:R-:W-:Y:S01]  /*5340*/  STL [R1+0x950], R0 ;  /* 0x0009500001007387 */ /* 0x000fe20000100800 */
[----:B------:R-:W-:-:S03]  /*5350*/  ISETP.GT.U32.AND P6, PT, R18, R3, PT ;  /* 0x000000031200720c */ /* 0x000fc60003fc4070 */
[----:B------:R-:W-:Y:S04]  /*5360*/  STL [R1+0x954], R48 ;  /* 0x0009543001007387 */ /* 0x000fe80000100800 */
[----:B------:R-:W-:Y:S04]  /*5370*/  STL [R1+0x958], R49 ;  /* 0x0009583101007387 */ /* 0x000fe80000100800 */
[----:B------:R-:W-:Y:S04]  /*5380*/  STL [R1+0x95c], R53 ;  /* 0x00095c3501007387 */ /* 0x000fe80000100800 */
[----:B------:R-:W-:Y:S04]  /*5390*/  STL [R1+0x960], R47 ;  /* 0x0009602f01007387 */ /* 0x000fe80000100800 */
[----:B------:R-:W-:Y:S04]  /*53a0*/  STL [R1+0x964], R46 ;  /* 0x0009642e01007387 */ /* 0x000fe80000100800 */
[----:B------:R-:W-:Y:S01]  /*53b0*/  STL [R1+0x968], R45 ;  /* 0x0009682d01007387 */ /* 0x000fe20000100800 */
[----:B------:R-:W-:-:S03]  /*53c0*/  @!P5 IMAD.IADD R2, R2, 0x1, -R18 ;  /* 0x000000010202d824 */ /* 0x000fc600078e0a12 */
[----:B------:R-:W-:Y:S01]  /*53d0*/  STL [R1+0x96c], R44 ;  /* 0x00096c2c01007387 */ /* 0x000fe20000100800 */
[----:B------:R-:W-:-:S03]  /*53e0*/  @!P4 IMAD.IADD R22, R22, 0x1, -R18 ;  /* 0x000000011616c824 */ /* 0x000fc600078e0a12 */
[----:B------:R-:W-:Y:S01]  /*53f0*/  STL [R1+0x970], R43 ;  /* 0x0009702b01007387 */ /* 0x000fe20000100800 */
[----:B------:R-:W-:-:S03]  /*5400*/  ISETP.GE.AND P5, PT, R32, RZ, PT ;  /* 0x000000ff2000720c */ /* 0x000fc60003fa6270 */
[----:B------:R-:W-:Y:S01]  /*5410*/  STL [R1+0x974], R42 ;  /* 0x0009742a01007387 */ /* 0x000fe20000100800 */
[----:B------:R-:W-:Y:S01]  /*5420*/  ISETP.GE.AND P4, PT, R29, RZ, PT ;  /* 0x000000ff1d00720c */ /* 0x000fe20003f86270 */
[--C-:B------:R-:W-:Y:S02]  /*5430*/  @!P3 IMAD.IADD R25, R25, 0x1, -R18.reuse ;  /* 0x000000011919b824 */ /* 0x100fe400078e0a12 */
[----:B------:R-:W-:Y:S01]  /*5440*/  STL [R1+0x978], R41 ;  /* 0x0009782901007387 */ /* 0x000fe20000100800 */
[----:B------:R-:W-:Y:S01]  /*5450*/  @!P6 IMAD.IADD R3, R3, 0x1, -R18 ;  /* 0x000000010303e824 */ /* 0x000fe200078e0a12 */
[----:B------:R-:W-:Y:S02]  /*5460*/  ISETP.GE.AND P3, PT, R31, RZ, PT ;  /* 0x000000ff1f00720c */ /* 0x000fe40003f66270 */
[----:B------:R0:W-:Y:S01]  /*5470*/  STL [R1+0x97c], R40 ;  /* 0x00097c2801007387 */ /* 0x0001e20000100800 */
[----:B------:R-:W-:-:S03]  /*5480*/  ISETP.GE.AND P6, PT, R33, RZ, PT ;  /* 0x000000ff2100720c */ /* 0x000fc60003fc6270 */
[----:B------:R1:W-:Y:S04]  /*5490*/  STL [R1+0x980], R5 ;  /* 0x0009800501007387 */ /* 0x0003e80000100800 */
[----:B------:R-:W2:Y:S04]  /*54a0*/  LDL.LU R29, [R1+0x7c] ;  /* 0x00007c00011d7983 */ /* 0x000ea80000300800 */
[----:B------:R-:W3:Y:S04]  /*54b0*/  LDL.LU R31, [R1+0x78] ;  /* 0x00007800011f7983 */ /* 0x000ee80000300800 */
[----:B------:R-:W4:Y:S04]  /*54c0*/  LDL.LU R33, [R1+0x74] ;  /* 0x0000740001217983 */ /* 0x000f280000300800 */
[----:B------:R-:W2:Y:S04]  /*54d0*/  LDL.LU R36, [R1+0x70] ;  /* 0x0000700001247983 */ /* 0x000ea80000300800 */
[----:B------:R-:W2:Y:S04]  /*54e0*/  LDL.LU R39, [R1+0x6c] ;  /* 0x00006c0001277983 */ /* 0x000ea80000300800 */
[----:B0-----:R-:W2:Y:S04]  /*54f0*/  LDL.LU R40, [R1+0x18] ;  /* 0x0000180001287983 */ /* 0x001ea80000300800 */
[----:B------:R-:W3:Y:S01]  /*5500*/  LDL.LU R41, [R1+0x1c] ;  /* 0x00001c0001297983 */ /* 0x000ee20000300800 */
[----:B------:R-:W-:-:S03]  /*5510*/  @!P5 IMAD.MOV R22, RZ, RZ, -R22 ;  /* 0x000000ffff16d224 */ /* 0x000fc600078e0a16 */
[----:B------:R-:W4:Y:S01]  /*5520*/  LDL.LU R42, [R1+0x20] ;  /* 0x00002000012a7983 */ /* 0x000f220000300800 */
[----:B------:R-:W-:-:S03]  /*5530*/  ISETP.GE.AND P5, PT, R27, RZ, PT ;  /* 0x000000ff1b00720c */ /* 0x000fc60003fa6270 */
[----:B------:R-:W4:Y:S04]  /*5540*/  LDL.LU R43, [R1+0x2c] ;  /* 0x00002c00012b7983 */ /* 0x000f280000300800 */
[----:B------:R-:W4:Y:S04]  /*5550*/  LDL.LU R44, [R1+0x30] ;  /* 0x00003000012c7983 */ /* 0x000f280000300800 */
[----:B------:R-:W4:Y:S04]  /*5560*/  LDL.LU R45, [R1+0x34] ;  /* 0x00003400012d7983 */ /* 0x000f280000300800 */
[----:B------:R-:W4:Y:S01]  /*5570*/  LDL.LU R46, [R1+0x3c] ;  /* 0x00003c00012e7983 */ /* 0x000f220000300800 */
[----:B------:R-:W-:-:S03]  /*5580*/  LOP3.LUT R0, R52, 0x6c, RZ, 0xfc, !PT ;  /* 0x0000006c34007812 */ /* 0x000fc600078efcff */
[----:B------:R-:W4:Y:S04]  /*5590*/  LDL.LU R47, [R1+0x68] ;  /* 0x00006800012f7983 */ /* 0x000f280000300800 */
[----:B------:R-:W4:Y:S01]  /*55a0*/  LDL.LU R53, [R1+0x64] ;  /* 0x0000640001357983 */ /* 0x000f220000300800 */
[----:B------:R-:W-:-:S03]  /*55b0*/  @!P5 IMAD.MOV R25, RZ, RZ, -R25 ;  /* 0x000000ffff19d224 */ /* 0x000fc600078e0a19 */
[----:B------:R-:W4:Y:S01]  /*55c0*/  LDL.LU R49, [R1+0x60] ;  /* 0x0000600001317983 */ /* 0x000f220000300800 */
[----:B------:R-:W-:-:S03]  /*55d0*/  ISETP.LT.AND P5, PT, R0, R50, P0 ;  /* 0x000000320000720c */ /* 0x000fc600007a1270 */
[----:B------:R-:W4:Y:S04]  /*55e0*/  LDL.LU R48, [R1+0x5c] ;  /* 0x00005c0001307983 */ /* 0x000f280000300800 */
[----:B------:R-:W4:Y:S04]  /*55f0*/  LDL.LU R0, [R1+0x58] ;  /* 0x0000580001007983 */ /* 0x000f280000300800 */
[----:B------:R-:W4:Y:S01]  /*5600*/  LDL.LU R51, [R1+0x54] ;  /* 0x0000540001337983 */ /* 0x000f220000300800 */
[----:B------:R-:W-:Y:S01]  /*5610*/  ISETP.GE.AND P2, PT, R34, RZ, PT ;  /* 0x000000ff2200720c */ /* 0x000fe20003f46270 */
[----:B------:R-:W-:Y:S01]  /*5620*/  @!P4 IMAD.MOV R26, RZ, RZ, -R26 ;  /* 0x000000ffff1ac224 */ /* 0x000fe200078e0a1a */
[C---:B------:R-:W-:Y:S01]  /*5630*/  ISETP.GT.U32.AND P4, PT, R18.reuse, R2, PT ;  /* 0x000000021200720c */ /* 0x040fe20003f84070 */
[----:B------:R-:W-:Y:S01]  /*5640*/  @!P6 IMAD.MOV R23, RZ, RZ, -R23 ;  /* 0x000000ffff17e224 */ /* 0x000fe200078e0a17 */
[----:B------:R-:W-:-:S09]  /*5650*/  ISETP.GT.U32.AND P6, PT, R18, R21, PT ;  /* 0x000000151200720c */ /* 0x000fd20003fc4070 */
[----:B------:R-:W-:Y:S01]  /*5660*/  @!P2 IMAD.MOV R24, RZ, RZ, -R24 ;  /* 0x000000ffff18a224 */ /* 0x000fe200078e0a18 */
[----:B------:R-:W-:Y:S01]  /*5670*/  ISETP.GT.U32.AND P2, PT, R18, R3, PT ;  /* 0x000000031200720c */ /* 0x000fe20003f44070 */
[--C-:B------:R-:W-:Y:S01]  /*5680*/  @!P4 IMAD.IADD R2, R2, 0x1, -R18.reuse ;  /* 0x000000010202c824 */ /* 0x100fe200078e0a12 */
[----:B-1----:R-:W-:Y:S01]  /*5690*/  LOP3.LUT R5, R52, 0x74, RZ, 0xfc, !PT ;  /* 0x0000007434057812 */ /* 0x002fe200078efcff */
[--C-:B------:R-:W-:Y:S01]  /*56a0*/  @!P6 IMAD.IADD R21, R21, 0x1, -R18.reuse ;  /* 0x000000011515e824 */ /* 0x100fe200078e0a12 */
[----:B------:R-:W-:Y:S01]  /*56b0*/  ISETP.GE.AND P4, PT, R28, RZ, PT ;  /* 0x000000ff1c00720c */ /* 0x000fe20003f86270 */
[----:B------:R-:W4:Y:S01]  /*56c0*/  LDL.LU R52, [R1+0x50] ;  /* 0x0000500001347983 */ /* 0x000f220000300800 */
[----:B------:R-:W-:Y:S02]  /*56d0*/  ISETP.NE.AND P6, PT, R9, RZ, PT ;  /* 0x000000ff0900720c */ /* 0x000fe40003fc5270 */
[----:B------:R-:W-:Y:S01]  /*56e0*/  LOP3.LUT R9, RZ, R9, RZ, 0x33, !PT ;  /* 0x00000009ff097212 */ /* 0x000fe200078e33ff */
[----:B------:R-:W4:Y:S04]  /*56f0*/  LDL.LU R28, [R1+0x48] ;  /* 0x00004800011c7983 */ /* 0x000f280000300800 */
[----:B------:R-:W-:Y:S01]  /*5700*/  @!P2 IMAD.IADD R3, R3, 0x1, -R18 ;  /* 0x000000010303a824 */ /* 0x000fe200078e0a12 */
[----:B------:R-:W-:-:S02]  /*5710*/  ISETP.GE.AND P2, PT, R30, RZ, PT ;  /* 0x000000ff1e00720c */ /* 0x000fc40003f46270 */
[----:B------:R-:W4:Y:S01]  /*5720*/  LDL.LU R30, [R1+0x44] ;  /* 0x00004400011e7983 */ /* 0x000f220000300800 */
[----:B------:R-:W-:-:S03]  /*5730*/  IMAD.MOV.U32 R18, RZ, RZ, R3 ;  /* 0x000000ffff127224 */ /* 0x000fc600078e0003 */
[----:B------:R-:W4:Y:S04]  /*5740*/  LDL.LU R27, [R1+0x40] ;  /* 0x00004000011b7983 */ /* 0x000f280000300800 */
[----:B------:R-:W4:Y:S01]  /*5750*/  LDL.LU R32, [R1+0x38] ;  /* 0x0000380001207983 */ /* 0x000f220000300800 */
[----:B------:R-:W-:-:S03]  /*5760*/  IMAD.MOV.U32 R3, RZ, RZ, R2 ;  /* 0x000000ffff037224 */ /* 0x000fc600078e0002 */
[----:B------:R-:W4:Y:S01]  /*5770*/  LDL.LU R34, [R1+0x28] ;  /* 0x0000280001227983 */ /* 0x000f220000300800 */
[----:B------:R-:W-:-:S03]  /*5780*/  @!P3 IMAD.MOV R18, RZ, RZ, -R18 ;  /* 0x000000ffff12b224 */ /* 0x000fc600078e0a12 */
[----:B------:R-:W4:Y:S01]  /*5790*/  LDL.LU R35, [R1+0x24] ;  /* 0x0000240001237983 */ /* 0x000f220000300800 */
[----:B------:R-:W-:-:S03]  /*57a0*/  ISETP.LT.AND P3, PT, R5, R50, P0 ;  /* 0x000000320500720c */ /* 0x000fc60000761270 */
[----:B------:R-:W4:Y:S04]  /*57b0*/  LDL.LU R37, [R1+0x14] ;  /* 0x0000140001257983 */ /* 0x000f280000300800 */
[----:B------:R-:W4:Y:S04]  /*57c0*/  LDL.LU R38, [R1+0x10] ;  /* 0x0000100001267983 */ /* 0x000f280000300800 */
[----:B------:R-:W4:Y:S04]  /*57d0*/  LDL.LU R2, [R1+0x4c] ;  /* 0x00004c0001027983 */ /* 0x000f280000300800 */
[----:B------:R-:W4:Y:S01]  /*57e0*/  LDL.LU R5, [R1+0x980] ;  /* 0x0009800001057983 */ /* 0x000f220000300800 */
[----:B--2---:R-:W-:-:S02]  /*57f0*/  SEL R40, R9, R40, !P6 ;  /* 0x0000002809287207 */ /* 0x004fc40007000000 */
[----:B---3--:R-:W-:-:S03]  /*5800*/  SEL R41, R9, R41, !P6 ;  /* 0x0000002909297207 */ /* 0x008fc60007000000 */
[----:B------:R0:W-:Y:S01]  /*5810*/  STL [R1+0x18], R40 ;  /* 0x0000182801007387 */ /* 0x0001e20000100800 */
[C---:B----4-:R-:W-:Y:S02]  /*5820*/  SEL R42, R9.reuse, R42, !P6 ;  /* 0x0000002a092a7207 */ /* 0x050fe40007000000 */
[C---:B------:R-:W-:Y:S01]  /*5830*/  SEL R43, R9.reuse, R43, !P6 ;  /* 0x0000002b092b7207 */ /* 0x040fe20007000000 */
[----:B0-----:R-:W2:Y:S01]  /*5840*/  LDL.LU R40, [R1+0x97c] ;  /* 0x00097c0001287983 */ /* 0x001ea20000300800 */
[----:B------:R-:W-:-:S03]  /*5850*/  SEL R44, R9, R44, !P6 ;  /* 0x0000002c092c7207 */ /* 0x000fc60007000000 */
[----:B------:R0:W-:Y:S01]  /*5860*/  STL [R1+0x1c], R41 ;  /* 0x00001c2901007387 */ /* 0x0001e20000100800 */
[C---:B------:R-:W-:Y:S02]  /*5870*/  SEL R45, R9.reuse, R45, !P6 ;  /* 0x0000002d092d7207 */ /* 0x040fe40007000000 */
[C---:B------:R-:W-:Y:S01]  /*5880*/  SEL R46, R9.reuse, R46, !P6 ;  /* 0x0000002e092e7207 */ /* 0x040fe20007000000 */
[----:B0-----:R-:W3:Y:S04]  /*5890*/  LDL.LU R41, [R1+0x978] ;  /* 0x0009780001297983 */ /* 0x001ee80000300800 */
[----:B------:R0:W-:Y:S01]  /*58a0*/  STL [R1+0x20], R42 ;  /* 0x0000202a01007387 */ /* 0x0001e20000100800 */
[C---:B------:R-:W-:Y:S02]  /*58b0*/  SEL R47, R9.reuse, R47, !P6 ;  /* 0x0000002f092f7207 */ /* 0x040fe40007000000 */
[C---:B------:R-:W-:Y:S01]  /*58c0*/  SEL R53, R9.reuse, R53, !P6 ;  /* 0x0000003509357207 */ /* 0x040fe20007000000 */
[----:B0-----:R-:W4:Y:S04]  /*58d0*/  LDL.LU R42, [R1+0x974] ;  /* 0x00097400012a7983 */ /* 0x001f280000300800 */
[----:B------:R0:W-:Y:S01]  /*58e0*/  STL [R1+0x2c], R43 ;  /* 0x00002c2b01007387 */ /* 0x0001e20000100800 */
[----:B------:R-:W-:-:S03]  /*58f0*/  SEL R49, R9, R49, !P6 ;  /* 0x0000003109317207 */ /* 0x000fc60007000000 */
[----:B0-----:R-:W2:Y:S04]  /*5900*/  LDL.LU R43, [R1+0x970] ;  /* 0x00097000012b7983 */ /* 0x001ea80000300800 */
        /* <DEDUP_REMOVED lines=9> */
[----:B------:R0:W-:Y:S04]  /*59a0*/  STL [R1+0x88], R47 ;  /* 0x0000882f01007387 */ /* 0x0001e80000100800 */
[----:B0-----:R-:W2:Y:S04]  /*59b0*/  LDL.LU R47, [R1+0x960] ;  /* 0x00096000012f7983 */ /* 0x001ea80000300800 */
[----:B------:R0:W-:Y:S04]  /*59c0*/  STL [R1+0x84], R53 ;  /* 0x0000843501007387 */ /* 0x0001e80000100800 */
[----:B0-----:R-:W2:Y:S04]  /*59d0*/  LDL.LU R53, [R1+0x95c] ;  /* 0x00095c0001357983 */ /* 0x001ea80000300800 */
[----:B------:R0:W-:Y:S04]  /*59e0*/  STL [R1+0x80], R49 ;  /* 0x0000803101007387 */ /* 0x0001e80000100800 */
[----:B0-----:R-:W2:Y:S04]  /*59f0*/  LDL.LU R49, [R1+0x958] ;  /* 0x0009580001317983 */ /* 0x001ea80000300800 */
[----:B------:R0:W-:Y:S04]  /*5a00*/  STL [R1+0x7c], R48 ;  /* 0x00007c3001007387 */ /* 0x0001e80000100800 */
[----:B0-----:R-:W3:Y:S04]  /*5a10*/  LDL.LU R48, [R1+0x954] ;  /* 0x0009540001307983 */ /* 0x001ee80000300800 */
[----:B------:R0:W-:Y:S04]  /*5a20*/  STL [R1+0x78], R0 ;  /* 0x0000780001007387 */ /* 0x0001e80000100800 */
[----:B0-----:R-:W3:Y:S04]  /*5a30*/  LDL.LU R0, [R1+0x950] ;  /* 0x0009500001007983 */ /* 0x001ee80000300800 */
[----:B------:R0:W-:Y:S04]  /*5a40*/  STL [R1+0x74], R51 ;  /* 0x0000743301007387 */ /* 0x0001e80000100800 */
[----:B0-----:R-:W3:Y:S01]  /*5a50*/  LDL.LU R51, [R1+0x94c] ;  /* 0x00094c0001337983 */ /* 0x001ee20000300800 */
[----:B------:R-:W-:-:S02]  /*5a60*/  SEL R52, R9, R52, !P6 ;  /* 0x0000003409347207 */ /* 0x000fc40007000000 */
[C---:B------:R-:W-:Y:S02]  /*5a70*/  SEL R2, R9.reuse, R2, !P6 ;  /* 0x0000000209027207 */ /* 0x040fe40007000000 */
[C---:B------:R-:W-:Y:S01]  /*5a80*/  SEL R28, R9.reuse, R28, !P6 ;  /* 0x0000001c091c7207 */ /* 0x040fe20007000000 */
[----:B------:R-:W-:Y:S01]  /*5a90*/  STL [R1+0x70], R52 ;  /* 0x0000703401007387 */ /* 0x000fe20000100800 */
[----:B------:R-:W-:-:S03]  /*5aa0*/  SEL R30, R9, R30, !P6 ;  /* 0x0000001e091e7207 */ /* 0x000fc60007000000 */
[----:B------:R0:W-:Y:S04]  /*5ab0*/  STL [R1+0x6c], R2 ;  /* 0x00006c0201007387 */ /* 0x0001e80000100800 */
[----:B------:R1:W-:Y:S01]  /*5ac0*/  STL [R1+0x68], R28 ;  /* 0x0000681c01007387 */ /* 0x0003e20000100800 */
[----:B0-----:R-:W-:-:S03]  /*5ad0*/  SEL R2, R9, R27, !P6 ;  /* 0x0000001b09027207 */ /* 0x001fc60007000000 */
[----:B------:R-:W-:Y:S01]  /*5ae0*/  STL [R1+0x64], R30 ;  /* 0x0000641e01007387 */ /* 0x000fe20000100800 */
[C---:B------:R-:W-:Y:S02]  /*5af0*/  SEL R27, R9.reuse, R34, !P6 ;  /* 0x00000022091b7207 */ /* 0x040fe40007000000 */
[C---:B-1----:R-:W-:Y:S01]  /*5b00*/  SEL R28, R9.reuse, R32, !P6 ;  /* 0x00000020091c7207 */ /* 0x042fe20007000000 */
[----:B------:R0:W-:Y:S04]  /*5b10*/  STL [R1+0x60], R2 ;  /* 0x0000600201007387 */ /* 0x0001e80000100800 */
[----:B------:R1:W-:Y:S04]  /*5b20*/  STL [R1+0x5c], R28 ;  /* 0x00005c1c01007387 */ /* 0x0003e80000100800 */
[----:B------:R1:W-:Y:S01]  /*5b30*/  STL [R1+0x58], R27 ;  /* 0x0000581b01007387 */ /* 0x0003e20000100800 */
[----:B0-----:R-:W-:-:S02]  /*5b40*/  SEL R2, R9, R35, !P6 ;  /* 0x0000002309027207 */ /* 0x001fc40007000000 */
[----:B-1----:R-:W-:-:S03]  /*5b50*/  SEL R28, R9, R37, !P6 ;  /* 0x00000025091c7207 */ /* 0x002fc60007000000 */
[----:B------:R-:W-:Y:S01]  /*5b60*/  STL [R1+0x54], R2 ;  /* 0x0000540201007387 */ /* 0x000fe20000100800 */
[----:B------:R-:W-:-:S03]  /*5b70*/  SEL R27, R9, R38, !P6 ;  /* 0x00000026091b7207 */ /* 0x000fc60007000000 */
[----:B------:R2:W-:Y:S02]  /*5b80*/  STL [R1+0x50], R28 ;  /* 0x0000501c01007387 */ /* 0x0005e40000100800 */
[C---:B--2---:R-:W-:Y:S02]  /*5b90*/  SEL R28, R9.reuse, R49, !P6 ;  /* 0x00000031091c7207 */ /* 0x044fe40007000000 */
[C---:B---3--:R-:W-:Y:S02]  /*5ba0*/  SEL R2, R9.reuse, R51, !P6 ;  /* 0x0000003309027207 */ /* 0x048fe40007000000 */
[----:B------:R-:W2:Y:S04]  /*5bb0*/  LDL.LU R51, [R1+0x948] ;  /* 0x0009480001337983 */ /* 0x000ea80000300800 */
[----:B------:R0:W-:Y:S02]  /*5bc0*/  STL [R1+0x4c], R27 ;  /* 0x00004c1b01007387 */ /* 0x0001e40000100800 */
[----:B0-----:R-:W-:-:S02]  /*5bd0*/  SEL R27, R9, R0, !P6 ;  /* 0x00000000091b7207 */ /* 0x001fc40007000000 */
[----:B------:R-:W3:Y:S04]  /*5be0*/  LDL.LU R0, [R1+0x944] ;  /* 0x0009440001007983 */ /* 0x000ee80000300800 */
[----:B------:R0:W-:Y:S02]  /*5bf0*/  STL [R1+0x48], R2 ;  /* 0x0000480201007387 */ /* 0x0001e40000100800 */
[C---:B0-----:R-:W-:Y:S02]  /*5c00*/  SEL R2, R9.reuse, R48, !P6 ;  /* 0x0000003009027207 */ /* 0x041fe40007000000 */
[----:B------:R-:W2:Y:S04]  /*5c10*/  LDL.LU R48, [R1+0x940] ;  /* 0x0009400001307983 */ /* 0x000ea80000300800 */
[----:B------:R0:W-:Y:S04]  /*5c20*/  STL [R1+0x44], R27 ;  /* 0x0000441b01007387 */ /* 0x0001e80000100800 */
[----:B------:R-:W2:Y:S04]  /*5c30*/  LDL.LU R49, [R1+0x93c] ;  /* 0x00093c0001317983 */ /* 0x000ea80000300800 */
[----:B------:R1:W-:Y:S01]  /*5c40*/  STL [R1+0x40], R2 ;  /* 0x0000400201007387 */ /* 0x0003e20000100800 */
[----:B0-----:R-:W-:-:S03]  /*5c50*/  SEL R27, R9, R53, !P6 ;  /* 0x00000035091b7207 */ /* 0x001fc60007000000 */
[----:B------:R0:W-:Y:S01]  /*5c60*/  STL [R1+0x38], R28 ;  /* 0x0000381c01007387 */ /* 0x0001e20000100800 */
[----:B-1----:R-:W-:-:S03]  /*5c70*/  SEL R2, R9, R47, !P6 ;  /* 0x0000002f09027207 */ /* 0x002fc60007000000 */
[----:B------:R1:W-:Y:S01]  /*5c80*/  STL [R1+0x28], R27 ;  /* 0x0000281b01007387 */ /* 0x0003e20000100800 */
[----:B0-----:R-:W-:-:S03]  /*5c90*/  SEL R28, R9, R46, !P6 ;  /* 0x0000002e091c7207 */ /* 0x001fc60007000000 */
[----:B------:R0:W-:Y:S01]  /*5ca0*/  STL [R1+0x24], R2 ;  /* 0x0000240201007387 */ /* 0x0001e20000100800 */
[C---:B------:R-:W-:Y:S02]  /*5cb0*/  SEL R53, R9.reuse, R43, !P6 ;  /* 0x0000002b09357207 */ /* 0x040fe40007000000 */
[C---:B-1----:R-:W-:Y:S01]  /*5cc0*/  SEL R27, R9.reuse, R45, !P6 ;  /* 0x0000002d091b7207 */ /* 0x042fe20007000000 */
[----:B------:R-:W-:Y:S01]  /*5cd0*/  STL [R1+0x14], R28 ;  /* 0x0000141c01007387 */ /* 0x000fe20000100800 */
[----:B0-----:R-:W-:-:S03]  /*5ce0*/  SEL R2, R9, R44, !P6 ;  /* 0x0000002c09027207 */ /* 0x001fc60007000000 */
[----:B------:R-:W2:Y:S01]  /*5cf0*/  LDL.LU R45, [R1+0x8c] ;  /* 0x00008c00012d7983 */ /* 0x000ea20000300800 */
[----:B----4-:R-:W-:-:S03]  /*5d00*/  SEL R46, R9, R42, !P6 ;  /* 0x0000002a092e7207 */ /* 0x010fc60007000000 */
[----:B------:R-:W-:Y:S04]  /*5d10*/  STL [R1+0xc], R27 ;  /* 0x00000c1b01007387 */ /* 0x000fe80000100800 */
[----:B------:R-:W4:Y:S04]  /*5d20*/  LDL R47, [R1+0x19c] ;  /* 0x00019c00012f7983 */ /* 0x000f280000100800 */
[----:B------:R-:W-:Y:S04]  /*5d30*/  STL [R1+0x4], R2 ;  /* 0x0000040201007387 */ /* 0x000fe80000100800 */
[----:B------:R0:W-:Y:S04]  /*5d40*/  STL [R1+0x924], R53 ;  /* 0x0009243501007387 */ /* 0x0001e80000100800 */
[----:B0-----:R-:W3:Y:S04]  /*5d50*/  LDL.LU R53, [R1+0x90] ;  /* 0x0000900001357983 */ /* 0x001ee80000300800 */
[----:B------:R0:W-:Y:S04]  /*5d60*/  STL [R1+0x928], R46 ;  /* 0x0009282e01007387 */ /* 0x0001e80000100800 */
[----:B0-----:R-:W4:Y:S01]  /*5d70*/  LDL.LU R46, [R1+0x94] ;  /* 0x00009400012e7983 */ /* 0x001f220000300800 */
[C---:B------:R-:W-:Y:S01]  /*5d80*/  SEL R30, R9.reuse, R12, !P6 ;  /* 0x0000000c091e7207 */ /* 0x040fe20007000000 */
[----:B------:R-:W-:Y:S01]  /*5d90*/  @!P2 IMAD.MOV R3, RZ, RZ, -R3 ;  /* 0x000000ffff03a224 */ /* 0x000fe200078e0a03 */
[C---:B------:R-:W-:Y:S01]  /*5da0*/  SEL R12, R9.reuse, R4, !P6 ;  /* 0x00000004090c7207 */ /* 0x040fe20007000000 */
[----:B------:R-:W-:Y:S01]  /*5db0*/  @!P4 IMAD.MOV R21, RZ, RZ, -R21 ;  /* 0x000000ffff15c224 */ /* 0x000fe200078e0a15 */
[----:B------:R-:W-:-:S02]  /*5dc0*/  SEL R42, R9, R40, !P6 ;  /* 0x00000028092a7207 */ /* 0x000fc40007000000 */
[C---:B------:R-:W-:Y:S02]  /*5dd0*/  SEL R38, R9.reuse, R6, !P6 ;  /* 0x0000000609267207 */ /* 0x040fe40007000000 */
[C---:B------:R-:W-:Y:S02]  /*5de0*/  SEL R40, R9.reuse, R5, !P6 ;  /* 0x0000000509287207 */ /* 0x040fe40007000000 */
[C---:B------:R-:W-:Y:S02]  /*5df0*/  SEL R35, R9.reuse, R8, !P6 ;  /* 0x0000000809237207 */ /* 0x040fe40007000000 */
[C---:B------:R-:W-:Y:S02]  /*5e00*/  SEL R34, R9.reuse, R10, !P6 ;  /* 0x0000000a09227207 */ /* 0x040fe40007000000 */
[----:B------:R-:W-:Y:S02]  /*5e10*/  PRMT R6, RZ, 0x7610, R6 ;  /* 0x00007610ff067816 */ /* 0x000fe40000000006 */
[----:B------:R-:W-:-:S02]  /*5e20*/  SEL R10, R9, R3, !P6 ;  /* 0x00000003090a7207 */ /* 0x000fc40007000000 */
[----:B------:R-:W-:Y:S02]  /*5e30*/  PRMT R8, RZ, 0x7610, R8 ;  /* 0x00007610ff087816 */ /* 0x000fe40000000008 */
[----:B------:R-:W-:Y:S02]  /*5e40*/  SEL R43, R9, R41, !P6 ;  /* 0x00000029092b7207 */ /* 0x000fe40007000000 */
[----:B------:R-:W4:Y:S01]  /*5e50*/  LDL R41, [R1+0x188] ;  /* 0x0001880001297983 */ /* 0x000f220000100800 */
[----:B---3--:R-:W-:-:S04]  /*5e60*/  LEA R4, P4, R53, R0, 0x1 ;  /* 0x0000000035047211 */ /* 0x008fc800078808ff */
[----:B--2---:R-:W-:-:S05]  /*5e70*/  LEA.HI.X.SX32 R5, R53, R51, 0x1, P4 ;  /* 0x0000003335057211 */ /* 0x004fca00020f0eff */
[----:B------:R-:W2:Y:S01]  /*5e80*/  @P3 LDG.E.U16 R6, desc[UR22][R4.64] ;  /* 0x0000001604063981 */ /* 0x000ea2000c1e1500 */
[----:B----4-:R-:W-:-:S04]  /*5e90*/  LEA R2, P2, R46, R0, 0x1 ;  /* 0x000000002e027211 */ /* 0x010fc800078408ff */
[----:B------:R-:W-:-:S05]  /*5ea0*/  LEA.HI.X.SX32 R3, R46, R51, 0x1, P2 ;  /* 0x000000332e037211 */ /* 0x000fca00010f0eff */
[----:B------:R0:W3:Y:S01]  /*5eb0*/  @P5 LDG.E.U16 R8, desc[UR22][R2.64] ;  /* 0x0000001602085981 */ /* 0x0000e2000c1e1500 */
[----:B------:R-:W1:Y:S01]  /*5ec0*/  S2R R52, SR_TID.X ;  /* 0x0000000000347919 */ /* 0x000e620000002100 */
[----:B------:R-:W4:Y:S01]  /*5ed0*/  S2R R44, SR_TID.X ;  /* 0x00000000002c7919 */ /* 0x000f220000002100 */
[C---:B------:R-:W-:Y:S02]  /*5ee0*/  SEL R37, R9.reuse, R7, !P6 ;  /* 0x0000000709257207 */ /* 0x040fe40007000000 */
[C---:B------:R-:W-:Y:S01]  /*5ef0*/  SEL R32, R9.reuse, R11, !P6 ;  /* 0x0000000b09207207 */ /* 0x040fe20007000000 */
[----:B------:R0:W-:Y:S01]  /*5f00*/  STL [R1+0x92c], R43 ;  /* 0x00092c2b01007387 */ /* 0x0001e20000100800 */
[----:B------:R-:W-:-:S03]  /*5f10*/  SEL R28, R9, R13, !P6 ;  /* 0x0000000d091c7207 */ /* 0x000fc60007000000 */
[----:B------:R-:W-:Y:S01]  /*5f20*/  STL [R1+0x938], R42 ;  /* 0x0009382a01007387 */ /* 0x000fe20000100800 */
[----:B------:R-:W-:-:S03]  /*5f30*/  SEL R16, R9, R16, !P6 ;  /* 0x0000001009107207 */ /* 0x000fc60007000000 */
[----:B------:R-:W-:Y:S01]  /*5f40*/  STL [R1+0x91c], R38 ;  /* 0x00091c2601007387 */ /* 0x000fe20000100800 */
[----:B------:R-:W-:-:S03]  /*5f50*/  SEL R17, R9, R17, !P6 ;  /* 0x0000001109117207 */ /* 0x000fc60007000000 */
[----:B------:R-:W-:Y:S04]  /*5f60*/  STL [R1+0x914], R37 ;  /* 0x0009142501007387 */ /* 0x000fe80000100800 */
[----:B------:R-:W-:Y:S01]  /*5f70*/  STL [R1+0x910], R35 ;  /* 0x0009102301007387 */ /* 0x000fe20000100800 */
[----:B0-----:R-:W-:-:S03]  /*5f80*/  IMAD R3, R48, 0x2, R45 ;  /* 0x0000000230037824 */ /* 0x001fc600078e022d */
[----:B------:R-:W-:Y:S01]  /*5f90*/  STL [R1+0x90c], R34 ;  /* 0x00090c2201007387 */ /* 0x000fe20000100800 */
[----:B-1----:R-:W-:-:S03]  /*5fa0*/  SHF.R.U32.HI R52, RZ, 0x6, R52 ;  /* 0x00000006ff347819 */ /* 0x002fc60000011634 */
[----:B------:R-:W-:Y:S01]  /*5fb0*/  STL [R1+0x918], R32 ;  /* 0x0009182001007387 */ /* 0x000fe20000100800 */
[----:B----4-:R-:W-:-:S03]  /*5fc0*/  LOP3.LUT R44, R44, 0x7f, RZ, 0xc0, !PT ;  /* 0x0000007f2c2c7812 */ /* 0x010fc600078ec0ff */
[----:B------:R-:W-:Y:S01]  /*5fd0*/  STL [R1+0x920], R30 ;  /* 0x0009201e01007387 */ /* 0x000fe20000100800 */
[----:B------:R-:W-:-:S03]  /*5fe0*/  SGXT.U32 R52, R52, 0x1 ;  /* 0x000000013434781a */ /* 0x000fc60000000000 */
[----:B------:R-:W-:Y:S01]  /*5ff0*/  STL [R1+0x908], R28 ;  /* 0x0009081c01007387 */ /* 0x000fe20000100800 */
[----:B------:R-:W-:-:S03]  /*6000*/  IMAD R7, R44, R49, RZ ;  /* 0x000000312c077224 */ /* 0x000fc600078e02ff */
[----:B------:R-:W-:Y:S01]  /*6010*/  STL.64 [R1+0x930], R16 ;  /* 0x0009301001007387 */ /* 0x000fe20000100a00 */
[----:B------:R-:W-:-:S03]  /*6020*/  LEA R4, P2, R3, R0, 0x1 ;  /* 0x0000000003047211 */ /* 0x000fc600078408ff */
[----:B------:R-:W-:Y:S04]  /*6030*/  STL [R1+0x5d0], R49 ;  /* 0x0005d03101007387 */ /* 0x000fe80000100800 */
[----:B------:R-:W-:Y:S01]  /*6040*/  STL [R1+0x8b0], R48 ;  /* 0x0008b03001007387 */ /* 0x000fe20000100800 */
[----:B------:R-:W-:Y:S02]  /*6050*/  LEA R2, P5, R7, UR18, 0x1 ;  /* 0x0000001207027c11 */ /* 0x000fe4000f8a08ff */
[----:B------:R-:W-:Y:S02]  /*6060*/  LEA.HI.X.SX32 R5, R3, R51, 0x1, P2 ;  /* 0x0000003303057211 */ /* 0x000fe400010f0eff */
[C---:B------:R-:W-:Y:S02]  /*6070*/  SEL R29, R9.reuse, R29, !P6 ;  /* 0x0000001d091d7207 */ /* 0x040fe40007000000 */
[----:B------:R-:W-:-:S02]  /*6080*/  SEL R31, R9, R31, !P6 ;  /* 0x0000001f091f7207 */ /* 0x000fc40007000000 */
[C---:B------:R-:W-:Y:S02]  /*6090*/  SEL R33, R9.reuse, R33, !P6 ;  /* 0x0000002109217207 */ /* 0x040fe40007000000 */
[C---:B------:R-:W-:Y:S02]  /*60a0*/  SEL R36, R9.reuse, R36, !P6 ;  /* 0x0000002409247207 */ /* 0x040fe40007000000 */
[C---:B------:R-:W-:Y:S02]  /*60b0*/  SEL R39, R9.reuse, R39, !P6 ;  /* 0x0000002709277207 */ /* 0x040fe40007000000 */
[C---:B------:R-:W-:Y:S02]  /*60c0*/  SEL R27, R9.reuse, R14, !P6 ;  /* 0x0000000e091b7207 */ /* 0x040fe40007000000 */
        /* <DEDUP_REMOVED lines=9> */
[----:B------:R-:W-:Y:S02]  /*6160*/  SEL R21, R9, R21, !P6 ;  /* 0x0000001509157207 */ /* 0x000fe40007000000 */
[----:B------:R-:W-:Y:S02]  /*6170*/  LOP3.LUT R9, R52, 0x7c, RZ, 0xfc, !PT ;  /* 0x0000007c34097812 */ /* 0x000fe400078efcff */
[----:B------:R-:W-:Y:S02]  /*6180*/  LEA.HI.X.SX32 R3, R7, UR19, 0x1, P5 ;  /* 0x0000001307037c11 */ /* 0x000fe4000a8f0eff */
[----:B------:R-:W-:Y:S02]  /*6190*/  PRMT R11, RZ, 0x7610, R11 ;  /* 0x00007610ff0b7816 */ /* 0x000fe4000000000b */
[----:B------:R-:W-:-:S02]  /*61a0*/  PRMT R13, RZ, 0x7610, R13 ;  /* 0x00007610ff0d7816 */ /* 0x000fc4000000000d */
[----:B------:R-:W-:Y:S01]  /*61b0*/  PRMT R14, RZ, 0x7610, R14 ;  /* 0x00007610ff0e7816 */ /* 0x000fe2000000000e */
[----:B--2---:R0:W-:Y:S01]  /*61c0*/  STL [R1+0x2cc], R6 ;  /* 0x0002cc0601007387 */ /* 0x0041e20000100800 */
[----:B------:R-:W-:Y:S02]  /*61d0*/  ISETP.LT.AND P4, PT, R9, R50, P0 ;  /* 0x000000320900720c */ /* 0x000fe40000781270 */
[----:B------:R-:W-:Y:S01]  /*61e0*/  PRMT R43, RZ, 0x7610, R43 ;  /* 0x00007610ff2b7816 */ /* 0x000fe2000000002b */
[----:B------:R-:W-:Y:S01]  /*61f0*/  IMAD R40, R40, UR5, RZ ;  /* 0x0000000528287c24 */ /* 0x000fe2000f8e02ff */
[----:B------:R-:W1:Y:S01]  /*6200*/  LDCU.64 UR18, c[0x0][0x380] ;  /* 0x00007000ff1277ac */ /* 0x000e620008000a00 */
[----:B---3--:R2:W-:Y:S01]  /*6210*/  STL [R1+0x2d8], R8 ;  /* 0x0002d80801007387 */ /* 0x0085e20000100800 */
[----:B0-----:R-:W-:-:S03]  /*6220*/  LOP3.LUT R6, R52, 0xc, RZ, 0xfc, !PT ;  /* 0x0000000c34067812 */ /* 0x001fc600078efcff */
[----:B------:R-:W3:Y:S04]  /*6230*/  LDL.LU R44, [R1+0x18] ;  /* 0x00001800012c7983 */ /* 0x000ee80000300800 */
[----:B------:R0:W4:Y:S01]  /*6240*/  @P4 LDG.E.U16 R14, desc[UR22][R4.64] ;  /* 0x00000016040e4981 */ /* 0x000122000c1e1500 */
[----:B--2---:R-:W-:Y:S02]  /*6250*/  LOP3.LUT R8, R52, 0x14, RZ, 0xfc, !PT ;  /* 0x0000001434087812 */ /* 0x004fe400078efcff */
[-C--:B------:R-:W-:Y:S01]  /*6260*/  ISETP.LT.AND P3, PT, R6, R50.reuse, P0 ;  /* 0x000000320600720c */ /* 0x080fe20000761270 */
[----:B------:R-:W2:Y:S01]  /*6270*/  LDL.LU R45, [R1+0x1c] ;  /* 0x00001c00012d7983 */ /* 0x000ea20000300800 */
[----:B------:R-:W-:Y:S02]  /*6280*/  ISETP.LT.AND P2, PT, R8, R50, P0 ;  /* 0x000000320800720c */ /* 0x000fe40000741270 */
[-C--:B------:R-:W-:Y:S01]  /*6290*/  LEA R8, P5, R41, R0.reuse, 0x1 ;  /* 0x0000000029087211 */ /* 0x080fe200078a08ff */
[----:B------:R-:W2:Y:S01]  /*62a0*/  LDL.LU R46, [R1+0x20] ;  /* 0x00002000012e7983 */ /* 0x000ea20000300800 */
[----:B------:R-:W-:-:S02]  /*62b0*/  LEA R6, P6, R47, R0, 0x1 ;  /* 0x000000002f067211 */ /* 0x000fc400078c08ff */
[-C--:B------:R-:W-:Y:S01]  /*62c0*/  LEA.HI.X.SX32 R9, R41, R51.reuse, 0x1, P5 ;  /* 0x0000003329097211 */ /* 0x080fe200028f0eff */
[----:B------:R-:W2:Y:S01]  /*62d0*/  LDL.LU R53, [R1+0x2c] ;  /* 0x00002c0001357983 */ /* 0x000ea20000300800 */
[----:B------:R-:W-:-:S03]  /*62e0*/  LEA.HI.X.SX32 R7, R47, R51, 0x1, P6 ;  /* 0x000000332f077211 */ /* 0x000fc600030f0eff */
[----:B------:R-:W2:Y:S04]  /*62f0*/  LDL.LU R47, [R1+0x30] ;  /* 0x00003000012f7983 */ /* 0x000ea80000300800 */
[----:B------:R-:W2:Y:S04]  /*6300*/  @P2 LDG.E.U16 R11, desc[UR22][R8.64] ;  /* 0x00000016080b2981 */ /* 0x000ea8000c1e1500 */
[----:B------:R-:W4:Y:S04]  /*6310*/  LDL.LU R38, [R1+0x34] ;  /* 0x0000340001267983 */ /* 0x000f280000300800 */
[----:B------:R-:W4:Y:S04]  /*6320*/  LDL.LU R42, [R1+0x98] ;  /* 0x00009800012a7983 */ /* 0x000f280000300800 */
[----:B------:R1:W4:Y:S01]  /*6330*/  @P3 LDG.E.U16 R13, desc[UR22][R6.64] ;  /* 0x00000016060d3981 */ /* 0x000322000c1e1500 */
[----:B0-----:R-:W-:-:S02]  /*6340*/  LOP3.LUT R5, R52, 0x16, RZ, 0xfc, !PT ;  /* 0x0000001634057812 */ /* 0x001fc400078efcff */
[----:B------:R-:W-:Y:S01]  /*6350*/  LOP3.LUT R4, R52, 0x26, RZ, 0xfc, !PT ;  /* 0x0000002634047812 */ /* 0x000fe200078efcff */
[----:B------:R-:W-:Y:S01]  /*6360*/  STL [R1+0x8b4], R50 ;  /* 0x0008b43201007387 */ /* 0x000fe20000100800 */
[-C--:B------:R-:W-:Y:S01]  /*6370*/  ISETP.LT.AND P4, PT, R5, R50.reuse, P0 ;  /* 0x000000320500720c */ /* 0x080fe20000781270 */
[----:B------:R-:W-:Y:S01]  /*6380*/  IMAD R5, R33, UR5, RZ ;  /* 0x0000000521057c24 */ /* 0x000fe2000f8e02ff */
[-C--:B------:R-:W-:Y:S01]  /*6390*/  ISETP.LT.AND P3, PT, R4, R50.reuse, P0 ;  /* 0x000000320400720c */ /* 0x080fe20000761270 */
[----:B------:R-:W4:Y:S01]  /*63a0*/  LDL.LU R33, [R1+0x3c] ;  /* 0x00003c0001217983 */ /* 0x000f220000300800 */
[----:B------:R-:W-:Y:S01]  /*63b0*/  IMAD R4, R36, UR5, RZ ;  /* 0x0000000524047c24 */ /* 0x000fe2000f8e02ff */
[C---:B------:R-:W-:Y:S01]  /*63c0*/  ISETP.LT.AND P2, PT, R52.reuse, R50, P0 ;  /* 0x000000323400720c */ /* 0x040fe20000741270 */
[----:B-1----:R-:W-:Y:S01]  /*63d0*/  IMAD R7, R39, UR5, RZ ;  /* 0x0000000527077c24 */ /* 0x002fe2000f8e02ff */
[----:B------:R-:W4:Y:S04]  /*63e0*/  LDL.LU R36, [R1+0x88] ;  /* 0x0000880001247983 */ /* 0x000f280000300800 */
[----:B------:R-:W4:Y:S04]  /*63f0*/  LDL.LU R39, [R1+0x84] ;  /* 0x0000840001277983 */ /* 0x000f280000300800 */
[----:B------:R-:W4:Y:S01]  /*6400*/  LDL.LU R41, [R1+0x80] ;  /* 0x0000800001297983 */ /* 0x000f220000300800 */
[----:B------:R-:W-:Y:S01]  /*6410*/  IMAD R8, R29, UR5, RZ ;  /* 0x000000051d087c24 */ /* 0x000fe2000f8e02ff */
[----:B------:R-:W-:Y:S01]  /*6420*/  LOP3.LUT R6, R52, 0x36, RZ, 0xfc, !PT ;  /* 0x0000003634067812 */ /* 0x000fe200078efcff */
[----:B---3--:R-:W-:Y:S01]  /*6430*/  IMAD R9, R44, UR5, RZ ;  /* 0x000000052c097c24 */ /* 0x008fe2000f8e02ff */
[----:B--2---:R0:W-:Y:S04]  /*6440*/  STL [R1+0x2bc], R11 ;  /* 0x0002bc0b01007387 */ /* 0x0041e80000100800 */
[----:B------:R-:W2:Y:S01]  /*6450*/  LDL.LU R44, [R1+0x7c] ;  /* 0x00007c00012c7983 */ /* 0x000ea20000300800 */
[----:B----4-:R-:W-:Y:S01]  /*6460*/  IMAD.MOV.U32 R17, RZ, RZ, R42 ;  /* 0x000000ffff117224 */ /* 0x010fe200078e002a */
[----:B------:R-:W-:Y:S01]  /*6470*/  LEA R16, P5, R42, R0, 0x1 ;  /* 0x000000002a107211 */ /* 0x000fe200078a08ff */
[----:B0-----:R-:W-:-:S02]  /*6480*/  IMAD R11, R45, UR5, RZ ;  /* 0x000000052d0b7c24 */ /* 0x001fc4000f8e02ff */
[----:B------:R-:W3:Y:S01]  /*6490*/  LDL.LU R45, [R1+0x78] ;  /* 0x00007800012d7983 */ /* 0x000ee20000300800 */
[----:B------:R-:W-:Y:S01]  /*64a0*/  IMAD R29, R47, UR5, RZ ;  /* 0x000000052f1d7c24 */ /* 0x000fe2000f8e02ff */
[----:B------:R-:W-:Y:S02]  /*64b0*/  LEA.HI.X.SX32 R17, R17, R51, 0x1, P5 ;  /* 0x0000003311117211 */ /* 0x000fe400028f0eff */
[----:B------:R0:W-:Y:S04]  /*64c0*/  STL [R1+0x2c8], R13 ;  /* 0x0002c80d01007387 */ /* 0x0001e80000100800 */
[----:B------:R1:W-:Y:S04]  /*64d0*/  STL [R1+0x2b8], R14 ;  /* 0x0002b80e01007387 */ /* 0x0003e80000100800 */
[----:B------:R-:W4:Y:S01]  /*64e0*/  LDL.LU R47, [R1+0x74] ;  /* 0x00007400012f7983 */ /* 0x000f220000300800 */
[----:B0-----:R-:W-:-:S03]  /*64f0*/  IMAD R13, R46, UR5, RZ ;  /* 0x000000052e0d7c24 */ /* 0x001fc6000f8e02ff */
[----:B------:R-:W4:Y:S04]  /*6500*/  LDL.LU R52, [R1+0x70] ;  /* 0x0000700001347983 */ /* 0x000f280000300800 */
[----:B------:R-:W4:Y:S04]  /*6510*/  LDL.LU R46, [R1+0x6c] ;  /* 0x00006c00012e7983 */ /* 0x000f280000300800 */
[----:B------:R-:W4:Y:S01]  /*6520*/  @P2 LDG.E.U16 R43, desc[UR22][R16.64] ;  /* 0x00000016102b2981 */ /* 0x000f22000c1e1500 */
[----:B-1----:R-:W-:-:S03]  /*6530*/  IMAD R14, R53, UR5, RZ ;  /* 0x00000005350e7c24 */ /* 0x002fc6000f8e02ff */
[----:B------:R-:W4:Y:S01]  /*6540*/  LDL.LU R53, [R1+0x68] ;  /* 0x0000680001357983 */ /* 0x000f220000300800 */
[----:B------:R-:W-:-:S03]  /*6550*/  IMAD R6, R31, UR5, RZ ;  /* 0x000000051f067c24 */ /* 0x000fc6000f8e02ff */
[----:B------:R-:W4:Y:S01]  /*6560*/  LDL.LU R34, [R1+0x60] ;  /* 0x0000600001227983 */ /* 0x000f220000300800 */
[----:B------:R-:W-:-:S03]  /*6570*/  IMAD R31, R38, UR5, RZ ;  /* 0x00000005261f7c24 */ /* 0x000fc6000f8e02ff */
[----:B------:R-:W4:Y:S04]  /*6580*/  LDL.LU R37, [R1+0x58] ;  /* 0x0000580001257983 */ /* 0x000f280000300800 */
        /* <DEDUP_REMOVED lines=9> */
[----:B------:R0:W-:Y:S04]  /*6620*/  STL [R1+0x8bc], R0 ;  /* 0x0008bc0001007387 */ /* 0x0001e80000100800 */
[----:B0-----:R-:W4:Y:S04]  /*6630*/  LDL.LU R0, [R1+0x50] ;  /* 0x0000500001007983 */ /* 0x001f280000300800 */
[----:B------:R0:W-:Y:S04]  /*6640*/  STL [R1+0x8b8], R51 ;  /* 0x0008b83301007387 */ /* 0x0001e80000100800 */
[----:B0-----:R-:W4:Y:S04]  /*6650*/  LDL.LU R51, [R1+0x5c] ;  /* 0x00005c0001337983 */ /* 0x001f280000300800 */
[----:B------:R-:W-:Y:S01]  /*6660*/  STL.64 [R1+0x330], R16 ;  /* 0x0003301001007387 */ /* 0x000fe20000100a00 */
[----:B--2---:R-:W-:-:S02]  /*6670*/  IMAD R44, R44, UR5, RZ ;  /* 0x000000052c2c7c24 */ /* 0x004fc4000f8e02ff */
[----:B---3--:R-:W-:-:S05]  /*6680*/  IMAD R45, R45, UR5, RZ ;  /* 0x000000052d2d7c24 */ /* 0x008fca000f8e02ff */
[----:B------:R0:W-:Y:S04]  /*6690*/  STL.64 [R1+0x8e0], R44 ;  /* 0x0008e02c01007387 */ /* 0x0001e80000100a00 */
[----:B0-----:R-:W2:Y:S01]  /*66a0*/  LDL.LU R45, [R1+0x64] ;  /* 0x00006400012d7983 */ /* 0x001ea20000300800 */
[----:B----4-:R-:W-:-:S03]  /*66b0*/  IMAD R46, R46, UR5, RZ ;  /* 0x000000052e2e7c24 */ /* 0x010fc6000f8e02ff */
[----:B------:R-:W3:Y:S04]  /*66c0*/  LDL.LU R44, [R1+0x54] ;  /* 0x00005400012c7983 */ /* 0x000ee80000300800 */
[----:B------:R-:W4:Y:S04]  /*66d0*/  LDL.LU.64 R16, [R1+0x930] ;  /* 0x0009300001107983 */ /* 0x000f280000300a00 */
[----:B------:R0:W-:Y:S04]  /*66e0*/  STL [R1+0x8c], R43 ;  /* 0x00008c2b01007387 */ /* 0x0001e80000100800 */
[----:B0-----:R-:W4:Y:S04]  /*66f0*/  LDL.LU R43, [R1+0x92c] ;  /* 0x00092c00012b7983 */ /* 0x001f280000300800 */
[----:B------:R0:W-:Y:S04]  /*6700*/  STL [R1+0x8], R46 ;  /* 0x0000082e01007387 */ /* 0x0001e80000100800 */
[----:B0-----:R-:W4:Y:S01]  /*6710*/  LDL.LU R46, [R1+0x928] ;  /* 0x00092800012e7983 */ /* 0x001f220000300800 */
[----:B------:R-:W-:-:S02]  /*6720*/  IMAD R53, R53, UR5, RZ ;  /* 0x0000000535357c24 */ /* 0x000fc4000f8e02ff */
[----:B------:R-:W-:Y:S02]  /*6730*/  IMAD R47, R47, UR5, RZ ;  /* 0x000000052f2f7c24 */ /* 0x000fe4000f8e02ff */
[----:B------:R-:W-:Y:S01]  /*6740*/  IMAD R30, R30, UR5, RZ ;  /* 0x000000051e1e7c24 */ /* 0x000fe2000f8e02ff */
[----:B------:R0:W-:Y:S01]  /*6750*/  STL [R1+0x10], R53 ;  /* 0x0000103501007387 */ /* 0x0001e20000100800 */
[----:B------:R-:W-:-:S03]  /*6760*/  IMAD R38, R38, UR5, RZ ;  /* 0x0000000526267c24 */ /* 0x000fc6000f8e02ff */
[----:B0-----:R-:W4:Y:S01]  /*6770*/  LDL.LU R53, [R1+0x924] ;  /* 0x0009240001357983 */ /* 0x001f220000300800 */
[----:B--2---:R-:W-:Y:S02]  /*6780*/  IMAD R45, R45, UR5, RZ ;  /* 0x000000052d2d7c24 */ /* 0x004fe4000f8e02ff */
[----:B---3--:R-:W-:-:S05]  /*6790*/  IMAD R44, R44, UR5, RZ ;  /* 0x000000052c2c7c24 */ /* 0x008fca000f8e02ff */
[----:B------:R0:W-:Y:S04]  /*67a0*/  STL.64 [R1+0x8f0], R44 ;  /* 0x0008f02c01007387 */ /* 0x0001e80000100a00 */
[----:B0-----:R-:W2:Y:S04]  /*67b0*/  LDL.LU R44, [R1+0x4c] ;  /* 0x00004c00012c7983 */ /* 0x001ea80000300800 */
[----:B------:R-:W3:Y:S01]  /*67c0*/  LDL.LU R45, [R1+0x40] ;  /* 0x00004000012d7983 */ /* 0x000ee20000300800 */
[----:B----4-:R-:W-:-:S05]  /*67d0*/  IMAD R46, R46, UR5, RZ ;  /* 0x000000052e2e7c24 */ /* 0x010fca000f8e02ff */
[----:B------:R0:W-:Y:S02]  /*67e0*/  STL.64 [R1+0x8d0], R46 ;  /* 0x0008d02e01007387 */ /* 0x0001e40000100a00 */
[----:B0-----:R-:W-:Y:S02]  /*67f0*/  IMAD.MOV.U32 R47, RZ, RZ, R30 ;  /* 0x000000ffff2f7224 */ /* 0x001fe400078e001e */
[----:B------:R-:W4:Y:S01]  /*6800*/  LDL.LU R30, [R1+0x920] ;  /* 0x00092000011e7983 */ /* 0x000f220000300800 */
[----:B------:R-:W-:-:S03]  /*6810*/  IMAD.MOV.U32 R46, RZ, RZ, R38 ;  /* 0x000000ffff2e7224 */ /* 0x000fc600078e0026 */
[----:B------:R-:W2:Y:S01]  /*6820*/  LDL.LU R38, [R1+0x91c] ;  /* 0x00091c0001267983 */ /* 0x000ea20000300800 */
[----:B------:R-:W-:Y:S02]  /*6830*/  IMAD R43, R43, UR5, RZ ;  /* 0x000000052b2b7c24 */ /* 0x000fe4000f8e02ff */
[----:B------:R-:W-:Y:S02]  /*6840*/  IMAD R42, R42, UR5, RZ ;  /* 0x000000052a2a7c24 */ /* 0x000fe4000f8e02ff */
[----:B------:R-:W-:Y:S02]  /*6850*/  IMAD R32, R32, UR5, RZ ;  /* 0x0000000520207c24 */ /* 0x000fe4000f8e02ff */
[----:B------:R-:W-:Y:S01]  /*6860*/  IMAD R37, R37, UR5, RZ ;  /* 0x0000000525257c24 */ /* 0x000fe2000f8e02ff */
[----:B------:R0:W-:Y:S01]  /*6870*/  STL.64 [R1+0x8c0], R42 ;  /* 0x0008c02a01007387 */ /* 0x0001e20000100a00 */
[----:B------:R-:W-:Y:S02]  /*6880*/  IMAD R41, R41, UR5, RZ ;  /* 0x0000000529297c24 */ /* 0x000fe4000f8e02ff */
[----:B------:R-:W-:-:S02]  /*6890*/  IMAD R35, R35, UR5, RZ ;  /* 0x0000000523237c24 */ /* 0x000fc4000f8e02ff */
[----:B------:R-:W-:Y:S02]  /*68a0*/  IMAD R34, R34, UR5, RZ ;  /* 0x0000000522227c24 */ /* 0x000fe4000f8e02ff */
[----:B------:R-:W-:Y:S02]  /*68b0*/  IMAD R39, R39, UR5, RZ ;  /* 0x0000000527277c24 */ /* 0x000fe4000f8e02ff */
[----:B0-----:R-:W-:Y:S02]  /*68c0*/  IMAD.MOV.U32 R43, RZ, RZ, R32 ;  /* 0x000000ffff2b7224 */ /* 0x001fe400078e0020 */
[----:B------:R-:W3:Y:S01]  /*68d0*/  LDL.LU R32, [R1+0x918] ;  /* 0x0009180001207983 */ /* 0x000ee20000300800 */
[----:B------:R-:W-:-:S03]  /*68e0*/  IMAD.MOV.U32 R42, RZ, RZ, R37 ;  /* 0x000000ffff2a7224 */ /* 0x000fc600078e0025 */
[----:B------:R-:W3:Y:S01]  /*68f0*/  LDL.LU R37, [R1+0x914] ;  /* 0x0009140001257983 */ /* 0x000ee20000300800 */
[----:B------:R-:W-:-:S03]  /*6900*/  IMAD R28, R28, UR5, RZ ;  /* 0x000000051c1c7c24 */ /* 0x000fc6000f8e02ff */
[----:B------:R0:W-:Y:S02]  /*6910*/  STL.64 [R1+0x8e8], R40 ;  /* 0x0008e82801007387 */ /* 0x0001e40000100a00 */
[----:B0-----:R-:W-:Y:S02]  /*6920*/  IMAD.MOV.U32 R41, RZ, RZ, R35 ;  /* 0x000000ffff297224 */ /* 0x001fe400078e0023 */
[----:B------:R-:W4:Y:S01]  /*6930*/  LDL.LU R35, [R1+0x910] ;  /* 0x0009100001237983 */ /* 0x000f220000300800 */
[----:B------:R-:W-:-:S03]  /*6940*/  IMAD.MOV.U32 R40, RZ, RZ, R34 ;  /* 0x000000ffff287224 */ /* 0x000fc600078e0022 */
[----:B------:R-:W4:Y:S01]  /*6950*/  LDL.LU R34, [R1+0x90c] ;  /* 0x00090c0001227983 */ /* 0x000f220000300800 */
[----:B--2---:R-:W-:-:S05]  /*6960*/  IMAD R38, R38, UR5, RZ ;  /* 0x0000000526267c24 */ /* 0x004fca000f8e02ff */
[----:B------:R0:W-:Y:S02]  /*6970*/  STL.64 [R1+0x8f8], R38 ;  /* 0x0008f82601007387 */ /* 0x0001e40000100a00 */
[----:B0-----:R-:W-:Y:S02]  /*6980*/  IMAD.MOV.U32 R38, RZ, RZ, R28 ;  /* 0x000000ffff267224 */ /* 0x001fe400078e001c */
[----:B------:R-:W2:Y:S01]  /*6990*/  LDL.LU R28, [R1+0x908] ;  /* 0x00090800011c7983 */ /* 0x000ea20000300800 */
[----:B------:R-:W-:Y:S02]  /*69a0*/  IMAD R36, R36, UR5, RZ ;  /* 0x0000000524247c24 */ /* 0x000fe4000f8e02ff */
[----:B------:R-:W-:Y:S02]  /*69b0*/  IMAD R52, R52, UR5, RZ ;  /* 0x0000000534347c24 */ /* 0x000fe4000f8e02ff */
[----:B---3--:R-:W-:-:S05]  /*69c0*/  IMAD R37, R37, UR5, RZ ;  /* 0x0000000525257c24 */ /* 0x008fca000f8e02ff */
[----:B------:R0:W-:Y:S01]  /*69d0*/  STL.64 [R1+0x900], R36 ;  /* 0x0009002401007387 */ /* 0x0001e20000100a00 */
[----:B------:R-:W-:Y:S02]  /*69e0*/  IMAD R16, R16, UR5, RZ ;  /* 0x0000000510107c24 */ /* 0x000fe4000f8e02ff */
[----:B------:R-:W-:Y:S02]  /*69f0*/  IMAD R17, R17, UR5, RZ ;  /* 0x0000000511117c24 */ /* 0x000fe4000f8e02ff */
[----:B0-----:R-:W-:Y:S02]  /*6a00*/  IMAD.MOV.U32 R37, RZ, RZ, R52 ;  /* 0x000000ffff257224 */ /* 0x001fe400078e0034 */
[----:B----4-:R-:W-:Y:S02]  /*6a10*/  IMAD R35, R35, UR5, RZ ;  /* 0x0000000523237c24 */ /* 0x010fe4000f8e02ff */
[----:B------:R-:W-:Y:S02]  /*6a20*/  IMAD R52, R34, UR5, RZ ;  /* 0x0000000522347c24 */ /* 0x000fe4000f8e02ff */
[----:B------:R-:W-:-:S02]  /*6a30*/  IMAD R50, R50, UR5, RZ ;  /* 0x0000000532327c24 */ /* 0x000fc4000f8e02ff */
[----:B------:R-:W-:Y:S02]  /*6a40*/  IMAD R44, R44, UR5, RZ ;  /* 0x000000052c2c7c24 */ /* 0x000fe4000f8e02ff */
[----:B------:R-:W-:Y:S02]  /*6a50*/  IMAD R49, R49, UR5, RZ ;  /* 0x0000000531317c24 */ /* 0x000fe4000f8e02ff */
[----:B------:R-:W-:Y:S02]  /*6a60*/  IMAD.MOV.U32 R39, RZ, RZ, R41 ;  /* 0x000000ffff277224 */ /* 0x000fe400078e0029 */
[----:B------:R-:W-:Y:S02]  /*6a70*/  IMAD R41, R32, UR5, RZ ;  /* 0x0000000520297c24 */ /* 0x000fe4000f8e02ff */
[----:B------:R-:W-:Y:S02]  /*6a80*/  IMAD R51, R51, UR5, RZ ;  /* 0x0000000533337c24 */ /* 0x000fe4000f8e02ff */
[----:B------:R-:W-:-:S02]  /*6a90*/  IMAD R0, R0, UR5, RZ ;  /* 0x0000000500007c24 */ /* 0x000fc4000f8e02ff */
[----:B------:R-:W-:Y:S02]  /*6aa0*/  IMAD.MOV.U32 R36, RZ, RZ, R43 ;  /* 0x000000ffff247224 */ /* 0x000fe400078e002b */
[----:B------:R-:W-:Y:S02]  /*6ab0*/  IMAD R45, R45, UR5, RZ ;  /* 0x000000052d2d7c24 */ /* 0x000fe4000f8e02ff */
[----:B------:R-:W-:Y:S02]  /*6ac0*/  IMAD.MOV.U32 R32, RZ, RZ, R49 ;  /* 0x000000ffff207224 */ /* 0x000fe400078e0031 */
[----:B------:R-:W-:Y:S02]  /*6ad0*/  IMAD R43, R30, UR5, RZ ;  /* 0x000000051e2b7c24 */ /* 0x000fe4000f8e02ff */
[----:B------:R-:W-:Y:S02]  /*6ae0*/  IMAD.MOV.U32 R30, RZ, RZ, R41 ;  /* 0x000000ffff1e7224 */ /* 0x000fe400078e0029 */
[----:B------:R-:W-:-:S02]  /*6af0*/  IMAD R49, R24, UR5, RZ ;  /* 0x0000000518317c24 */ /* 0x000fc4000f8e02ff */
[----:B------:R-:W-:Y:S02]  /*6b00*/  IMAD.MOV.U32 R41, RZ, RZ, R0 ;  /* 0x000000ffff297224 */ /* 0x000fe400078e0000 */
[----:B------:R-:W-:Y:S02]  /*6b10*/  IMAD.MOV.U32 R24, RZ, RZ, R51 ;  /* 0x000000ffff187224 */ /* 0x000fe400078e0033 */
[----:B------:R-:W-:Y:S02]  /*6b20*/  IMAD R0, R23, UR5, RZ ;  /* 0x0000000517007c24 */ /* 0x000fe4000f8e02ff */
[----:B------:R-:W-:Y:S02]  /*6b30*/  IMAD R51, R25, UR5, RZ ;  /* 0x0000000519337c24 */ /* 0x000fe4000f8e02ff */
[----:B------:R-:W-:Y:S02]  /*6b40*/  IMAD.MOV.U32 R25, RZ, RZ, R45 ;  /* 0x000000ffff197224 */ /* 0x000fe400078e002d */
[----:B--2---:R-:W-:-:S05]  /*6b50*/  IMAD R34, R28, UR5, RZ ;  /* 0x000000051c227c24 */ /* 0x004fca000f8e02ff */
[----:B------:R-:W-:Y:S04]  /*6b60*/  STL.64 [R1+0x8c8], R34 ;  /* 0x0008c82201007387 */ /* 0x000fe80000100a00 */
[----:B------:R0:W-:Y:S02]  /*6b70*/  STL.64 [R1+0x8d8], R16 ;  /* 0x0008d81001007387 */ /* 0x0001e40000100a00 */
[----:B0-----:R-:W-:Y:S02]  /*6b80*/  IMAD R17, R20, UR5, RZ ;  /* 0x0000000514117c24 */ /* 0x001fe4000f8e02ff */
[----:B------:R-:W-:Y:S02]  /*6b90*/  IMAD R16, R26, UR5, RZ ;  /* 0x000000051a107c24 */ /* 0x000fe4000f8e02ff */
[----:B------:R-:W-:Y:S01]  /*6ba0*/  IMAD.MOV.U32 R35, RZ, RZ, R38 ;  /* 0x000000ffff237224 */ /* 0x000fe200078e0026 */
[----:B------:R-:W-:Y:S01]  /*6bb0*/  STL [R1+0x5c], R17 ;  /* 0x00005c1101007387 */ /* 0x000fe20000100800 */
[----:B------:R-:W-:Y:S01]  /*6bc0*/  IMAD.MOV.U32 R26, RZ, RZ, R50 ;  /* 0x000000ffff1a7224 */ /* 0x000fe200078e0032 */
[-C--:B------:R-:W-:Y:S01]  /*6bd0*/  LEA R38, P2, R6, R2.reuse, 0x1 ;  /* 0x0000000206267211 */ /* 0x080fe200078408ff */
[----:B------:R-:W-:Y:S01]  /*6be0*/  IMAD R50, R18, UR5, RZ ;  /* 0x0000000512327c24 */ /* 0x000fe2000f8e02ff */
[----:B------:R0:W-:Y:S01]  /*6bf0*/  STL [R1+0x60], R16 ;  /* 0x0000601001007387 */ /* 0x0001e20000100800 */
[----:B------:R-:W-:Y:S01]  /*6c00*/  IMAD.MOV.U32 R18, RZ, RZ, R44 ;  /* 0x000000ffff127224 */ /* 0x000fe200078e002c */
[-C--:B------:R-:W-:Y:S01]  /*6c10*/  LEA R44, P6, R5, R2.reuse, 0x1 ;  /* 0x00000002052c7211 */ /* 0x080fe200078c08ff */
[----:B------:R-:W-:Y:S01]  /*6c20*/  IMAD.MOV.U32 R34, RZ, RZ, R39 ;  /* 0x000000ffff227224 */ /* 0x000fe200078e0027 */
[----:B------:R-:W-:Y:S01]  /*6c30*/  LEA.HI.X.SX32 R39, R6, R3, 0x1, P2 ;  /* 0x0000000306277211 */ /* 0x000fe200010f0eff */
[----:B0-----:R-:W-:Y:S01]  /*6c40*/  IMAD R16, R22, UR5, RZ ;  /* 0x0000000516107c24 */ /* 0x001fe2000f8e02ff */
[----:B------:R-:W-:-:S02]  /*6c50*/  LEA R22, P5, R8, R2, 0x1 ;  /* 0x0000000208167211 */ /* 0x000fc400078a08ff */
[-C--:B------:R-:W-:Y:S02]  /*6c60*/  LEA.HI.X.SX32 R45, R5, R3.reuse, 0x1, P6 ;  /* 0x00000003052d7211 */ /* 0x080fe400030f0eff */
[----:B------:R0:W-:Y:S01]  /*6c70*/  STL [R1+0x6c], R16 ;  /* 0x00006c1001007387 */ /* 0x0001e20000100800 */
[----:B------:R-:W-:Y:S01]  /*6c80*/  LEA.HI.X.SX32 R23, R8, R3, 0x1, P5 ;  /* 0x0000000308177211 */ /* 0x000fe200028f0eff */
[----:B------:R-:W-:Y:S02]  /*6c90*/  IMAD.MOV.U32 R17, RZ, RZ, R37 ;  /* 0x000000ffff117224 */ /* 0x000fe400078e0025 */
[----:B------:R1:W-:Y:S01]  /*6ca0*/  STL.64 [R1+0x310], R38 ;  /* 0x0003102601007387 */ /* 0x0003e20000100a00 */
[----:B0-----:R-:W-:Y:S01]  /*6cb0*/  IMAD.MOV.U32 R16, RZ, RZ, R36 ;  /* 0x000000ffff107224 */ /* 0x001fe200078e0024 */
[-C--:B------:R-:W-:Y:S02]  /*6cc0*/  LEA R36, P5, R4, R2.reuse, 0x1 ;  /* 0x0000000204247211 */ /* 0x080fe400078a08ff */
[----:B------:R-:W-:Y:S01]  /*6cd0*/  STL.64 [R1+0x320], R22 ;  /* 0x0003201601007387 */ /* 0x000fe20000100a00 */
[----:B-1----:R-:W-:-:S03]  /*6ce0*/  LEA R38, P2, R7, R2, 0x1 ;  /* 0x0000000207267211 */ /* 0x002fc600078408ff */
[----:B------:R0:W-:Y:S01]  /*6cf0*/  STL.64 [R1+0x300], R44 ;  /* 0x0003002c01007387 */ /* 0x0001e20000100a00 */
[-C--:B------:R-:W-:Y:S02]  /*6d00*/  LEA.HI.X.SX32 R37, R4, R3.reuse, 0x1, P5 ;  /* 0x0000000304257211 */ /* 0x080fe400028f0eff */
[----:B------:R-:W-:Y:S02]  /*6d10*/  LEA.HI.X.SX32 R39, R7, R3, 0x1, P2 ;  /* 0x0000000307277211 */ /* 0x000fe400010f0eff */
[-C--:B------:R-:W-:Y:S01]  /*6d20*/  LEA R4, P5, R11, R2.reuse, 0x1 ;  /* 0x000000020b047211 */ /* 0x080fe200078a08ff */
[----:B------:R1:W-:Y:S01]  /*6d30*/  STL.64 [R1+0x2f0], R36 ;  /* 0x0002f02401007387 */ /* 0x0003e20000100a00 */
[----:B0-----:R-:W-:-:S04]  /*6d40*/  LEA R44, P6, R9, R2, 0x1 ;  /* 0x00000002092c7211 */ /* 0x001fc800078c08ff */
[----:B------:R-:W-:Y:S01]  /*6d50*/  LEA.HI.X.SX32 R45, R9, R3, 0x1, P6 ;  /* 0x00000003092d7211 */ /* 0x000fe200030f0eff */
[----:B-1----:R-:W2:Y:S04]  /*6d60*/  LDL.LU.64 R36, [R1+0x900] ;  /* 0x0009000001247983 */ /* 0x002ea80000300a00 */
[----:B------:R0:W-:Y:S04]  /*6d70*/  STL.64 [R1+0x2e0], R38 ;  /* 0x0002e02601007387 */ /* 0x0001e80000100a00 */
[----:B0-----:R-:W3:Y:S04]  /*6d80*/  LDL.LU.64 R38, [R1+0x8f8] ;  /* 0x0008f80001267983 */ /* 0x001ee80000300a00 */
[----:B------:R-:W-:Y:S04]  /*6d90*/  STL [R1+0x2c0], R4 ;  /* 0x0002c00401007387 */ /* 0x000fe80000100800 */
[----:B------:R0:W-:Y:S04]  /*6da0*/  STL.64 [R1+0x2d0], R44 ;  /* 0x0002d02c01007387 */ /* 0x0001e80000100a00 */
[----:B0-----:R-:W4:Y:S01]  /*6db0*/  LDL.LU.64 R44, [R1+0x8f0] ;  /* 0x0008f000012c7983 */ /* 0x001f220000300a00 */
[----:B------:R-:W-:-:S02]  /*6dc0*/  IMAD R48, R48, UR5, RZ ;  /* 0x0000000530307c24 */ /* 0x000fc4000f8e02ff */
[----:B------:R-:W-:Y:S01]  /*6dd0*/  IMAD.MOV.U32 R6, RZ, RZ, R4 ;  /* 0x000000ffff067224 */ /* 0x000fe200078e0004 */
[-C--:B------:R-:W-:Y:S01]  /*6de0*/  LEA R4, P2, R13, R2.reuse, 0x1 ;  /* 0x000000020d047211 */ /* 0x080fe200078408ff */
[----:B------:R-:W-:Y:S01]  /*6df0*/  IMAD.MOV.U32 R20, RZ, RZ, R48 ;  /* 0x000000ffff147224 */ /* 0x000fe200078e0030 */
[----:B------:R-:W-:Y:S01]  /*6e00*/  LEA R8, P6, R14, R2, 0x1 ;  /* 0x000000020e087211 */ /* 0x000fe200078c08ff */
[----:B------:R-:W-:Y:S01]  /*6e10*/  IMAD.MOV.U32 R7, RZ, RZ, R5 ;  /* 0x000000ffff077224 */ /* 0x000fe200078e0005 */
[-C--:B------:R-:W-:Y:S01]  /*6e20*/  LEA.HI.X.SX32 R7, R11, R3.reuse, 0x1, P5 ;  /* 0x000000030b077211 */ /* 0x080fe200028f0eff */
[----:B------:R-:W-:Y:S01]  /*6e30*/  IMAD R48, R10, UR5, RZ ;  /* 0x000000050a307c24 */ /* 0x000fe2000f8e02ff */
[-C--:B------:R-:W-:Y:S01]  /*6e40*/  LEA.HI.X.SX32 R5, R13, R3.reuse, 0x1, P2 ;  /* 0x000000030d057211 */ /* 0x080fe200010f0eff */
[----:B------:R-:W-:Y:S01]  /*6e50*/  IMAD.MOV.U32 R10, RZ, RZ, R18 ;  /* 0x000000ffff0a7224 */ /* 0x000fe200078e0012 */
[----:B------:R-:W-:Y:S01]  /*6e60*/  LEA.HI.X.SX32 R9, R14, R3, 0x1, P6 ;  /* 0x000000030e097211 */ /* 0x000fe200030f0eff */
[----:B------:R-:W-:-:S02]  /*6e70*/  IMAD.MOV.U32 R28, RZ, RZ, R32 ;  /* 0x000000ffff1c7224 */ /* 0x000fc400078e0020 */
[----:B------:R-:W-:Y:S02]  /*6e80*/  IMAD.MOV.U32 R18, RZ, RZ, R25 ;  /* 0x000000ffff127224 */ /* 0x000fe400078e0019 */
[----:B------:R-:W-:Y:S02]  /*6e90*/  IMAD R33, R33, UR5, RZ ;  /* 0x0000000521217c24 */ /* 0x000fe4000f8e02ff */
[----:B------:R-:W-:Y:S01]  /*6ea0*/  IMAD.MOV.U32 R25, RZ, RZ, R24 ;  /* 0x000000ffff197224 */ /* 0x000fe200078e0018 */
[----:B------:R0:W-:Y:S01]  /*6eb0*/  STL [R1+0x2c4], R7 ;  /* 0x0002c40701007387 */ /* 0x0001e20000100800 */
[----:B------:R-:W-:Y:S01]  /*6ec0*/  IMAD.MOV.U32 R24, RZ, RZ, R26 ;  /* 0x000000ffff187224 */ /* 0x000fe200078e001a */
[----:B------:R-:W-:Y:S01]  /*6ed0*/  LEA R6, P5, R29, R2, 0x1 ;  /* 0x000000021d067211 */ /* 0x000fe200078a08ff */
[----:B------:R-:W-:Y:S01]  /*6ee0*/  IMAD.MOV.U32 R26, RZ, RZ, R20 ;  /* 0x000000ffff1a7224 */ /* 0x000fe200078e0014 */
[----:B------:R1:W-:Y:S01]  /*6ef0*/  STL.64 [R1+0x2b0], R4 ;  /* 0x0002b00401007387 */ /* 0x0003e20000100a00 */
[----:B------:R-:W-:-:S02]  /*6f00*/  IMAD.MOV.U32 R20, RZ, RZ, R28 ;  /* 0x000000ffff147224 */ /* 0x000fc400078e001c */
[----:B------:R-:W-:Y:S01]  /*6f10*/  IMAD.MOV.U32 R28, RZ, RZ, R40 ;  /* 0x000000ffff1c7224 */ /* 0x000fe200078e0028 */
[----:B------:R1:W-:Y:S01]  /*6f20*/  STL.64 [R1+0x2a8], R8 ;  /* 0x0002a80801007387 */ /* 0x0003e20000100a00 */
[-C--:B------:R-:W-:Y:S02]  /*6f30*/  LEA R40, P6, R33, R2.reuse, 0x1 ;  /* 0x0000000221287211 */ /* 0x080fe400078c08ff */
[----:B0-----:R-:W-:Y:S02]  /*6f40*/  LEA.HI.X.SX32 R7, R29, R3, 0x1, P5 ;  /* 0x000000031d077211 */ /* 0x001fe400028f0eff */
[----:B-1----:R-:W-:Y:S01]  /*6f50*/  LEA R4, P2, R31, R2, 0x1 ;  /* 0x000000021f047211 */ /* 0x002fe200078408ff */
[----:B------:R-:W-:-:S03]  /*6f60*/  IMAD.MOV.U32 R8, RZ, RZ, R41 ;  /* 0x000000ffff087224 */ /* 0x000fc600078e0029 */
[-C--:B------:R-:W-:Y:S02]  /*6f70*/  LEA.HI.X.SX32 R5, R31, R3.reuse, 0x1, P2 ;  /* 0x000000031f057211 */ /* 0x080fe400010f0eff */
[----:B------:R-:W-:Y:S01]  /*6f80*/  LEA.HI.X.SX32 R41, R33, R3, 0x1, P6 ;  /* 0x0000000321297211 */ /* 0x000fe200030f0eff */
[----:B------:R-:W-:Y:S04]  /*6f90*/  STL.64 [R1+0x2a0], R6 ;  /* 0x0002a00601007387 */ /* 0x000fe80000100a00 */
[----:B------:R-:W-:Y:S04]  /*6fa0*/  STL.64 [R1+0x298], R4 ;  /* 0x0002980401007387 */ /* 0x000fe80000100a00 */
[----:B------:R0:W-:Y:S04]  /*6fb0*/  STL.64 [R1+0x290], R40 ;  /* 0x0002902801007387 */ /* 0x0001e80000100a00 */
[----:B0-----:R-:W3:Y:S01]  /*6fc0*/  LDL.LU.64 R40, [R1+0x8e8] ;  /* 0x0008e80001287983 */ /* 0x001ee20000300a00 */
[----:B----4-:R-:W-:Y:S01]  /*6fd0*/  IMAD.MOV.U32 R9, RZ, RZ, R44 ;  /* 0x000000ffff097224 */ /* 0x010fe200078e002c */
[----:B--2---:R-:W-:Y:S01]  /*6fe0*/  LEA R44, P5, R36, R2, 0x1 ;  /* 0x00000002242c7211 */ /* 0x004fe200078a08ff */
[----:B------:R-:W-:-:S03]  /*6ff0*/  IMAD.MOV.U32 R11, RZ, RZ, R45 ;  /* 0x000000ffff0b7224 */ /* 0x000fc600078e002d */
[----:B------:R-:W-:-:S05]  /*7000*/  LEA.HI.X.SX32 R45, R36, R3, 0x1, P5 ;  /* 0x00000003242d7211 */ /* 0x000fca00028f0eff */
[----:B------:R0:W-:Y:S04]  /*7010*/  STL.64 [R1+0x288], R44 ;  /* 0x0002882c01007387 */ /* 0x0001e80000100a00 */
[----:B0-----:R-:W2:Y:S01]  /*7020*/  LDL.LU.64 R44, [R1+0x8e0] ;  /* 0x0008e000012c7983 */ /* 0x001ea20000300a00 */
[----:B------:R-:W-:Y:S01]  /*7030*/  IMAD.MOV.U32 R6, RZ, RZ, R16 ;  /* 0x000000ffff067224 */ /* 0x000fe200078e0010 */
[----:B---3--:R-:W-:Y:S01]  /*7040*/  LEA R16, P2, R39, R2, 0x1 ;  /* 0x0000000227107211 */ /* 0x008fe200078408ff */
[----:B------:R-:W-:Y:S02]  /*7050*/  IMAD.MOV.U32 R5, RZ, RZ, R46 ;  /* 0x000000ffff057224 */ /* 0x000fe400078e002e */
[----:B------:R-:W-:Y:S02]  /*7060*/  IMAD.MOV.U32 R36, RZ, RZ, R25 ;  /* 0x000000ffff247224 */ /* 0x000fe400078e0019 */
[----:B------:R-:W-:-:S02]  /*7070*/  IMAD.MOV.U32 R32, RZ, RZ, R52 ;  /* 0x000000ffff207224 */ /* 0x000fc400078e0034 */
[----:B------:R-:W-:Y:S01]  /*7080*/  IMAD.MOV.U32 R4, RZ, RZ, R17 ;  /* 0x000000ffff047224 */ /* 0x000fe200078e0011 */
[----:B------:R-:W-:Y:S01]  /*7090*/  LEA.HI.X.SX32 R17, R39, R3, 0x1, P2 ;  /* 0x0000000327117211 */ /* 0x000fe200010f0eff */
[----:B------:R-:W-:Y:S02]  /*70a0*/  IMAD.MOV.U32 R25, RZ, RZ, R34 ;  /* 0x000000ffff197224 */ /* 0x000fe400078e0022 */
[----:B------:R-:W-:Y:S02]  /*70b0*/  IMAD R52, R21, UR5, RZ ;  /* 0x0000000515347c24 */ /* 0x000fe4000f8e02ff */
[----:B------:R-:W-:Y:S02]  /*70c0*/  IMAD.MOV.U32 R7, RZ, RZ, R10 ;  /* 0x000000ffff077224 */ /* 0x000fe400078e000a */
[----:B------:R-:W-:Y:S02]  /*70d0*/  IMAD.MOV.U32 R21, RZ, RZ, R18 ;  /* 0x000000ffff157224 */ /* 0x000fe400078e0012 */
[----:B------:R-:W-:-:S02]  /*70e0*/  IMAD.MOV.U32 R10, RZ, RZ, R47 ;  /* 0x000000ffff0a7224 */ /* 0x000fc400078e002f */
[----:B------:R-:W-:Y:S02]  /*70f0*/  IMAD.MOV.U32 R18, RZ, RZ, R24 ;  /* 0x000000ffff127224 */ /* 0x000fe400078e0018 */
[----:B------:R-:W-:Y:S02]  /*7100*/  IMAD.MOV.U32 R33, RZ, RZ, R42 ;  /* 0x000000ffff217224 */ /* 0x000fe400078e002a */
[----:B------:R-:W-:Y:S01]  /*7110*/  IMAD.MOV.U32 R24, RZ, RZ, R35 ;  /* 0x000000ffff187224 */ /* 0x000fe200078e0023 */
[----:B------:R0:W-:Y:S01]  /*7120*/  STL.64 [R1+0x280], R16 ;  /* 0x0002801001007387 */ /* 0x0001e20000100a00 */
[----:B------:R-:W-:Y:S02]  /*7130*/  IMAD.MOV.U32 R39, RZ, RZ, R28 ;  /* 0x000000ffff277224 */ /* 0x000fe400078e001c */
[----:B------:R-:W-:Y:S01]  /*7140*/  IMAD.MOV.U32 R28, RZ, RZ, R43 ;  /* 0x000000ffff1c7224 */ /* 0x000fe200078e002b */
[----:B0-----:R-:W3:Y:S01]  /*7150*/  LDL.LU.64 R16, [R1+0x8d8] ;  /* 0x0008d80001107983 */ /* 0x001ee20000300a00 */
[----:B------:R-:W-:-:S04]  /*7160*/  LEA R46, P6, R41, R2, 0x1 ;  /* 0x00000002292e7211 */ /* 0x000fc800078c08ff */
[----:B------:R-:W-:-:S05]  /*7170*/  LEA.HI.X.SX32 R47, R41, R3, 0x1, P6 ;  /* 0x00000003292f7211 */ /* 0x000fca00030f0eff */
[----:B------:R0:W-:Y:S04]  /*7180*/  STL.64 [R1+0x278], R46 ;  /* 0x0002782e01007387 */ /* 0x0001e80000100a00 */
[----:B0-----:R-:W4:Y:S01]  /*7190*/  LDL.LU.64 R46, [R1+0x8d0] ;  /* 0x0008d000012e7983 */ /* 0x001f220000300a00 */
[CC--:B--2---:R-:W-:Y:S02]  /*71a0*/  LEA R34, P5, R44.reuse, R2.reuse, 0x1 ;  /* 0x000000022c227211 */ /* 0x0c4fe400078a08ff */
[C---:B------:R-:W-:Y:S02]  /*71b0*/  LEA R42, P2, R45.reuse, R2, 0x1 ;  /* 0x000000022d2a7211 */ /* 0x040fe400078408ff */
[-C--:B------:R-:W-:Y:S02]  /*71c0*/  LEA.HI.X.SX32 R35, R44, R3.reuse, 0x1, P5 ;  /* 0x000000032c237211 */ /* 0x080fe400028f0eff */
[----:B------:R-:W-:-:S03]  /*71d0*/  LEA.HI.X.SX32 R43, R45, R3, 0x1, P2 ;  /* 0x000000032d2b7211 */ /* 0x000fc600010f0eff */
[----:B------:R0:W-:Y:S04]  /*71e0*/  STL.64 [R1+0x270], R34 ;  /* 0x0002702201007387 */ /* 0x0001e80000100a00 */
[----:B0-----:R-:W2:Y:S04]  /*71f0*/  LDL.LU.64 R34, [R1+0x8c8] ;  /* 0x0008c80001227983 */ /* 0x001ea80000300a00 */
[----:B------:R-:W2:Y:S04]  /*7200*/  LDL.LU R44, [R1+0x10] ;  /* 0x00001000012c7983 */ /* 0x000ea80000300800 */
[----:B------:R0:W-:Y:S04]  /*7210*/  STL.64 [R1+0x268], R42 ;  /* 0x0002682a01007387 */ /* 0x0001e80000100a00 */
[----:B0-----:R-:W3:Y:S04]  /*7220*/  LDL.LU.64 R42, [R1+0x8c0] ;  /* 0x0008c000012a7983 */ /* 0x001ee80000300a00 */
[----:B------:R-:W3:Y:S01]  /*7230*/  LDL.LU R45, [R1+0x8] ;  /* 0x00000800012d7983 */ /* 0x000ee20000300800 */
[----:B------:R-:W-:-:S02]  /*7240*/  IMAD.MOV.U32 R29, RZ, RZ, R8 ;  /* 0x000000ffff1d7224 */ /* 0x000fc400078e0008 */
[----:B------:R-:W-:Y:S02]  /*7250*/  IMAD.MOV.U32 R14, RZ, RZ, R7 ;  /* 0x000000ffff0e7224 */ /* 0x000fe400078e0007 */
[----:B------:R-:W-:Y:S01]  /*7260*/  IMAD.MOV.U32 R13, RZ, RZ, R6 ;  /* 0x000000ffff0d7224 */ /* 0x000fe200078e0006 */
[-C--:B------:R-:W-:Y:S01]  /*7270*/  LEA R6, P5, R4, R2.reuse, 0x1 ;  /* 0x0000000204067211 */ /* 0x080fe200078a08ff */
[----:B------:R-:W-:Y:S02]  /*7280*/  IMAD.MOV.U32 R7, RZ, RZ, R4 ;  /* 0x000000ffff077224 */ /* 0x000fe400078e0004 */
[----:B------:R-:W-:Y:S02]  /*7290*/  IMAD.MOV.U32 R31, RZ, RZ, R9 ;  /* 0x000000ffff1f7224 */ /* 0x000fe400078e0009 */
[----:B------:R-:W-:Y:S01]  /*72a0*/  IMAD.MOV.U32 R41, RZ, RZ, R11 ;  /* 0x000000ffff297224 */ /* 0x000fe200078e000b */
[----:B------:R-:W-:Y:S02]  /*72b0*/  LEA.HI.X.SX32 R7, R7, R3, 0x1, P5 ;  /* 0x0000000307077211 */ /* 0x000fe400028f0eff */
[----:B----4-:R-:W-:-:S04]  /*72c0*/  LEA R8, P6, R47, R2, 0x1 ;  /* 0x000000022f087211 */ /* 0x010fc800078c08ff */
[----:B------:R-:W-:Y:S01]  /*72d0*/  LEA.HI.X.SX32 R9, R47, R3, 0x1, P6 ;  /* 0x000000032f097211 */ /* 0x000fe200030f0eff */
[----:B------:R-:W-:-:S04]  /*72e0*/  IMAD.MOV.U32 R11, RZ, RZ, R5 ;  /* 0x000000ffff0b7224 */ /* 0x000fc800078e0005 */
[----:B------:R-:W-:Y:S04]  /*72f0*/  STL.64 [R1+0x260], R8 ;  /* 0x0002600801007387 */ /* 0x000fe80000100a00 */
[----:B------:R0:W-:Y:S02]  /*7300*/  STL.64 [R1+0x258], R6 ;  /* 0x0002580601007387 */ /* 0x0001e40000100a00 */
[----:B0-----:R-:W-:-:S04]  /*7310*/  LEA R6, P5, R41, R2, 0x1 ;  /* 0x0000000229067211 */ /* 0x001fc800078a08ff */
[----:B------:R-:W-:Y:S01]  /*7320*/  LEA.HI.X.SX32 R7, R41, R3, 0x1, P5 ;  /* 0x0000000329077211 */ /* 0x000fe200028f0eff */
[----:B------:R-:W-:Y:S01]  /*7330*/  IMAD R53, R53, UR5, RZ ;  /* 0x0000000535357c24 */ /* 0x000fe2000f8e02ff */
[----:B--2---:R-:W-:-:S04]  /*7340*/  LEA R8, P6, R44, R2, 0x1 ;  /* 0x000000022c087211 */ /* 0x004fc800078c08ff */
[----:B------:R-:W-:Y:S02]  /*7350*/  LEA.HI.X.SX32 R9, R44, R3, 0x1, P6 ;  /* 0x000000032c097211 */ /* 0x000fe400030f0eff */
[----:B---3--:R-:W-:-:S04]  /*7360*/  LEA R4, P2, R45, R2, 0x1 ;  /* 0x000000022d047211 */ /* 0x008fc800078408ff */
[----:B------:R-:W-:-:S05]  /*7370*/  LEA.HI.X.SX32 R5, R45, R3, 0x1, P2 ;  /* 0x000000032d057211 */ /* 0x000fca00010f0eff */
[----:B------:R0:W-:Y:S04]  /*7380*/  STL.64 [R1+0x250], R4 ;  /* 0x0002500401007387 */ /* 0x0001e80000100a00 */
[----:B------:R1:W-:Y:S01]  /*7390*/  STL.64 [R1+0x248], R8 ;  /* 0x0002480801007387 */ /* 0x0003e20000100a00 */
[----:B0-----:R-:W-:-:S03]  /*73a0*/  LEA R4, P2, R39, R2, 0x1 ;  /* 0x0000000227047211 */ /* 0x001fc600078408ff */
[----:B------:R0:W-:Y:S01]  /*73b0*/  STL.64 [R1+0x240], R6 ;  /* 0x0002400601007387 */ /* 0x0001e20000100a00 */
[----:B------:R-:W-:Y:S02]  /*73c0*/  LEA.HI.X.SX32 R5, R39, R3, 0x1, P2 ;  /* 0x0000000327057211 */ /* 0x000fe400010f0eff */
[----:B-1----:R-:W-:-:S03]  /*73d0*/  LEA R8, P6, R36, R2, 0x1 ;  /* 0x0000000224087211 */ /* 0x002fc600078c08ff */
[----:B------:R1:W-:Y:S01]  /*73e0*/  STL.64 [R1+0x238], R4 ;  /* 0x0002380401007387 */ /* 0x0003e20000100a00 */
[----:B------:R-:W-:Y:S02]  /*73f0*/  LEA.HI.X.SX32 R9, R36, R3, 0x1, P6 ;  /* 0x0000000324097211 */ /* 0x000fe400030f0eff */
[----:B0-----:R-:W-:-:S04]  /*7400*/  LEA R6, P5, R33, R2, 0x1 ;  /* 0x0000000221067211 */ /* 0x001fc800078a08ff */
[-C--:B------:R-:W-:Y:S02]  /*7410*/  LEA.HI.X.SX32 R7, R33, R3.reuse, 0x1, P5 ;  /* 0x0000000321077211 */ /* 0x080fe400028f0eff */
[CC--:B-1----:R-:W-:Y:S01]  /*7420*/  LEA R4, P2, R31.reuse, R2.reuse, 0x1 ;  /* 0x000000021f047211 */ /* 0x0c2fe200078408ff */
[----:B------:R0:W-:Y:S03]  /*7430*/  STL.64 [R1+0x230], R8 ;  /* 0x0002300801007387 */ /* 0x0001e60000100a00 */
[----:B------:R-:W-:Y:S01]  /*7440*/  LEA.HI.X.SX32 R5, R31, R3, 0x1, P2 ;  /* 0x000000031f057211 */ /* 0x000fe200010f0eff */
[----:B------:R1:W-:Y:S04]  /*7450*/  STL.64 [R1+0x228], R6 ;  /* 0x0002280601007387 */ /* 0x0003e80000100a00 */
[----:B------:R2:W-:Y:S01]  /*7460*/  STL.64 [R1+0x220], R4 ;  /* 0x0002200401007387 */ /* 0x0005e20000100a00 */
[----:B0-----:R-:W-:-:S02]  /*7470*/  LEA R8, P6, R29, R2, 0x1 ;  /* 0x000000021d087211 */ /* 0x001fc400078c08ff */
[CC--:B-1----:R-:W-:Y:S02]  /*7480*/  LEA R6, P5, R14.reuse, R2.reuse, 0x1 ;  /* 0x000000020e067211 */ /* 0x0c2fe400078a08ff */
[-C--:B------:R-:W-:Y:S02]  /*7490*/  LEA.HI.X.SX32 R9, R29, R3.reuse, 0x1, P6 ;  /* 0x000000031d097211 */ /* 0x080fe400030f0eff */
[C---:B--2---:R-:W-:Y:S02]  /*74a0*/  LEA R4, P2, R13.reuse, R2, 0x1 ;  /* 0x000000020d047211 */ /* 0x044fe400078408ff */
[-C--:B------:R-:W-:Y:S01]  /*74b0*/  LEA.HI.X.SX32 R7, R14, R3.reuse, 0x1, P5 ;  /* 0x000000030e077211 */ /* 0x080fe200028f0eff */
[----:B------:R0:W-:Y:S01]  /*74c0*/  STL.64 [R1+0x218], R8 ;  /* 0x0002180801007387 */ /* 0x0001e20000100a00 */
[----:B------:R-:W-:-:S03]  /*74d0*/  LEA.HI.X.SX32 R5, R13, R3, 0x1, P2 ;  /* 0x000000030d057211 */ /* 0x000fc600010f0eff */
[----:B------:R1:W-:Y:S04]  /*74e0*/  STL.64 [R1+0x210], R6 ;  /* 0x0002100601007387 */ /* 0x0003e80000100a00 */
[----:B------:R2:W-:Y:S01]  /*74f0*/  STL.64 [R1+0x208], R4 ;  /* 0x0002080401007387 */ /* 0x0005e20000100a00 */
[-C--:B0-----:R-:W-:Y:S02]  /*7500*/  LEA R8, P6, R11, R2.reuse, 0x1 ;  /* 0x000000020b087211 */ /* 0x081fe400078c08ff */
[-C--:B-1----:R-:W-:Y:S02]  /*7510*/  LEA R6, P5, R21, R2.reuse, 0x1 ;  /* 0x0000000215067211 */ /* 0x082fe400078a08ff */
[----:B------:R-:W-:Y:S02]  /*7520*/  LEA.HI.X.SX32 R9, R11, R3, 0x1, P6 ;  /* 0x000000030b097211 */ /* 0x000fe400030f0eff */
[----:B--2---:R-:W-:-:S02]  /*7530*/  LEA R4, P2, R10, R2, 0x1 ;  /* 0x000000020a047211 */ /* 0x004fc400078408ff */
[-C--:B------:R-:W-:Y:S01]  /*7540*/  LEA.HI.X.SX32 R7, R21, R3.reuse, 0x1, P5 ;  /* 0x0000000315077211 */ /* 0x080fe200028f0eff */
[----:B------:R0:W-:Y:S01]  /*7550*/  STL.64 [R1+0x200], R8 ;  /* 0x0002000801007387 */ /* 0x0001e20000100a00 */
[----:B------:R-:W-:-:S03]  /*7560*/  LEA.HI.X.SX32 R5, R10, R3, 0x1, P2 ;  /* 0x000000030a057211 */ /* 0x000fc600010f0eff */
[----:B------:R1:W-:Y:S04]  /*7570*/  STL.64 [R1+0x1f8], R6 ;  /* 0x0001f80601007387 */ /* 0x0003e80000100a00 */
[----:B------:R2:W-:Y:S01]  /*7580*/  STL.64 [R1+0x1f0], R4 ;  /* 0x0001f00401007387 */ /* 0x0005e20000100a00 */
[CC--:B0-----:R-:W-:Y:S02]  /*7590*/  LEA R8, P6, R18.reuse, R2.reuse, 0x1 ;  /* 0x0000000212087211 */ /* 0x0c1fe400078c08ff */
        /* <DEDUP_REMOVED lines=21> */
[-C--:B------:R-:W-:Y:S02]  /*76f0*/  LEA R46, P6, R40, R2.reuse, 0x1 ;  /* 0x00000002282e7211 */ /* 0x080fe400078c08ff */
[-C--:B------:R-:W-:Y:S02]  /*7700*/  LEA.HI.X.SX32 R7, R43, R3.reuse, 0x1, P5 ;  /* 0x000000032b077211 */ /* 0x080fe400028f0eff */
[-C--:B------:R-:W-:Y:S02]  /*7710*/  LEA R44, P5, R38, R2.reuse, 0x1 ;  /* 0x00000002262c7211 */ /* 0x080fe400078a08ff */
[-C--:B------:R-:W-:Y:S02]  /*7720*/  LEA.HI.X.SX32 R5, R42, R3.reuse, 0x1, P2 ;  /* 0x000000032a057211 */ /* 0x080fe400010f0eff */
[-C--:B------:R-:W-:Y:S02]  /*7730*/  LEA.HI.X.SX32 R47, R40, R3.reuse, 0x1, P6 ;  /* 0x00000003282f7211 */ /* 0x080fe400030f0eff */
[----:B------:R-:W-:Y:S01]  /*7740*/  LEA R42, P2, R37, R2, 0x1 ;  /* 0x00000002252a7211 */ /* 0x000fe200078408ff */
[----:B------:R0:W-:Y:S01]  /*7750*/  STL.64 [R1+0x1b8], R8 ;  /* 0x0001b80801007387 */ /* 0x0001e20000100a00 */
[----:B------:R-:W-:-:S02]  /*7760*/  LEA.HI.X.SX32 R45, R38, R3, 0x1, P5 ;  /* 0x00000003262d7211 */ /* 0x000fc400028f0eff */
[----:B------:R-:W-:Y:S01]  /*7770*/  LEA R40, P6, R35, R2, 0x1 ;  /* 0x0000000223287211 */ /* 0x000fe200078c08ff */
[----:B------:R-:W-:Y:S01]  /*7780*/  STL.64 [R1+0x1b0], R6 ;  /* 0x0001b00601007387 */ /* 0x000fe20000100a00 */
[----:B------:R-:W-:-:S03]  /*7790*/  LEA.HI.X.SX32 R43, R37, R3, 0x1, P2 ;  /* 0x00000003252b7211 */ /* 0x000fc600010f0eff */
[----:B------:R1:W-:Y:S01]  /*77a0*/  STL.64 [R1+0x7c8], R46 ;  /* 0x0007c82e01007387 */ /* 0x0003e20000100a00 */
[----:B------:R-:W-:-:S03]  /*77b0*/  LEA.HI.X.SX32 R41, R35, R3, 0x1, P6 ;  /* 0x0000000323297211 */ /* 0x000fc600030f0eff */
[----:B------:R-:W-:Y:S01]  /*77c0*/  STL.64 [R1+0x98], R4 ;  /* 0x0000980401007387 */ /* 0x000fe20000100a00 */
[----:B------:R-:W-:-:S03]  /*77d0*/  LEA R38, P5, R32, R2, 0x1 ;  /* 0x0000000220267211 */ /* 0x000fc600078a08ff */
[----:B------:R-:W-:Y:S04]  /*77e0*/  STL.64 [R1+0x768], R44 ;  /* 0x0007682c01007387 */ /* 0x000fe80000100a00 */
[----:B------:R-:W-:Y:S04]  /*77f0*/  STL [R1+0x824], R44 ;  /* 0x0008242c01007387 */ /* 0x000fe80000100800 */
[----:B------:R2:W-:Y:S01]  /*7800*/  STL [R1+0x820], R45 ;  /* 0x0008202d01007387 */ /* 0x0005e20000100800 */
[----:B------:R-:W-:-:S03]  /*7810*/  LEA R36, P2, R30, R2, 0x1 ;  /* 0x000000021e247211 */ /* 0x000fc600078408ff */
[----:B------:R-:W-:Y:S01]  /*7820*/  STL.64 [R1+0x750], R42 ;  /* 0x0007502a01007387 */ /* 0x000fe20000100a00 */
[----:B------:R-:W-:-:S03]  /*7830*/  LEA.HI.X.SX32 R39, R32, R3, 0x1, P5 ;  /* 0x0000000320277211 */ /* 0x000fc600028f0eff */
[----:B------:R-:W-:Y:S04]  /*7840*/  STL [R1+0x82c], R42 ;  /* 0x00082c2a01007387 */ /* 0x000fe80000100800 */
[----:B------:R-:W-:Y:S04]  /*7850*/  STL [R1+0x828], R43 ;  /* 0x0008282b01007387 */ /* 0x000fe80000100800 */
[----:B------:R-:W-:Y:S01]  /*7860*/  STL [R1+0x898], R43 ;  /* 0x0008982b01007387 */ /* 0x000fe20000100800 */
[----:B------:R-:W-:-:S03]  /*7870*/  LEA.HI.X.SX32 R37, R30, R3, 0x1, P2 ;  /* 0x000000031e257211 */ /* 0x000fc600010f0eff */
[----:B------:R-:W-:Y:S04]  /*7880*/  STL.64 [R1+0x708], R40 ;  /* 0x0007082801007387 */ /* 0x000fe80000100a00 */
[----:B------:R-:W-:Y:S04]  /*7890*/  STL [R1+0x834], R40 ;  /* 0x0008342801007387 */ /* 0x000fe80000100800 */
[----:B------:R-:W-:Y:S04]  /*78a0*/  STL [R1+0x830], R41 ;  /* 0x0008302901007387 */ /* 0x000fe80000100800 */
[----:B------:R-:W-:Y:S04]  /*78b0*/  STL [R1+0x6f8], R38 ;  /* 0x0006f82601007387 */ /* 0x000fe80000100800 */
[----:B------:R-:W-:Y:S04]  /*78c0*/  STL [R1+0x838], R38 ;  /* 0x0008382601007387 */ /* 0x000fe80000100800 */
[----:B------:R-:W-:Y:S01]  /*78d0*/  STL [R1+0x6e8], R39 ;  /* 0x0006e82701007387 */ /* 0x000fe20000100800 */
[----:B------:R-:W-:-:S03]  /*78e0*/  IMAD.MOV.U32 R20, RZ, RZ, R34 ;  /* 0x000000ffff147224 */ /* 0x000fc600078e0022 */
[----:B------:R-:W-:Y:S01]  /*78f0*/  STL [R1+0x83c], R39 ;  /* 0x00083c2701007387 */ /* 0x000fe20000100800 */
[----:B------:R-:W-:-:S03]  /*7900*/  LEA R34, P6, R28, R2, 0x1 ;  /* 0x000000021c227211 */ /* 0x000fc600078c08ff */
[----:B0-----:R-:W3:Y:S04]  /*7910*/  LDL.LU R8, [R1+0x5c] ;  /* 0x00005c0001087983 */ /* 0x001ee80000300800 */
[----:B------:R-:W-:Y:S04]  /*7920*/  STL.64 [R1+0x6d8], R36 ;  /* 0x0006d82401007387 */ /* 0x000fe80000100a00 */
[----:B------:R-:W-:Y:S04]  /*7930*/  STL [R1+0x844], R36 ;  /* 0x0008442401007387 */ /* 0x000fe80000100800 */
[----:B------:R-:W-:Y:S01]  /*7940*/  STL [R1+0x840], R37 ;  /* 0x0008402501007387 */ /* 0x000fe20000100800 */
[----:B------:R-:W-:-:S03]  /*7950*/  LEA.HI.X.SX32 R35, R28, R3, 0x1, P6 ;  /* 0x000000031c237211 */ /* 0x000fc600030f0eff */
[----:B------:R-:W4:Y:S04]  /*7960*/  LDL.LU R10, [R1+0x60] ;  /* 0x00006000010a7983 */ /* 0x000f280000300800 */
[----:B------:R-:W-:Y:S04]  /*7970*/  STL.64 [R1+0x6e0], R34 ;  /* 0x0006e02201007387 */ /* 0x000fe80000100a00 */
[----:B------:R-:W-:Y:S04]  /*7980*/  STL [R1+0x84c], R34 ;  /* 0x00084c2201007387 */ /* 0x000fe80000100800 */
[----:B------:R-:W-:Y:S04]  /*7990*/  STL [R1+0x848], R35 ;  /* 0x0008482301007387 */ /* 0x000fe80000100800 */
[----:B-1----:R-:W4:Y:S01]  /*79a0*/  LDL.LU R47, [R1+0x6c] ;  /* 0x00006c00012f7983 */ /* 0x002f220000300800 */
[----:B------:R-:W-:Y:S01]  /*79b0*/  IMAD R27, R27, UR5, RZ ;  /* 0x000000051b1b7c24 */ /* 0x000fe2000f8e02ff */
[-C--:B------:R-:W-:Y:S01]  /*79c0*/  LEA R32, P5, R20, R2.reuse, 0x1 ;  /* 0x0000000214207211 */ /* 0x080fe200078a08ff */
[----:B------:R-:W-:Y:S01]  /*79d0*/  IMAD R15, R15, UR5, RZ ;  /* 0x000000050f0f7c24 */ /* 0x000fe2000f8e02ff */
[----:B--2---:R-:W2:Y:S02]  /*79e0*/  LDL.LU R45, [R1+0xb0] ;  /* 0x0000b000012d7983 */ /* 0x004ea40000300800 */
[----:B------:R-:W-:-:S02]  /*79f0*/  LEA R30, P2, R27, R2, 0x1 ;  /* 0x000000021b1e7211 */ /* 0x000fc400078408ff */
[-C--:B------:R-:W-:Y:S02]  /*7a00*/  LEA R28, P6, R15, R2.reuse, 0x1 ;  /* 0x000000020f1c7211 */ /* 0x080fe400078c08ff */
[-C--:B------:R-:W-:Y:S01]  /*7a10*/  LEA.HI.X.SX32 R33, R20, R3.reuse, 0x1, P5 ;  /* 0x0000000314217211 */ /* 0x080fe200028f0eff */
[----:B------:R-:W-:Y:S01]  /*7a20*/  IMAD R12, R12, UR5, RZ ;  /* 0x000000050c0c7c24 */ /* 0x000fe2000f8e02ff */
[-C--:B------:R-:W-:Y:S02]  /*7a30*/  LEA.HI.X.SX32 R31, R27, R3.reuse, 0x1, P2 ;  /* 0x000000031b1f7211 */ /* 0x080fe400010f0eff */
[-C--:B------:R-:W-:Y:S01]  /*7a40*/  LEA R26, P5, R16, R2.reuse, 0x1 ;  /* 0x00000002101a7211 */ /* 0x080fe200078a08ff */
[----:B------:R-:W-:Y:S01]  /*7a50*/  STL.64 [R1+0x808], R32 ;  /* 0x0008082001007387 */ /* 0x000fe20000100a00 */
[----:B------:R-:W-:Y:S01]  /*7a60*/  LEA.HI.X.SX32 R29, R15, R3, 0x1, P6 ;  /* 0x000000030f1d7211 */ /* 0x000fe200030f0eff */
[----:B------:R-:W-:Y:S01]  /*7a70*/  IMAD R19, R19, UR5, RZ ;  /* 0x0000000513137c24 */ /* 0x000fe2000f8e02ff */
[-C--:B------:R-:W-:Y:S01]  /*7a80*/  LEA R24, P2, R17, R2.reuse, 0x1 ;  /* 0x0000000211187211 */ /* 0x080fe200078408ff */
[----:B------:R-:W-:Y:S01]  /*7a90*/  IMAD.MOV.U32 R4, RZ, RZ, R22 ;  /* 0x000000ffff047224 */ /* 0x000fe200078e0016 */
[----:B------:R-:W-:Y:S01]  /*7aa0*/  STL.64 [R1+0x7d8], R30 ;  /* 0x0007d81e01007387 */ /* 0x000fe20000100a00 */
[----:B------:R-:W-:-:S02]  /*7ab0*/  LEA R22, P6, R12, R2, 0x1 ;  /* 0x000000020c167211 */ /* 0x000fc400078c08ff */
[-C--:B------:R-:W-:Y:S01]  /*7ac0*/  LEA.HI.X.SX32 R27, R16, R3.reuse, 0x1, P5 ;  /* 0x00000003101b7211 */ /* 0x080fe200028f0eff */
[----:B------:R-:W-:Y:S01]  /*7ad0*/  STL [R1+0x788], R28 ;  /* 0x0007881c01007387 */ /* 0x000fe20000100800 */
[----:B------:R-:W-:Y:S01]  /*7ae0*/  IMAD.MOV.U32 R5, RZ, RZ, R23 ;  /* 0x000000ffff057224 */ /* 0x000fe200078e0017 */
[----:B------:R-:W-:Y:S02]  /*7af0*/  LEA.HI.X.SX32 R25, R17, R3, 0x1, P2 ;  /* 0x0000000311197211 */ /* 0x000fe400010f0eff */
[----:B------:R-:W-:Y:S01]  /*7b00*/  STL [R1+0x850], R28 ;  /* 0x0008501c01007387 */ /* 0x000fe20000100800 */
[----:B------:R-:W-:-:S03]  /*7b10*/  LEA R20, P5, R19, R2, 0x1 ;  /* 0x0000000213147211 */ /* 0x000fc600078a08ff */
[----:B------:R-:W-:Y:S01]  /*7b20*/  STL [R1+0x770], R29 ;  /* 0x0007701d01007387 */ /* 0x000fe20000100800 */
[----:B------:R-:W-:-:S03]  /*7b30*/  LEA.HI.X.SX32 R23, R12, R3, 0x1, P6 ;  /* 0x000000030c177211 */ /* 0x000fc600030f0eff */
[----:B------:R-:W-:Y:S04]  /*7b40*/  STL [R1+0x854], R29 ;  /* 0x0008541d01007387 */ /* 0x000fe80000100800 */
[----:B------:R-:W-:Y:S01]  /*7b50*/  STL [R1+0x75c], R26 ;  /* 0x00075c1a01007387 */ /* 0x000fe20000100800 */
[----:B------:R-:W-:-:S03]  /*7b60*/  LEA.HI.X.SX32 R21, R19, R3, 0x1, P5 ;  /* 0x0000000313157211 */ /* 0x000fc600028f0eff */
[----:B------:R-:W-:Y:S04]  /*7b70*/  STL [R1+0x858], R26 ;  /* 0x0008581a01007387 */ /* 0x000fe80000100800 */
[----:B------:R-:W-:Y:S04]  /*7b80*/  STL [R1+0x758], R27 ;  /* 0x0007581b01007387 */ /* 0x000fe80000100800 */
[----:B------:R-:W-:Y:S04]  /*7b90*/  STL [R1+0x85c], R27 ;  /* 0x00085c1b01007387 */ /* 0x000fe80000100800 */
[----:B------:R-:W-:Y:S04]  /*7ba0*/  STL.64 [R1+0x718], R24 ;  /* 0x0007181801007387 */ /* 0x000fe80000100a00 */
[----:B------:R-:W-:Y:S04]  /*7bb0*/  STL.64 [R1+0x6f0], R22 ;  /* 0x0006f01601007387 */ /* 0x000fe80000100a00 */
[----:B------:R-:W-:Y:S04]  /*7bc0*/  STL [R1+0x864], R22 ;  /* 0x0008641601007387 */ /* 0x000fe80000100800 */
[----:B------:R-:W-:Y:S01]  /*7bd0*/  STL [R1+0x860], R23 ;  /* 0x0008601701007387 */ /* 0x000fe20000100800 */
[----:B------:R-:W-:-:S03]  /*7be0*/  LEA R14, P5, R49, R2, 0x1 ;  /* 0x00000002310e7211 */ /* 0x000fc600078a08ff */
[----:B------:R-:W-:Y:S04]  /*7bf0*/  STL.64 [R1+0x878], R22 ;  /* 0x0008781601007387 */ /* 0x000fe80000100a00 */
[----:B------:R-:W-:Y:S04]  /*7c00*/  STL.64 [R1+0x700], R20 ;  /* 0x0007001401007387 */ /* 0x000fe80000100a00 */
[----:B------:R-:W-:Y:S01]  /*7c10*/  STL.64 [R1+0x868], R20 ;  /* 0x0008681401007387 */ /* 0x000fe20000100a00 */
[----:B------:R-:W-:Y:S02]  /*7c20*/  LEA.HI.X.SX32 R15, R49, R3, 0x1, P5 ;  /* 0x00000003310f7211 */ /* 0x000fe400028f0eff */
[----:B---3--:R-:W-:-:S04]  /*7c30*/  LEA R18, P2, R8, R2, 0x1 ;  /* 0x0000000208127211 */ /* 0x008fc800078408ff */
[----:B------:R-:W-:Y:S01]  /*7c40*/  LEA.HI.X.SX32 R19, R8, R3, 0x1, P2 ;  /* 0x0000000308137211 */ /* 0x000fe200010f0eff */
[----:B------:R-:W-:Y:S01]  /*7c50*/  STL [R1+0x720], R18 ;  /* 0x0007201201007387 */ /* 0x000fe20000100800 */
[----:B------:R-:W-:-:S03]  /*7c60*/  LEA R12, P2, R0, R2, 0x1 ;  /* 0x00000002000c7211 */ /* 0x000fc600078408ff */
[----:B------:R-:W-:Y:S01]  /*7c70*/  STL [R1+0x870], R18 ;  /* 0x0008701201007387 */ /* 0x000fe20000100800 */
[----:B----4-:R-:W-:-:S03]  /*7c80*/  LEA R16, P6, R10, R2, 0x1 ;  /* 0x000000020a107211 */ /* 0x010fc600078c08ff */
[----:B------:R-:W-:Y:S01]  /*7c90*/  STL [R1+0x710], R19 ;  /* 0x0007101301007387 */ /* 0x000fe20000100800 */
[----:B------:R-:W-:-:S03]  /*7ca0*/  LEA.HI.X.SX32 R17, R10, R3, 0x1, P6 ;  /* 0x000000030a117211 */ /* 0x000fc600030f0eff */
[----:B------:R-:W-:Y:S04]  /*7cb0*/  STL [R1+0x8a8], R19 ;  /* 0x0008a81301007387 */ /* 0x000fe80000100800 */
[----:B------:R-:W3:Y:S01]  /*7cc0*/  LDL.LU R53, [R1+0xb8] ;  /* 0x0000b80001357983 */ /* 0x000ee20000300800 */
[----:B------:R-:W-:-:S03]  /*7cd0*/  LEA.HI.X.SX32 R13, R0, R3, 0x1, P2 ;  /* 0x00000003000d7211 */ /* 0x000fc600010f0eff */
[----:B------:R-:W-:Y:S01]  /*7ce0*/  STL.64 [R1+0x810], R16 ;  /* 0x0008101001007387 */ /* 0x000fe20000100a00 */
[----:B------:R-:W-:-:S03]  /*7cf0*/  LEA R10, P6, R47, R2, 0x1 ;  /* 0x000000022f0a7211 */ /* 0x000fc600078c08ff */
[----:B------:R-:W-:Y:S01]  /*7d00*/  STL.64 [R1+0x880], R16 ;  /* 0x0008801001007387 */ /* 0x000fe20000100a00 */
[----:B------:R-:W-:-:S03]  /*7d10*/  LEA R8, P5, R51, R2, 0x1 ;  /* 0x0000000233087211 */ /* 0x000fc600078a08ff */
[----:B------:R-:W4:Y:S01]  /*7d20*/  LDL.LU R49, [R1+0xac] ;  /* 0x0000ac0001317983 */ /* 0x000f220000300800 */
[----:B------:R-:W-:-:S03]  /*7d30*/  LEA.HI.X.SX32 R11, R47, R3, 0x1, P6 ;  /* 0x000000032f0b7211 */ /* 0x000fc600030f0eff */
[----:B------:R-:W-:Y:S04]  /*7d40*/  STL [R1+0x7e0], R14 ;  /* 0x0007e00e01007387 */ /* 0x000fe80000100800 */
[----:B------:R-:W-:Y:S04]  /*7d50*/  STL [R1+0x7d0], R15 ;  /* 0x0007d00f01007387 */ /* 0x000fe80000100800 */
[----:B------:R-:W-:Y:S01]  /*7d60*/  STL.64 [R1+0x888], R14 ;  /* 0x0008880e01007387 */ /* 0x000fe20000100a00 */
[----:B------:R-:W-:-:S03]  /*7d70*/  LEA.HI.X.SX32 R9, R51, R3, 0x1, P5 ;  /* 0x0000000333097211 */ /* 0x000fc600028f0eff */
[----:B------:R-:W2:Y:S01]  /*7d80*/  LDL.LU R0, [R1+0x8bc] ;  /* 0x0008bc0001007983 */ /* 0x000ea20000300800 */
[----:B------:R-:W-:-:S03]  /*7d90*/  LEA R6, P2, R50, R2, 0x1 ;  /* 0x0000000232067211 */ /* 0x000fc600078408ff */
[----:B------:R-:W-:Y:S04]  /*7da0*/  STL [R1+0x798], R12 ;  /* 0x0007980c01007387 */ /* 0x000fe80000100800 */
[----:B------:R-:W-:Y:S04]  /*7db0*/  STL [R1+0x764], R13 ;  /* 0x0007640d01007387 */ /* 0x000fe80000100800 */
[----:B------:R-:W-:Y:S04]  /*7dc0*/  STL.64 [R1+0x890], R12 ;  /* 0x0008900c01007387 */ /* 0x000fe80000100a00 */
[----:B------:R-:W-:Y:S01]  /*7dd0*/  STL [R1+0x760], R10 ;  /* 0x0007600a01007387 */ /* 0x000fe20000100800 */
[----:B------:R-:W-:-:S03]  /*7de0*/  LEA.HI.X.SX32 R7, R50, R3, 0x1, P2 ;  /* 0x0000000332077211 */ /* 0x000fc600010f0eff */
[----:B------:R-:W-:Y:S04]  /*7df0*/  STL [R1+0x74c], R11 ;  /* 0x00074c0b01007387 */ /* 0x000fe80000100800 */
[----:B------:R0:W-:Y:S04]  /*7e00*/  STL.64 [R1+0x8a0], R10 ;  /* 0x0008a00a01007387 */ /* 0x0001e80000100a00 */
[----:B------:R-:W4:Y:S04]  /*7e10*/  LDL.LU R51, [R1+0x8b8] ;  /* 0x0008b80001337983 */ /* 0x000f280000300800 */
[----:B------:R-:W-:Y:S04]  /*7e20*/  STL.64 [R1+0x728], R8 ;  /* 0x0007280801007387 */ /* 0x000fe80000100a00 */
[----:B------:R-:W4:Y:S01]  /*7e30*/  LDL.LU R50, [R1+0x8b4] ;  /* 0x0008b40001327983 */ /* 0x000f220000300800 */
[----:B------:R-:W1:Y:S01]  /*7e40*/  S2R R44, SR_TID.X ;  /* 0x00000000002c7919 */ /* 0x000e620000002100 */
[----:B------:R-:W-:Y:S01]  /*7e50*/  IMAD.MOV.U32 R46, RZ, RZ, R4 ;  /* 0x000000ffff2e7224 */ /* 0x000fe200078e0004 */
[-C--:B------:R-:W-:Y:S01]  /*7e60*/  LEA R4, P6, R48, R2.reuse, 0x1 ;  /* 0x0000000230047211 */ /* 0x080fe200078c08ff */
[----:B------:R-:W-:Y:S01]  /*7e70*/  IMAD.MOV.U32 R47, RZ, RZ, R5 ;  /* 0x000000ffff2f7224 */ /* 0x000fe200078e0005 */
[----:B------:R-:W-:Y:S01]  /*7e80*/  LEA R2, P2, R52, R2, 0x1 ;  /* 0x0000000234027211 */ /* 0x000fe200078408ff */
[----:B------:R-:W-:Y:S01]  /*7e90*/  STL [R1+0x740], R6 ;  /* 0x0007400601007387 */ /* 0x000fe20000100800 */
[----:B------:R-:W-:-:S02]  /*7ea0*/  LEA.HI.X.SX32 R5, R48, R3, 0x1, P6 ;  /* 0x0000000330057211 */ /* 0x000fc400030f0eff */
[----:B------:R-:W-:Y:S01]  /*7eb0*/  LEA.HI.X.SX32 R3, R52, R3, 0x1, P2 ;  /* 0x0000000334037211 */ /* 0x000fe200010f0eff */
[----:B------:R0:W-:Y:S04]  /*7ec0*/  STL [R1+0x8ac], R6 ;  /* 0x0008ac0601007387 */ /* 0x0001e80000100800 */
[----:B------:R-:W-:Y:S04]  /*7ed0*/  STL [R1+0x730], R7 ;  /* 0x0007300701007387 */ /* 0x000fe80000100800 */
[----:B------:R-:W4:Y:S04]  /*7ee0*/  LDL.LU R48, [R1+0x8b0] ;  /* 0x0008b00001307983 */ /* 0x000f280000300800 */
[----:B------:R-:W-:Y:S01]  /*7ef0*/  STL.64 [R1+0x738], R4 ;  /* 0x0007380401007387 */ /* 0x000fe20000100a00 */
[----:B-1----:R-:W-:-:S04]  /*7f00*/  SHF.R.U32.HI R44, RZ, 0x6, R44 ;  /* 0x00000006ff2c7819 */ /* 0x002fc8000001162c */
[----:B------:R-:W-:-:S04]  /*7f10*/  SGXT.U32 R44, R44, 0x1 ;  /* 0x000000012c2c781a */ /* 0x000fc80000000000 */
[----:B------:R-:W-:Y:S01]  /*7f20*/  LOP3.LUT R44, R44, 0x36, RZ, 0xfc, !PT ;  /* 0x000000362c2c7812 */ /* 0x000fe200078efcff */
[----:B------:R-:W-:Y:S04]  /*7f30*/  STL [R1+0x748], R2 ;  /* 0x0007480201007387 */ /* 0x000fe80000100800 */
[----:B------:R-:W-:Y:S01]  /*7f40*/  STL [R1+0x744], R3 ;  /* 0x0007440301007387 */ /* 0x000fe20000100800 */
[----:B0-----:R-:W-:-:S03]  /*7f50*/  PRMT R10, RZ, 0x7610, R10 ;  /* 0x00007610ff0a7816 */ /* 0x001fc6000000000a */
[----:B------:R-:W4:Y:S01]  /*7f60*/  LDL.LU R30, [R1+0xec] ;  /* 0x0000ec00011e7983 */ /* 0x000f220000300800 */
[----:B------:R-:W-:Y:S02]  /*7f70*/  PRMT R6, RZ, 0x7610, R6 ;  /* 0x00007610ff067816 */ /* 0x000fe40000000006 */
[----:B------:R-:W-:Y:S02]  /*7f80*/  PRMT R11, RZ, 0x7610, R11 ;  /* 0x00007610ff0b7816 */ /* 0x000fe4000000000b */
[-C--:B--2---:R-:W-:Y:S02]  /*7f90*/  LEA R14, P5, R45, R0.reuse, 0x1 ;  /* 0x000000002d0e7211 */ /* 0x084fe400078a08ff */
[-C--:B---3--:R-:W-:Y:S02]  /*7fa0*/  LEA R12, P6, R53, R0.reuse, 0x1 ;  /* 0x00000000350c7211 */ /* 0x088fe400078c08ff */
[----:B----4-:R-:W-:Y:S02]  /*7fb0*/  LEA R8, P2, R49, R0, 0x1 ;  /* 0x0000000031087211 */ /* 0x010fe400078408ff */
[----:B------:R-:W-:-:S02]  /*7fc0*/  LEA.HI.X.SX32 R15, R45, R51, 0x1, P5 ;  /* 0x000000332d0f7211 */ /* 0x000fc400028f0eff */
[----:B------:R-:W2:Y:S01]  /*7fd0*/  LDL.LU R45, [R1+0xe8] ;  /* 0x0000e800012d7983 */ /* 0x000ea20000300800 */
[-C--:B------:R-:W-:Y:S02]  /*7fe0*/  LEA.HI.X.SX32 R13, R53, R51.reuse, 0x1, P6 ;  /* 0x00000033350d7211 */ /* 0x080fe400030f0eff */
[----:B------:R-:W-:Y:S01]  /*7ff0*/  LEA.HI.X.SX32 R9, R49, R51, 0x1, P2 ;  /* 0x0000003331097211 */ /* 0x000fe200010f0eff */
[----:B------:R-:W3:Y:S01]  /*8000*/  @P4 LDG.E.U16 R11, desc[UR22][R14.64] ;  /* 0x000000160e0b4981 */ /* 0x000ee2000c1e1500 */
[----:B------:R-:W-:-:S03]  /*8010*/  ISETP.LT.AND P5, PT, R44, R50, P0 ;  /* 0x000000322c00720c */ /* 0x000fc600007a1270 */
[----:B------:R-:W4:Y:S04]  /*8020*/  LDL.LU R44, [R1+0xbc] ;  /* 0x0000bc00012c7983 */ /* 0x000f280000300800 */
[----:B------:R-:W3:Y:S04]  /*8030*/  LDL.LU R35, [R1+0xb4] ;  /* 0x0000b40001237983 */ /* 0x000ee80000300800 */
[----:B------:R-:W3:Y:S04]  /*8040*/  LDL.LU R34, [R1+0xa8] ;  /* 0x0000a80001227983 */ /* 0x000ee80000300800 */
[----:B------:R-:W3:Y:S04]  /*8050*/  LDL.LU R31, [R1+0xa0] ;  /* 0x0000a000011f7983 */ /* 0x000ee80000300800 */
[----:B------:R-:W3:Y:S04]  /*8060*/  @P3 LDG.E.U16 R10, desc[UR22][R12.64] ;  /* 0x000000160c0a3981 */ /* 0x000ee8000c1e1500 */
[----:B------:R0:W3:Y:S04]  /*8070*/  @P5 LDG.E.U16 R6, desc[UR22][R8.64] ;  /* 0x0000001608065981 */ /* 0x0000e8000c1e1500 */
[----:B------:R-:W3:Y:S01]  /*8080*/  LDL.LU R25, [R1+0xa4] ;  /* 0x0000a40001197983 */ /* 0x000ee20000300800 */
[----:B------:R-:W1:Y:S01]  /*8090*/  S2R R49, SR_TID.X ;  /* 0x0000000000317919 */ /* 0x000e620000002100 */
[----:B------:R-:W0:Y:S01]  /*80a0*/  S2R R52, SR_TID.X ;  /* 0x0000000000347919 */ /* 0x000e220000002100 */
[----:B------:R-:W-:-:S04]  /*80b0*/  LEA R40, P4, R30, R0, 0x1 ;  /* 0x000000001e287211 */ /* 0x000fc800078808ff */
[----:B------:R-:W-:Y:S02]  /*80c0*/  LEA.HI.X.SX32 R41, R30, R51, 0x1, P4 ;  /* 0x000000331e297211 */ /* 0x000fe400020f0eff */
[C---:B-1----:R-:W-:Y:S02]  /*80d0*/  LEA.HI R42, R49.reuse, 0xe, RZ, 0x1a ;  /* 0x0000000e312a7811 */ /* 0x042fe400078fd0ff */
[C---:B------:R-:W-:Y:S02]  /*80e0*/  LEA.HI R37, R49.reuse, 0x1e, RZ, 0x1a ;  /* 0x0000001e31257811 */ /* 0x040fe400078fd0ff */
[----:B0-----:R-:W-:Y:S01]  /*80f0*/  SHF.R.U32.HI R52, RZ, 0x6, R52 ;  /* 0x00000006ff347819 */ /* 0x001fe20000011634 */
[----:B------:R-:W-:Y:S01]  /*8100*/  IMAD R53, R42, R48, RZ ;  /* 0x000000302a357224 */ /* 0x000fe200078e02ff */
[----:B------:R-:W-:Y:S02]  /*8110*/  LEA.HI R33, R49, 0x3e, RZ, 0x1a ;  /* 0x0000003e31217811 */ /* 0x000fe400078fd0ff */
[----:B------:R-:W-:-:S04]  /*8120*/  SGXT.U32 R52, R52, 0x1 ;  /* 0x000000013434781a */ /* 0x000fc80000000000 */
[C---:B------:R-:W-:Y:S02]  /*8130*/  LOP3.LUT R8, R52.reuse, 0x56, RZ, 0xfc, !PT ;  /* 0x0000005634087812 */ /* 0x040fe400078efcff */
[----:B------:R-:W-:-:S04]  /*8140*/  LOP3.LUT R9, R52, 0x46, RZ, 0xfc, !PT ;  /* 0x0000004634097812 */ /* 0x000fc800078efcff */
[----:B------:R-:W-:Y:S02]  /*8150*/  ISETP.LT.AND P3, PT, R9, R50, P0 ;  /* 0x000000320900720c */ /* 0x000fe40000761270 */
[C---:B------:R-:W-:Y:S02]  /*8160*/  LEA.HI R36, R49.reuse, 0x2e, RZ, 0x1a ;  /* 0x0000002e31247811 */ /* 0x040fe400078fd0ff */
[----:B------:R-:W-:-:S03]  /*8170*/  LEA.HI R26, R49, 0x4e, RZ, 0x1a ;  /* 0x0000004e311a7811 */ /* 0x000fc600078fd0ff */
[-C--:B------:R-:W-:Y:S01]  /*8180*/  IMAD R24, R36, R48.reuse, RZ ;  /* 0x0000003024187224 */ /* 0x080fe200078e02ff */
[----:B------:R-:W-:Y:S01]  /*8190*/  LEA.HI R18, R49, 0x6e, RZ, 0x1a ;  /* 0x0000006e31127811 */ /* 0x000fe200078fd0ff */
[----:B------:R-:W-:Y:S01]  /*81a0*/  IMAD R19, R26, R48, RZ ;  /* 0x000000301a137224 */ /* 0x000fe200078e02ff */
[----:B------:R-:W-:-:S03]  /*81b0*/  LOP3.LUT R13, R52, 0x66, RZ, 0xfc, !PT ;  /* 0x00000066340d7812 */ /* 0x000fc600078efcff */
[----:B------:R-:W-:Y:S01]  /*81c0*/  IMAD R43, R18, R48, RZ ;  /* 0x00000030122b7224 */ /* 0x000fe200078e02ff */
[----:B--2---:R-:W-:-:S04]  /*81d0*/  LEA R38, P5, R45, R0, 0x1 ;  /* 0x000000002d267211 */ /* 0x004fc800078a08ff */
[----:B------:R-:W-:Y:S02]  /*81e0*/  LEA.HI.X.SX32 R39, R45, R51, 0x1, P5 ;  /* 0x000000332d277211 */ /* 0x000fe400028f0eff */
[----:B----4-:R-:W-:-:S04]  /*81f0*/  LEA R14, P2, R44, R0, 0x1 ;  /* 0x000000002c0e7211 */ /* 0x010fc800078408ff */
[-C--:B------:R-:W-:Y:S02]  /*8200*/  LEA.HI.X.SX32 R15, R44, R51.reuse, 0x1, P2 ;  /* 0x000000332c0f7211 */ /* 0x080fe400010f0eff */
[-C--:B---3--:R-:W-:Y:S02]  /*8210*/  LEA R16, P6, R35, R0.reuse, 0x1 ;  /* 0x0000000023107211 */ /* 0x088fe400078c08ff */
[-C--:B------:R-:W-:Y:S02]  /*8220*/  LEA R22, P4, R34, R0.reuse, 0x1 ;  /* 0x0000000022167211 */ /* 0x080fe400078808ff */
[C---:B------:R-:W-:Y:S01]  /*8230*/  LEA R44, P5, R31.reuse, R0, 0x1 ;  /* 0x000000001f2c7211 */ /* 0x040fe200078a08ff */
[----:B------:R0:W-:Y:S03]  /*8240*/  STL [R1+0x178], R10 ;  /* 0x0001780a01007387 */ /* 0x0001e60000100800 */
[----:B------:R-:W-:-:S02]  /*8250*/  LEA.HI.X.SX32 R45, R31, R51, 0x1, P5 ;  /* 0x000000331f2d7211 */ /* 0x000fc400028f0eff */
[-C--:B------:R-:W-:Y:S01]  /*8260*/  LEA.HI.X.SX32 R23, R34, R51.reuse, 0x1, P4 ;  /* 0x0000003322177211 */ /* 0x080fe200020f0eff */
[----:B------:R1:W-:Y:S01]  /*8270*/  STL [R1+0x16c], R6 ;  /* 0x00016c0601007387 */ /* 0x0003e20000100800 */
[----:B------:R-:W-:Y:S01]  /*8280*/  LEA R28, P5, R53, R0, 0x1 ;  /* 0x00000000351c7211 */ /* 0x000fe200078a08ff */
[----:B0-----:R-:W-:Y:S01]  /*8290*/  IMAD R10, R37, R48, RZ ;  /* 0x00000030250a7224 */ /* 0x001fe200078e02ff */
[----:B------:R-:W-:Y:S01]  /*82a0*/  LEA R34, P4, R25, R0, 0x1 ;  /* 0x0000000019227211 */ /* 0x000fe200078808ff */
[----:B-1----:R-:W-:Y:S01]  /*82b0*/  IMAD R6, R33, R48, RZ ;  /* 0x0000003021067224 */ /* 0x002fe200078e02ff */
[----:B------:R-:W-:Y:S02]  /*82c0*/  LEA.HI.X.SX32 R17, R35, R51, 0x1, P6 ;  /* 0x0000003323117211 */ /* 0x000fe400030f0eff */
[----:B------:R-:W-:Y:S02]  /*82d0*/  LEA R30, P6, R10, R0, 0x1 ;  /* 0x000000000a1e7211 */ /* 0x000fe400078c08ff */
[----:B------:R-:W-:-:S02]  /*82e0*/  ISETP.LT.AND P2, PT, R8, R50, P0 ;  /* 0x000000320800720c */ /* 0x000fc40000741270 */
[-C--:B------:R-:W-:Y:S02]  /*82f0*/  LEA.HI.X.SX32 R29, R53, R51.reuse, 0x1, P5 ;  /* 0x00000033351d7211 */ /* 0x080fe400028f0eff */
[-C--:B------:R-:W-:Y:S02]  /*8300*/  LEA.HI.X.SX32 R35, R25, R51.reuse, 0x1, P4 ;  /* 0x0000003319237211 */ /* 0x080fe400020f0eff */
[-C--:B------:R-:W-:Y:S01]  /*8310*/  LEA R8, P5, R6, R0.reuse, 0x1 ;  /* 0x0000000006087211 */ /* 0x080fe200078a08ff */
[----:B------:R-:W-:Y:S01]  /*8320*/  STL [R1+0x17c], R11 ;  /* 0x00017c0b01007387 */ /* 0x000fe20000100800 */
[-C--:B------:R-:W-:Y:S02]  /*8330*/  LEA.HI.X.SX32 R31, R10, R51.reuse, 0x1, P6 ;  /* 0x000000330a1f7211 */ /* 0x080fe400030f0eff */
[----:B------:R-:W-:Y:S01]  /*8340*/  LEA.HI.X.SX32 R9, R6, R51, 0x1, P5 ;  /* 0x0000003306097211 */ /* 0x000fe200028f0eff */
[----:B------:R-:W-:Y:S04]  /*8350*/  STL.64 [R1+0x1a0], R40 ;  /* 0x0001a02801007387 */ /* 0x000fe80000100a00 */
[----:B------:R-:W-:Y:S04]  /*8360*/  STL.64 [R1+0x190], R38 ;  /* 0x0001902601007387 */ /* 0x000fe80000100a00 */
[----:B------:R-:W-:Y:S04]  /*8370*/  STL.64 [R1+0x180], R34 ;  /* 0x0001802201007387 */ /* 0x000fe80000100a00 */
[----:B------:R-:W-:Y:S04]  /*8380*/  STL.64 [R1+0x170], R28 ;  /* 0x0001701c01007387 */ /* 0x000fe80000100a00 */
[----:B------:R-:W-:Y:S04]  /*8390*/  STL.64 [R1+0x160], R30 ;  /* 0x0001601e01007387 */ /* 0x000fe80000100a00 */
[----:B------:R-:W2:Y:S04]  /*83a0*/  LDL.LU R6, [R1+0x8ac] ;  /* 0x0008ac0001067983 */ /* 0x000ea80000300800 */
[----:B------:R0:W-:Y:S02]  /*83b0*/  STL.64 [R1+0x140], R8 ;  /* 0x0001400801007387 */ /* 0x0001e40000100a00 */
[----:B0-----:R-:W0:Y:S01]  /*83c0*/  S2R R9, SR_TID.X ;  /* 0x0000000000097919 */ /* 0x001e220000002100 */
[----:B------:R-:W-:-:S02]  /*83d0*/  LEA R20, P4, R24, R0, 0x1 ;  /* 0x0000000018147211 */ /* 0x000fc400078808ff */
[CC--:B------:R-:W-:Y:S02]  /*83e0*/  LEA R10, P6, R19.reuse, R0.reuse, 0x1 ;  /* 0x00000000130a7211 */ /* 0x0c0fe400078c08ff */
[-C--:B------:R-:W-:Y:S02]  /*83f0*/  LEA.HI.X.SX32 R21, R24, R51.reuse, 0x1, P4 ;  /* 0x0000003318157211 */ /* 0x080fe400020f0eff */
[----:B------:R-:W-:Y:S02]  /*8400*/  LOP3.LUT R11, R52, 0x76, RZ, 0xfc, !PT ;  /* 0x00000076340b7812 */ /* 0x000fe400078efcff */
[----:B------:R-:W-:Y:S01]  /*8410*/  LEA.HI.X.SX32 R11, R19, R51, 0x1, P6 ;  /* 0x00000033130b7211 */ /* 0x000fe200030f0eff */
[----:B------:R-:W-:Y:S01]  /*8420*/  STL.64 [R1+0x150], R20 ;  /* 0x0001501401007387 */ /* 0x000fe20000100a00 */
[----:B------:R-:W-:Y:S02]  /*8430*/  LEA R8, P5, R43, R0, 0x1 ;  /* 0x000000002b087211 */ /* 0x000fe400078a08ff */
[----:B------:R-:W-:Y:S01]  /*8440*/  ISETP.LT.AND P6, PT, R13, R50, P0 ;  /* 0x000000320d00720c */ /* 0x000fe200007c1270 */
[----:B------:R-:W3:Y:S04]  /*8450*/  LDL.LU R19, [R1+0x8a8] ;  /* 0x0008a80001137983 */ /* 0x000ee80000300800 */
[----:B------:R1:W-:Y:S04]  /*8460*/  STL.64 [R1+0x130], R10 ;  /* 0x0001300a01007387 */ /* 0x0003e80000100a00 */
[----:B-1----:R-:W4:Y:S01]  /*8470*/  LDL.LU.64 R10, [R1+0x8a0] ;  /* 0x0008a000010a7983 */ /* 0x002f220000300a00 */
[----:B0-----:R-:W-:-:S02]  /*8480*/  SHF.R.U32.HI R13, RZ, 0x6, R9 ;  /* 0x00000006ff0d7819 */ /* 0x001fc40000011609 */
[----:B------:R-:W-:Y:S02]  /*8490*/  LEA.HI.X.SX32 R9, R43, R51, 0x1, P5 ;  /* 0x000000332b097211 */ /* 0x000fe400028f0eff */
[----:B------:R-:W2:Y:S01]  /*84a0*/  LDL.LU R43, [R1+0x898] ;  /* 0x00089800012b7983 */ /* 0x000ea20000300800 */
[----:B------:R-:W-:-:S06]  /*84b0*/  PRMT R52, RZ, 0x7610, R52 ;  /* 0x00007610ff347816 */ /* 0x000fcc0000000034 */
[----:B------:R-:W3:Y:S01]  /*84c0*/  @P3 LDG.E.U16 R52, desc[UR22][R14.64] ;  /* 0x000000160e343981 */ /* 0x000ee2000c1e1500 */
[C---:B------:R-:W-:Y:S02]  /*84d0*/  LEA.HI R32, R49.reuse, 0x5e, RZ, 0x1a ;  /* 0x0000005e31207811 */ /* 0x040fe400078fd0ff */
[----:B------:R-:W-:-:S03]  /*84e0*/  LEA.HI R27, R49, 0x7e, RZ, 0x1a ;  /* 0x0000007e311b7811 */ /* 0x000fc600078fd0ff */
[-C--:B------:R-:W-:Y:S01]  /*84f0*/  IMAD R12, R32, R48.reuse, RZ ;  /* 0x00000030200c7224 */ /* 0x080fe200078e02ff */
[----:B------:R-:W-:Y:S01]  /*8500*/  SGXT.U32 R13, R13, 0x1 ;  /* 0x000000010d0d781a */ /* 0x000fe20000000000 */
[----:B------:R-:W-:-:S03]  /*8510*/  IMAD R48, R27, R48, RZ ;  /* 0x000000301b307224 */ /* 0x000fc600078e02ff */
[CC--:B------:R-:W-:Y:S02]  /*8520*/  LEA R24, P4, R12.reuse, R0.reuse, 0x1 ;  /* 0x000000000c187211 */ /* 0x0c0fe400078808ff */
[----:B------:R-:W-:Y:S02]  /*8530*/  LOP3.LUT R13, R13, 0x76, RZ, 0xfc, !PT ;  /* 0x000000760d0d7812 */ /* 0x000fe400078efcff */
[-C--:B------:R-:W-:Y:S02]  /*8540*/  LEA.HI.X.SX32 R25, R12, R51.reuse, 0x1, P4 ;  /* 0x000000330c197211 */ /* 0x080fe400020f0eff */
[C---:B------:R-:W-:Y:S02]  /*8550*/  LEA R12, P4, R48.reuse, R0, 0x1 ;  /* 0x00000000300c7211 */ /* 0x040fe400078808ff */
[----:B------:R-:W-:Y:S02]  /*8560*/  ISETP.LT.AND P5, PT, R13, R50, P0 ;  /* 0x000000320d00720c */ /* 0x000fe400007a1270 */
[----:B------:R-:W-:-:S02]  /*8570*/  LEA.HI.X.SX32 R13, R48, R51, 0x1, P4 ;  /* 0x00000033300d7211 */ /* 0x000fc400020f0eff */
[----:B------:R-:W-:Y:S02]  /*8580*/  PRMT R48, RZ, 0x7610, R48 ;  /* 0x00007610ff307816 */ /* 0x000fe40000000030 */
[----:B------:R-:W-:-:S04]  /*8590*/  PRMT R53, RZ, 0x7610, R53 ;  /* 0x00007610ff357816 */ /* 0x000fc80000000035 */
[----:B------:R-:W4:Y:S04]  /*85a0*/  @P6 LDG.E.U16 R48, desc[UR22][R22.64] ;  /* 0x0000001616306981 */ /* 0x000f28000c1e1500 */
[----:B------:R-:W4:Y:S04]  /*85b0*/  @P2 LDG.E.U16 R53, desc[UR22][R16.64] ;  /* 0x0000001610352981 */ /* 0x000f28000c1e1500 */
[----:B------:R-:W-:Y:S04]  /*85c0*/  STL.64 [R1+0x120], R24 ;  /* 0x0001201801007387 */ /* 0x000fe80000100a00 */
[----:B------:R-:W-:Y:S04]  /*85d0*/  STL.64 [R1+0x780], R24 ;  /* 0x0007801801007387 */ /* 0x000fe80000100a00 */
[----:B------:R0:W-:Y:S04]  /*85e0*/  STL.64 [R1+0xa0], R12 ;  /* 0x0000a00c01007387 */ /* 0x0001e80000100a00 */
[----:B0-----:R-:W4:Y:S04]  /*85f0*/  LDL.LU.64 R12, [R1+0x890] ;  /* 0x00089000010c7983 */ /* 0x001f280000300a00 */
[----:B------:R-:W-:Y:S04]  /*8600*/  STL.64 [R1+0x118], R8 ;  /* 0x0001180801007387 */ /* 0x000fe80000100a00 */
[----:B------:R-:W-:Y:S04]  /*8610*/  STL.64 [R1+0x790], R8 ;  /* 0x0007900801007387 */ /* 0x000fe80000100a00 */
[----:B------:R-:W4:Y:S01]  /*8620*/  LDL.LU.64 R14, [R1+0x888] ;  /* 0x00088800010e7983 */ /* 0x000f220000300a00 */
[----:B--2---:R-:W-:-:S06]  /*8630*/  PRMT R43, RZ, 0x7610, R43 ;  /* 0x00007610ff2b7816 */ /* 0x004fcc000000002b */
[----:B------:R0:W2:Y:S04]  /*8640*/  @P5 LDG.E.U16 R43, desc[UR22][R44.64] ;  /* 0x000000162c2b5981 */ /* 0x0000a8000c1e1500 */
[----:B---3--:R1:W-:Y:S04]  /*8650*/  STL [R1+0x168], R52 ;  /* 0x0001683401007387 */ /* 0x0083e80000100800 */
[----:B------:R-:W3:Y:S04]  /*8660*/  LDL.LU.64 R16, [R1+0x880] ;  /* 0x0008800001107983 */ /* 0x000ee80000300a00 */
[----:B------:R-:W3:Y:S01]  /*8670*/  LDL.LU.64 R22, [R1+0x878] ;  /* 0x0008780001167983 */ /* 0x000ee20000300a00 */
[----:B-1----:R-:W1:Y:S03]  /*8680*/  S2R R52, SR_TID.X ;  /* 0x0000000000347919 */ /* 0x002e660000002100 */
[----:B----4-:R-:W-:Y:S04]  /*8690*/  STL [R1+0x158], R48 ;  /* 0x0001583001007387 */ /* 0x010fe80000100800 */
[----:B------:R-:W-:Y:S01]  /*86a0*/  STL [R1+0x15c], R53 ;  /* 0x00015c3501007387 */ /* 0x000fe20000100800 */
[----:B-1----:R-:W-:-:S04]  /*86b0*/  SHF.R.U32.HI R52, RZ, 0x6, R52 ;  /* 0x00000006ff347819 */ /* 0x002fc80000011634 */
[----:B------:R-:W-:Y:S02]  /*86c0*/  SGXT.U32 R52, R52, 0x1 ;  /* 0x000000013434781a */ /* 0x000fe40000000000 */
[----:B------:R-:W-:Y:S02]  /*86d0*/  PRMT R0, RZ, 0x7610, R0 ;  /* 0x00007610ff007816 */ /* 0x000fe40000000000 */
[----:B------:R-:W-:Y:S02]  /*86e0*/  ISETP.LT.AND P4, PT, R42, R50, P0 ;  /* 0x000000322a00720c */ /* 0x000fe40000781270 */
[----:B0-----:R-:W-:-:S04]  /*86f0*/  LOP3.LUT R44, R52, 0x4, RZ, 0xfc, !PT ;  /* 0x00000004342c7812 */ /* 0x001fc800078efcff */
[-C--:B------:R-:W-:Y:S02]  /*8700*/  ISETP.LT.AND P6, PT, R44, R50.reuse, P0 ;  /* 0x000000322c00720c */ /* 0x080fe400007c1270 */
[----:B------:R-:W-:Y:S02]  /*8710*/  ISETP.LT.AND P3, PT, R37, R50, P0 ;  /* 0x000000322500720c */ /* 0x000fe40000761270 */
[----:B------:R-:W-:Y:S02]  /*8720*/  PRMT R24, RZ, 0x7610, R24 ;  /* 0x00007610ff187816 */ /* 0x000fe40000000018 */
[----:B------:R-:W-:-:S07]  /*8730*/  PRMT R25, RZ, 0x7610, R25 ;  /* 0x00007610ff197816 */ /* 0x000fce0000000019 */
[----:B------:R-:W4:Y:S04]  /*8740*/  @P6 LDG.E.U16 R25, desc[UR22][R38.64] ;  /* 0x0000001626196981 */ /* 0x000f28000c1e1500 */
[----:B--2---:R0:W-:Y:S02]  /*8750*/  STL [R1+0x14c], R43 ;  /* 0x00014c2b01007387 */ /* 0x0041e40000100800 */
[----:B0-----:R-:W-:-:S04]  /*8760*/  LOP3.LUT R43, R52, 0x2, RZ, 0xfc, !PT ;  /* 0x00000002342b7812 */ /* 0x001fc800078efcff */
[-C--:B------:R-:W-:Y:S02]  /*8770*/  ISETP.LT.AND P2, PT, R43, R50.reuse, P0 ;  /* 0x000000322b00720c */ /* 0x080fe40000741270 */
[----:B------:R-:W-:Y:S02]  /*8780*/  LOP3.LUT R43, R52, 0x6, RZ, 0xfc, !PT ;  /* 0x00000006342b7812 */ /* 0x000fe400078efcff */
[----:B---3--:R-:W-:Y:S02]  /*8790*/  PRMT R17, RZ, 0x7610, R17 ;  /* 0x00007610ff117816 */ /* 0x008fe40000000011 */
[----:B------:R-:W-:-:S04]  /*87a0*/  ISETP.LT.AND P5, PT, R43, R50, P0 ;  /* 0x000000322b00720c */ /* 0x000fc800007a1270 */
[----:B------:R-:W2:Y:S04]  /*87b0*/  @P4 LDG.E.U16 R17, desc[UR22][R28.64] ;  /* 0x000000161c114981 */ /* 0x000ea8000c1e1500 */
[----:B------:R-:W3:Y:S01]  /*87c0*/  @P2 LDG.E.U16 R0, desc[UR22][R40.64] ;  /* 0x0000001628002981 */ /* 0x000ee2000c1e1500 */
[----:B------:R-:W-:-:S04]  /*87d0*/  PRMT R23, RZ, 0x7610, R23 ;  /* 0x00007610ff177816 */ /* 0x000fc80000000017 */
[----:B------:R-:W2:Y:S04]  /*87e0*/  @P5 LDG.E.U16 R24, desc[UR22][R34.64] ;  /* 0x0000001622185981 */ /* 0x000ea8000c1e1500 */
[----:B------:R-:W2:Y:S01]  /*87f0*/  @P3 LDG.E.U16 R23, desc[UR22][R30.64] ;  /* 0x000000161e173981 */ /* 0x000ea2000c1e1500 */
[-C--:B------:R-:W-:Y:S02]  /*8800*/  ISETP.LT.AND P2, PT, R36, R50.reuse, P0 ;  /* 0x000000322400720c */ /* 0x080fe40000741270 */
[----:B------:R-:W-:Y:S02]  /*8810*/  PRMT R22, RZ, 0x7610, R22 ;  /* 0x00007610ff167816 */ /* 0x000fe40000000016 */
[----:B------:R-:W-:-:S09]  /*8820*/  ISETP.LT.AND P5, PT, R26, R50, P0 ;  /* 0x000000321a00720c */ /* 0x000fd200007a1270 */
[----:B------:R-:W2:Y:S04]  /*8830*/  @P2 LDG.E.U16 R22, desc[UR22][R20.64] ;  /* 0x0000001614162981 */ /* 0x000ea8000c1e1500 */
[----:B---3--:R-:W-:Y:S04]  /*8840*/  STL [R1+0x7a8], R0 ;  /* 0x0007a80001007387 */ /* 0x008fe80000100800 */
[----:B------:R-:W3:Y:S04]  /*8850*/  LDL.LU R26, [R1+0x8c] ;  /* 0x00008c00011a7983 */ /* 0x000ee80000300800 */
        /* <DEDUP_REMOVED lines=10> */
[----:B--2---:R0:W-:Y:S04]  /*8900*/  STL [R1+0xf0], R17 ;  /* 0x0000f01101007387 */ /* 0x0041e80000100800 */
[----:B0-----:R-:W2:Y:S04]  /*8910*/  LDL.LU R17, [R1+0xd8] ;  /* 0x0000d80001117983 */ /* 0x001ea80000300800 */
[----:B------:R-:W2:Y:S04]  /*8920*/  LDL.LU R42, [R1+0xd4] ;  /* 0x0000d400012a7983 */ /* 0x000ea80000300800 */
[----:B------:R-:W2:Y:S04]  /*8930*/  LDL.LU R43, [R1+0xd0] ;  /* 0x0000d000012b7983 */ /* 0x000ea80000300800 */
[----:B------:R-:W2:Y:S04]  /*8940*/  LDL.LU R44, [R1+0xcc] ;  /* 0x0000cc00012c7983 */ /* 0x000ea80000300800 */
[----:B------:R-:W2:Y:S04]  /*8950*/  LDL.LU R45, [R1+0xc4] ;  /* 0x0000c400012d7983 */ /* 0x000ea80000300800 */
[----:B------:R0:W-:Y:S04]  /*8960*/  STL [R1+0x148], R24 ;  /* 0x0001481801007387 */ /* 0x0001e80000100800 */
[----:B0-----:R-:W2:Y:S04]  /*8970*/  LDL.LU R24, [R1+0x110] ;  /* 0x0001100001187983 */ /* 0x001ea80000300800 */
[----:B----4-:R0:W-:Y:S04]  /*8980*/  STL [R1+0xf4], R25 ;  /* 0x0000f41901007387 */ /* 0x0101e80000100800 */
[----:B0-----:R-:W4:Y:S04]  /*8990*/  LDL.LU R25, [R1+0x10c] ;  /* 0x00010c0001197983 */ /* 0x001f280000300800 */
[----:B------:R-:W4:Y:S04]  /*89a0*/  LDL.LU R30, [R1+0x104] ;  /* 0x00010400011e7983 */ /* 0x000f280000300800 */
[----:B------:R0:W-:Y:S04]  /*89b0*/  STL [R1+0xec], R23 ;  /* 0x0000ec1701007387 */ /* 0x0001e80000100800 */
[----:B------:R-:W4:Y:S01]  /*89c0*/  LDL.LU R31, [R1+0xfc] ;  /* 0x0000fc00011f7983 */ /* 0x000f220000300800 */
[----:B0-----:R-:W0:Y:S01]  /*89d0*/  S2R R23, SR_TID.X ;  /* 0x0000000000177919 */ /* 0x001e220000002100 */
[----:B------:R-:W-:Y:S01]  /*89e0*/  IMAD.SHL.U32 R48, R49, 0x2, RZ ;  /* 0x0000000231307824 */ /* 0x000fe200078e00ff */
[----:B------:R-:W-:Y:S01]  /*89f0*/  SHF.R.S32.HI R53, RZ, 0x6, R49 ;  /* 0x00000006ff357819 */ /* 0x000fe20000011431 */
[----:B------:R-:W-:-:S04]  /*8a00*/  @!UP1 UIADD3 UR4, UPT, UPT, -UR4, 0x100000, URZ ;  /* 0x0010000004049890 */ /* 0x000fc8000fffe1ff */
[----:B------:R-:W-:Y:S02]  /*8a10*/  @!UP1 USHF.L.U32 UR5, UR4, 0xb, URZ ;  /* 0x0000000b04059899 */ /* 0x000fe400080006ff */
[----:B------:R-:W-:Y:S01]  /*8a20*/  @!UP1 USHF.L.U32 UR4, UR4, 0x1, URZ ;  /* 0x0000000104049899 */ /* 0x000fe200080006ff */
[----:B------:R-:W-:Y:S02]  /*8a30*/  LOP3.LUT R52, R48, 0x7e, RZ, 0xc0, !PT ;  /* 0x0000007e30347812 */ /* 0x000fe400078ec0ff */
[----:B------:R-:W-:Y:S02]  /*8a40*/  SGXT R53, R53, 0x1 ;  /* 0x000000013535781a */ /* 0x000fe40000000200 */
[-C--:B------:R-:W-:Y:S01]  /*8a50*/  ISETP.LT.AND P4, PT, R32, R50.reuse, P0 ;  /* 0x000000322000720c */ /* 0x080fe20000781270 */
[----:B------:R-:W-:Y:S01]  /*8a60*/  IMAD.MOV.U32 R32, RZ, RZ, R46 ;  /* 0x000000ffff207224 */ /* 0x000fe200078e002e */
[-C--:B------:R-:W-:Y:S01]  /*8a70*/  ISETP.LT.AND P6, PT, R33, R50.reuse, P0 ;  /* 0x000000322100720c */ /* 0x080fe200007c1270 */
[----:B------:R-:W-:Y:S01]  /*8a80*/  IMAD.MOV.U32 R33, RZ, RZ, R47 ;  /* 0x000000ffff217224 */ /* 0x000fe200078e002f */
[----:B------:R-:W4:Y:S01]  /*8a90*/  LDL.LU R46, [R1+0xc8] ;  /* 0x0000c800012e7983 */ /* 0x000f220000300800 */
[----:B------:R-:W-:Y:S01]  /*8aa0*/  ISETP.LT.AND P3, PT, R18, R50, P0 ;  /* 0x000000321200720c */ /* 0x000fe20000761270 */
[----:B------:R-:W-:Y:S01]  /*8ab0*/  VOTEU.ALL UP1, P1 ;  /* 0x0000000000ff7886 */ /* 0x000fe20000820000 */
[----:B------:R-:W-:Y:S01]  /*8ac0*/  LOP3.LUT R53, R52, 0x90, R53, 0x78, !PT ;  /* 0x0000009034357812 */ /* 0x000fe200078e7835 */
[----:B------:R-:W4:Y:S03]  /*8ad0*/  LDL.LU R47, [R1+0xc0] ;  /* 0x0000c000012f7983 */ /* 0x000f260000300800 */
[----:B------:R1:W1:Y:S01]  /*8ae0*/  @!UP1 SYNCS.EXCH.64 URZ, [UR11+0x10008], UR4 ;  /* 0x010008040bff95b2 */ /* 0x0002620008000100 */
[----:B------:R-:W4:Y:S04]  /*8af0*/  LDL.LU R18, [R1+0x870] ;  /* 0x0008700001127983 */ /* 0x000f280000300800 */
[----:B------:R-:W4:Y:S01]  /*8b00*/  LDL.LU.64 R20, [R1+0x868] ;  /* 0x0008680001147983 */ /* 0x000f220000300a00 */
[----:B0-----:R-:W-:-:S03]  /*8b10*/  LOP3.LUT R23, R23, 0x7f, RZ, 0xc0, !PT ;  /* 0x0000007f17177812 */ /* 0x001fc600078ec0ff */
[----:B------:R0:W-:Y:S01]  /*8b20*/  STL [R1+0xe8], R22 ;  /* 0x0000e81601007387 */ /* 0x0001e20000100800 */
[-C--:B------:R-:W-:Y:S02]  /*8b30*/  ISETP.LT.AND P2, PT, R23, R50.reuse, P0 ;  /* 0x000000321700720c */ /* 0x080fe40000741270 */
[----:B------:R-:W-:Y:S01]  /*8b40*/  ISETP.LT.AND P0, PT, R27, R50, P0 ;  /* 0x000000321b00720c */ /* 0x000fe20000701270 */
[----:B0-----:R-:W4:Y:S04]  /*8b50*/  LDL.LU R22, [R1+0x864] ;  /* 0x0008640001167983 */ /* 0x001f280000300800 */
[----:B------:R-:W4:Y:S04]  /*8b60*/  LDL.LU R23, [R1+0x860] ;  /* 0x0008600001177983 */ /* 0x000f280000300800 */
[----:B------:R-:W4:Y:S04]  /*8b70*/  LDL.LU R27, [R1+0x85c] ;  /* 0x00085c00011b7983 */ /* 0x000f280000300800 */
[----:B---3--:R0:W-:Y:S04]  /*8b80*/  STS.U16 [R53+UR11], R26 ;  /* 0x0000001a35007988 */ /* 0x0081e8000800040b */
[----:B------:R3:W-:Y:S04]  /*8b90*/  STS.U16 [R53+UR11+0x400], R29 ;  /* 0x0004001d35007988 */ /* 0x0007e8000800040b */
[----:B------:R1:W-:Y:S04]  /*8ba0*/  STS.U16 [R53+UR11+0x800], R28 ;  /* 0x0008001c35007988 */ /* 0x0003e8000800040b */
[----:B0-----:R-:W4:Y:S04]  /*8bb0*/  LDL.LU R26, [R1+0x858] ;  /* 0x00085800011a7983 */ /* 0x001f280000300800 */
[----:B---3--:R-:W3:Y:S04]  /*8bc0*/  LDL.LU R29, [R1+0x854] ;  /* 0x00085400011d7983 */ /* 0x008ee80000300800 */
[----:B-1----:R-:W3:Y:S04]  /*8bd0*/  LDL.LU R28, [R1+0x850] ;  /* 0x00085000011c7983 */ /* 0x002ee80000300800 */
[----:B------:R0:W-:Y:S04]  /*8be0*/  STS.U16 [R53+UR11+0xc00], R34 ;  /* 0x000c002235007988 */ /* 0x0001e8000800040b */
[----:B------:R1:W-:Y:S04]  /*8bf0*/  STS.U16 [R53+UR11+0x1000], R35 ;  /* 0x0010002335007988 */ /* 0x0003e8000800040b */
[----:B------:R1:W-:Y:S04]  /*8c00*/  STS.U16 [R53+UR11+0x1400], R36 ;  /* 0x0014002435007988 */ /* 0x0003e8000800040b */
[----:B0-----:R-:W3:Y:S04]  /*8c10*/  LDL.LU R34, [R1+0x84c] ;  /* 0x00084c0001227983 */ /* 0x001ee80000300800 */
[----:B-1----:R-:W3:Y:S04]  /*8c20*/  LDL.LU R35, [R1+0x848] ;  /* 0x0008480001237983 */ /* 0x002ee80000300800 */
[----:B------:R-:W3:Y:S04]  /*8c30*/  LDL.LU R36, [R1+0x844] ;  /* 0x0008440001247983 */ /* 0x000ee80000300800 */
[----:B------:R0:W-:Y:S04]  /*8c40*/  STS.U16 [R53+UR11+0x1800], R37 ;  /* 0x0018002535007988 */ /* 0x0001e8000800040b */
[----:B------:R1:W-:Y:S04]  /*8c50*/  STS.U16 [R53+UR11+0x1c00], R39 ;  /* 0x001c002735007988 */ /* 0x0003e8000800040b */
[----:B--2---:R2:W-:Y:S04]  /*8c60*/  STS.U16 [R53+UR11+0x2c00], R17 ;  /* 0x002c001135007988 */ /* 0x0045e8000800040b */
[----:B0-----:R-:W3:Y:S04]  /*8c70*/  LDL.LU R37, [R1+0x840] ;  /* 0x0008400001257983 */ /* 0x001ee80000300800 */
[----:B-1----:R-:W3:Y:S01]  /*8c80*/  LDL.LU R39, [R1+0x83c] ;  /* 0x00083c0001277983 */ /* 0x002ee20000300800 */
[----:B--2---:R-:W-:-:S03]  /*8c90*/  LOP3.LUT R17, R53, 0x20, RZ, 0x3c, !PT ;  /* 0x0000002035117812 */ /* 0x004fc600078e3cff */
[----:B------:R0:W-:Y:S04]  /*8ca0*/  STS.U16 [R53+UR11+0x2000], R38 ;  /* 0x0020002635007988 */ /* 0x0001e8000800040b */
[----:B------:R1:W-:Y:S04]  /*8cb0*/  STS.U16 [R53+UR11+0x2400], R40 ;  /* 0x0024002835007988 */ /* 0x0003e8000800040b */
[----:B------:R2:W-:Y:S04]  /*8cc0*/  STS.U16 [R53+UR11+0x2800], R41 ;  /* 0x0028002935007988 */ /* 0x0005e8000800040b */
[----:B0-----:R-:W3:Y:S04]  /*8cd0*/  LDL.LU R38, [R1+0x838] ;  /* 0x0008380001267983 */ /* 0x001ee80000300800 */
[----:B-1----:R-:W3:Y:S04]  /*8ce0*/  LDL.LU R40, [R1+0x834] ;  /* 0x0008340001287983 */ /* 0x002ee80000300800 */
[----:B--2---:R-:W2:Y:S04]  /*8cf0*/  LDL.LU R41, [R1+0x830] ;  /* 0x0008300001297983 */ /* 0x004ea80000300800 */
[----:B------:R0:W-:Y:S04]  /*8d00*/  STS.U16 [R53+UR11+0x3000], R42 ;  /* 0x0030002a35007988 */ /* 0x0001e8000800040b */
[----:B------:R1:W-:Y:S04]  /*8d10*/  STS.U16 [R53+UR11+0x3400], R43 ;  /* 0x0034002b35007988 */ /* 0x0003e8000800040b */
[----:B------:R1:W-:Y:S04]  /*8d20*/  STS.U16 [R53+UR11+0x3800], R44 ;  /* 0x0038002c35007988 */ /* 0x0003e8000800040b */
[----:B0-----:R-:W2:Y:S04]  /*8d30*/  LDL.LU R42, [R1+0x82c] ;  /* 0x00082c00012a7983 */ /* 0x001ea80000300800 */
[----:B------:R0:W-:Y:S04]  /*8d40*/  STS.U16 [R53+UR11+0x3c00], R45 ;  /* 0x003c002d35007988 */ /* 0x0001e8000800040b */
[----:B-1----:R-:W2:Y:S04]  /*8d50*/  LDL.LU R43, [R1+0x828] ;  /* 0x00082800012b7983 */ /* 0x002ea80000300800 */
[----:B------:R-:W-:Y:S04]  /*8d60*/  STS.U16 [R17+UR11+0xd00], R24 ;  /* 0x000d001811007988 */ /* 0x000fe8000800040b */
[----:B------:R-:W2:Y:S04]  /*8d70*/  LDL.LU R44, [R1+0x824] ;  /* 0x00082400012c7983 */ /* 0x000ea80000300800 */
[----:B----4-:R-:W-:Y:S04]  /*8d80*/  STS.U16 [R17+UR11+0x1100], R25 ;  /* 0x0011001911007988 */ /* 0x010fe8000800040b */
[----:B0-----:R-:W4:Y:S04]  /*8d90*/  LDL.LU R45, [R1+0x820] ;  /* 0x00082000012d7983 */ /* 0x001f280000300800 */
[----:B------:R-:W-:Y:S04]  /*8da0*/  STS.U16 [R17+UR11+0x1500], R30 ;  /* 0x0015001e11007988 */ /* 0x000fe8000800040b */
[----:B------:R-:W-:Y:S04]  /*8db0*/  STL.64 [R1+0x778], R52 ;  /* 0x0007783401007387 */ /* 0x000fe80000100a00 */
[----:B------:R0:W-:Y:S04]  /*8dc0*/  STS.U16 [R17+UR11+0x1900], R31 ;  /* 0x0019001f11007988 */ /* 0x0001e8000800040b */
[----:B0-----:R-:W2:Y:S04]  /*8dd0*/  LDL.64 R30, [R1+0x220] ;  /* 0x00022000011e7983 */ /* 0x001ea80000100a00 */
[----:B--2---:R0:W-:Y:S04]  /*8de0*/  STL.64 [R1+0x7e8], R30 ;  /* 0x0007e81e01007387 */ /* 0x0041e80000100a00 */
[----:B0-----:R-:W2:Y:S04]  /*8df0*/  LDL.64 R30, [R1+0x260] ;  /* 0x00026000011e7983 */ /* 0x001ea80000100a00 */
[----:B------:R-:W-:Y:S04]  /*8e00*/  STS.U16 [R17+UR11+0x1d00], R46 ;  /* 0x001d002e11007988 */ /* 0x000fe8000800040b */
[----:B------:R0:W-:Y:S04]  /*8e10*/  STS.U16 [R17+UR11+0x2100], R47 ;  /* 0x0021002f11007988 */ /* 0x0001e8000800040b */
[----:B--2---:R-:W-:Y:S04]  /*8e20*/  STL.64 [R1+0x7f0], R30 ;  /* 0x0007f01e01007387 */ /* 0x004fe80000100a00 */
[----:B0-----:R-:W2:Y:S01]  /*8e30*/  LDL.64 R46, [R1+0x1e0] ;  /* 0x0001e000012e7983 */ /* 0x001ea20000100a00 */
[----:B------:R-:W-:-:S02]  /*8e40*/  PRMT R41, RZ, 0x7610, R41 ;  /* 0x00007610ff297816 */ /* 0x000fc40000000029 */
[----:B---3--:R-:W-:Y:S02]  /*8e50*/  PRMT R40, RZ, 0x7610, R40 ;  /* 0x00007610ff287816 */ /* 0x008fe40000000028 */
[----:B------:R-:W-:Y:S02]  /*8e60*/  PRMT R5, RZ, 0x7610, R5 ;  /* 0x00007610ff057816 */ /* 0x000fe40000000005 */
[----:B------:R-:W-:Y:S02]  /*8e70*/  PRMT R4, RZ, 0x7610, R4 ;  /* 0x00007610ff047816 */ /* 0x000fe40000000004 */
[----:B------:R-:W-:Y:S02]  /*8e80*/  PRMT R9, RZ, 0x7610, R9 ;  /* 0x00007610ff097816 */ /* 0x000fe40000000009 */
[----:B------:R-:W-:Y:S02]  /*8e90*/  PRMT R8, RZ, 0x7610, R8 ;  /* 0x00007610ff087816 */ /* 0x000fe40000000008 */
[----:B------:R-:W-:Y:S01]  /*8ea0*/  PRMT R16, RZ, 0x7610, R16 ;  /* 0x00007610ff107816 */ /* 0x000fe20000000010 */
[----:B--2---:R-:W-:Y:S04]  /*8eb0*/  STL [R1+0x7f8], R47 ;  /* 0x0007f82f01007387 */ /* 0x004fe80000100800 */
[----:B------:R-:W-:Y:S04]  /*8ec0*/  STL [R1+0x7b8], R49 ;  /* 0x0007b83101007387 */ /* 0x000fe80000100800 */
[----:B------:R0:W-:Y:S04]  /*8ed0*/  STL.64 [R1+0x7a0], R40 ;  /* 0x0007a02801007387 */ /* 0x0001e80000100a00 */
[----:B------:R-:W-:Y:S04]  /*8ee0*/  STL.64 [R1+0x7b0], R4 ;  /* 0x0007b00401007387 */ /* 0x000fe80000100a00 */
[----:B------:R1:W-:Y:S04]  /*8ef0*/  STL.64 [R1+0x818], R8 ;  /* 0x0008180801007387 */ /* 0x0003e80000100a00 */
[----:B0-----:R-:W2:Y:S04]  /*8f00*/  LDL.64 R40, [R1+0x268] ;  /* 0x0002680001287983 */ /* 0x001ea80000100a00 */
[----:B------:R0:W-:Y:S04]  /*8f10*/  STL.S16 [R1+0x84], R16 ;  /* 0x0000841001007387 */ /* 0x0001e80000100600 */
[----:B------:R-:W3:Y:S01]  /*8f20*/  LDL.64 R30, [R1+0x2a0] ;  /* 0x0002a000011e7983 */ /* 0x000ee20000100a00 */
[----:B------:R-:W-:Y:S01]  /*8f30*/  PRMT R29, RZ, 0x7610, R29 ;  /* 0x00007610ff1d7816 */ /* 0x000fe2000000001d */
[----:B-1----:R-:W-:Y:S01]  /*8f40*/  IMAD.MOV.U32 R8, RZ, RZ, R32 ;  /* 0x000000ffff087224 */ /* 0x002fe200078e0020 */
[----:B------:R-:W-:Y:S01]  /*8f50*/  PRMT R28, RZ, 0x7610, R28 ;  /* 0x00007610ff1c7816 */ /* 0x000fe2000000001c */
[----:B------:R-:W-:Y:S01]  /*8f60*/  IMAD.MOV.U32 R9, RZ, RZ, R33 ;  /* 0x000000ffff097224 */ /* 0x000fe200078e0021 */
[----:B------:R-:W-:Y:S01]  /*8f70*/  PRMT R4, RZ, 0x7610, R4 ;  /* 0x00007610ff047816 */ /* 0x000fe20000000004 */
[----:B------:R-:W2:Y:S04]  /*8f80*/  LDL.64 R24, [R1+0x228] ;  /* 0x0002280001187983 */ /* 0x000ea80000100a00 */
[----:B0-----:R-:W2:Y:S04]  /*8f90*/  LDL.64 R16, [R1+0x1e8] ;  /* 0x0001e80001107983 */ /* 0x001ea80000100a00 */
[----:B------:R-:W2:Y:S04]  /*8fa0*/  LDL.64 R32, [R1+0x98] ;  /* 0x0000980001207983 */ /* 0x000ea80000100a00 */
[----:B------:R-:W2:Y:S04]  /*8fb0*/  @P2 LDG.E.U16 R4, desc[UR22][R8.64] ;  /* 0x0000001608042981 */ /* 0x000ea8000c1e1500 */
[----:B---3--:R0:W-:Y:S04]  /*8fc0*/  STL.64 [R1+0x800], R30 ;  /* 0x0008001e01007387 */ /* 0x0081e80000100a00 */
[----:B0-----:R-:W3:Y:S04]  /*8fd0*/  LDL.64 R30, [R1+0x310] ;  /* 0x00031000011e7983 */ /* 0x001ee80000100a00 */
[----:B------:R0:W-:Y:S04]  /*8fe0*/  STL.64 [R1+0x7c0], R28 ;  /* 0x0007c01c01007387 */ /* 0x0001e80000100a00 */
[----:B0-----:R-:W2:Y:S04]  /*8ff0*/  LDL.64 R28, [R1+0x2a8] ;  /* 0x0002a800011c7983 */ /* 0x001ea80000100a00 */
[----:B------:R-:W3:Y:S01]  /*9000*/  LDL.LU.64 R8, [R1+0x818] ;  /* 0x0008180001087983 */ /* 0x000ee20000300a00 */
[----:B------:R-:W-:-:S06]  /*9010*/  PRMT R5, RZ, 0x7610, R5 ;  /* 0x00007610ff057816 */ /* 0x000fcc0000000005 */
[----:B--2---:R-:W2:Y:S04]  /*9020*/  @P2 LDG.E.U16 R5, desc[UR22][R28.64] ;  /* 0x000000161c052981 */ /* 0x004ea8000c1e1500 */
[----:B---3--:R-:W3:Y:S04]  /*9030*/  @P2 LDG.E.U16 R8, desc[UR22][R24.64] ;  /* 0x0000001618082981 */ /* 0x008ee8000c1e1500 */
[----:B------:R-:W3:Y:S01]  /*9040*/  @P2 LDG.E.U16 R9, desc[UR22][R40.64] ;  /* 0x0000001628092981 */ /* 0x000ee2000c1e1500 */
[----:B------:R-:W-:Y:S02]  /*9050*/  PRMT R53, RZ, 0x7610, R53 ;  /* 0x00007610ff357816 */ /* 0x000fe40000000035 */
[----:B------:R-:W-:Y:S01]  /*9060*/  PRMT R52, RZ, 0x7610, R52 ;  /* 0x00007610ff347816 */ /* 0x000fe20000000034 */
[----:B------:R-:W3:Y:S04]  /*9070*/  LDL.64 R28, [R1+0x300] ;  /* 0x00030000011c7983 */ /* 0x000ee80000100a00 */
[----:B------:R-:W3:Y:S04]  /*9080*/  @P2 LDG.E.U16 R53, desc[UR22][R16.64] ;  /* 0x0000001610352981 */ /* 0x000ee8000c1e1500 */
[----:B------:R-:W4:Y:S04]  /*9090*/  @P2 LDG.E.U16 R52, desc[UR22][R32.64] ;  /* 0x0000001620342981 */ /* 0x000f28000c1e1500 */
[----:B--2---:R-:W-:Y:S04]  /*90a0*/  STL [R1+0x88], R5 ;  /* 0x0000880501007387 */ /* 0x004fe80000100800 */
[----:B------:R0:W-:Y:S04]  /*90b0*/  STL [R1+0xb0], R4 ;  /* 0x0000b00401007387 */ /* 0x0001e80000100800 */
[----:B------:R-:W2:Y:S04]  /*90c0*/  LDL.64 R40, [R1+0x258] ;  /* 0x0002580001287983 */ /* 0x000ea80000100a00 */
[----:B0-----:R-:W2:Y:S04]  /*90d0*/  LDL.64 R4, [R1+0x298] ;  /* 0x0002980001047983 */ /* 0x001ea80000100a00 */
[----:B---3--:R-:W-:Y:S04]  /*90e0*/  STL [R1+0x58], R8 ;  /* 0x0000580801007387 */ /* 0x008fe80000100800 */
[----:B------:R0:W-:Y:S04]  /*90f0*/  STL [R1+0x70], R9 ;  /* 0x0000700901007387 */ /* 0x0001e80000100800 */
[----:B------:R-:W3:Y:S04]  /*9100*/  LDL.64 R24, [R1+0x140] ;  /* 0x0001400001187983 */ /* 0x000ee80000100a00 */
[----:B0-----:R-:W2:Y:S04]  /*9110*/  LDL.64 R8, [R1+0x218] ;  /* 0x0002180001087983 */ /* 0x001ea80000100a00 */
[----:B------:R-:W2:Y:S04]  /*9120*/  LDL.LU.64 R16, [R1+0x810] ;  /* 0x0008100001107983 */ /* 0x000ea80000300a00 */
[----:B------:R-:W3:Y:S01]  /*9130*/  LDL.LU.64 R32, [R1+0x808] ;  /* 0x0008080001207983 */ /* 0x000ee20000300a00 */
[----:B------:R-:W-:-:S02]  /*9140*/  PRMT R44, RZ, 0x7610, R44 ;  /* 0x00007610ff2c7816 */ /* 0x000fc4000000002c */
[----:B----4-:R-:W-:-:S04]  /*9150*/  PRMT R45, RZ, 0x7610, R45 ;  /* 0x00007610ff2d7816 */ /* 0x010fc8000000002d */
[----:B--2---:R-:W2:Y:S04]  /*9160*/  @P2 LDG.E.U16 R44, desc[UR22][R16.64] ;  /* 0x00000016102c2981 */ /* 0x004ea8000c1e1500 */
[----:B---3--:R-:W3:Y:S04]  /*9170*/  @P2 LDG.E.U16 R45, desc[UR22][R32.64] ;  /* 0x00000016202d2981 */ /* 0x008ee8000c1e1500 */
[----:B------:R-:W-:Y:S01]  /*9180*/  STL [R1+0x574], R32 ;  /* 0x0005742001007387 */ /* 0x000fe20000100800 */
[----:B------:R-:W-:-:S03]  /*9190*/  PRMT R47, RZ, 0x7610, R47 ;  /* 0x00007610ff2f7816 */ /* 0x000fc6000000002f */
[----:B------:R0:W-:Y:S04]  /*91a0*/  STL [R1+0x570], R33 ;  /* 0x0005702101007387 */ /* 0x0001e80000100800 */
[----:B------:R-:W4:Y:S04]  /*91b0*/  @P2 LDG.E.U16 R47, desc[UR22][R30.64] ;  /* 0x000000161e2f2981 */ /* 0x000f28000c1e1500 */
[----:B0-----:R-:W4:Y:S04]  /*91c0*/  LDL R33, [R1+0x84] ;  /* 0x0000840001217983 */ /* 0x001f280000100800 */
[----:B------:R-:W-:Y:S04]  /*91d0*/  STL [R1+0x2c], R52 ;  /* 0x00002c3401007387 */ /* 0x000fe80000100800 */
[----:B------:R0:W-:Y:S04]  /*91e0*/  STL [R1+0x40], R53 ;  /* 0x0000403501007387 */ /* 0x0001e80000100800 */
[----:B0-----:R-:W4:Y:S04]  /*91f0*/  LDL.64 R52, [R1+0xa0] ;  /* 0x0000a00001347983 */ /* 0x001f280000100a00 */
[----:B--2---:R-:W-:Y:S04]  /*9200*/  STL [R1+0x4], R44 ;  /* 0x0000042c01007387 */ /* 0x004fe80000100800 */
[----:B---3--:R0:W-:Y:S04]  /*9210*/  STL [R1+0x18], R45 ;  /* 0x0000182d01007387 */ /* 0x0081e80000100800 */
[----:B0-----:R-:W2:Y:S04]  /*9220*/  LDL.64 R44, [R1+0x1d8] ;  /* 0x0001d800012c7983 */ /* 0x001ea80000100a00 */
[----:B------:R0:W-:Y:S04]  /*9230*/  STL.64 [R1+0x578], R16 ;  /* 0x0005781001007387 */ /* 0x0001e80000100a00 */
[----:B0-----:R-:W3:Y:S04]  /*9240*/  LDL.64 R16, [R1+0x130] ;  /* 0x0001300001107983 */ /* 0x001ee80000100a00 */
[----:B------:R-:W2:Y:S04]  /*9250*/  LDL.LU.64 R30, [R1+0x800] ;  /* 0x00080000011e7983 */ /* 0x000ea80000300a00 */
[----:B----4-:R0:W-:Y:S04]  /*9260*/  STL [R1+0xac], R47 ;  /* 0x0000ac2f01007387 */ /* 0x0101e80000100800 */
[----:B0-----:R-:W4:Y:S04]  /*9270*/  LDL.LU R47, [R1+0x7f8] ;  /* 0x0007f800012f7983 */ /* 0x001f280000300800 */
[----:B--2---:R-:W2:Y:S04]  /*9280*/  @P2 LDG.E.U16 R33, desc[UR22][R30.64] ;  /* 0x000000161e212981 */ /* 0x004ea8000c1e1500 */
[----:B------:R-:W2:Y:S01]  /*9290*/  LDL.LU.64 R30, [R1+0x7f0] ;  /* 0x0007f000011e7983 */ /* 0x000ea20000300a00 */
[----:B------:R-:W-:-:S02]  /*92a0*/  PRMT R14, RZ, 0x7610, R14 ;  /* 0x00007610ff0e7816 */ /* 0x000fc4000000000e */
[----:B------:R-:W-:-:S04]  /*92b0*/  PRMT R15, RZ, 0x7610, R15 ;  /* 0x00007610ff0f7816 */ /* 0x000fc8000000000f */
[----:B--2---:R-:W2:Y:S04]  /*92c0*/  @P2 LDG.E.U16 R14, desc[UR22][R30.64] ;  /* 0x000000161e0e2981 */ /* 0x004ea8000c1e1500 */
[----:B------:R-:W2:Y:S01]  /*92d0*/  LDL.LU.64 R30, [R1+0x7e8] ;  /* 0x0007e800011e7983 */ /* 0x000ea20000300a00 */
[----:B------:R-:W-:-:S06]  /*92e0*/  PRMT R23, RZ, 0x7610, R23 ;  /* 0x00007610ff177816 */ /* 0x000fcc0000000017 */
[----:B----4-:R-:W4:Y:S04]  /*92f0*/  @P2 LDG.E.U16 R23, desc[UR22][R46.64] ;  /* 0x000000162e172981 */ /* 0x010f28000c1e1500 */
[----:B--2---:R-:W2:Y:S04]  /*9300*/  @P2 LDG.E.U16 R15, desc[UR22][R30.64] ;  /* 0x000000161e0f2981 */ /* 0x004ea8000c1e1500 */
[----:B------:R0:W-:Y:S04]  /*9310*/  STL [R1+0x6c], R14 ;  /* 0x00006c0e01007387 */ /* 0x0001e80000100800 */
[----:B0-----:R-:W3:Y:S04]  /*9320*/  LDL.LU R14, [R1+0x7e0] ;  /* 0x0007e000010e7983 */ /* 0x001ee80000300800 */
[----:B------:R-:W3:Y:S04]  /*9330*/  LDL.LU.64 R30, [R1+0x7d8] ;  /* 0x0007d800011e7983 */ /* 0x000ee80000300a00 */
[----:B--2---:R0:W-:Y:S04]  /*9340*/  STL [R1+0x54], R15 ;  /* 0x0000540f01007387 */ /* 0x0041e80000100800 */
[----:B0-----:R-:W2:Y:S04]  /*9350*/  LDL.LU R15, [R1+0x7d0] ;  /* 0x0007d000010f7983 */ /* 0x001ea80000300800 */
[----:B------:R-:W4:Y:S01]  /*9360*/  LDL.LU.64 R46, [R1+0x7c8] ;  /* 0x0007c800012e7983 */ /* 0x000f220000300a00 */
[----:B------:R-:W-:-:S02]  /*9370*/  PRMT R22, RZ, 0x7610, R22 ;  /* 0x00007610ff167816 */ /* 0x000fc40000000016 */
[----:B------:R-:W-:Y:S02]  /*9380*/  PRMT R42, RZ, 0x7610, R42 ;  /* 0x00007610ff2a7816 */ /* 0x000fe4000000002a */
[----:B------:R-:W-:-:S06]  /*9390*/  PRMT R43, RZ, 0x7610, R43 ;  /* 0x00007610ff2b7816 */ /* 0x000fcc000000002b */
[----:B---3--:R-:W3:Y:S04]  /*93a0*/  @P2 LDG.E.U16 R43, desc[UR22][R30.64] ;  /* 0x000000161e2b2981 */ /* 0x008ee8000c1e1500 */
[----:B--2---:R-:W2:Y:S04]  /*93b0*/  @P2 LDG.E.U16 R42, desc[UR22][R14.64] ;  /* 0x000000160e2a2981 */ /* 0x004ea8000c1e1500 */
[----:B----4-:R-:W4:Y:S01]  /*93c0*/  @P2 LDG.E.U16 R22, desc[UR22][R46.64] ;  /* 0x000000162e162981 */ /* 0x010f22000c1e1500 */
[----:B------:R-:W-:Y:S02]  /*93d0*/  PRMT R49, RZ, 0x7610, R49 ;  /* 0x00007610ff317816 */ /* 0x000fe40000000031 */
[----:B------:R-:W-:-:S04]  /*93e0*/  PRMT R0, RZ, 0x7610, R0 ;  /* 0x00007610ff007816 */ /* 0x000fc80000000000 */
[----:B------:R-:W2:Y:S04]  /*93f0*/  @P2 LDG.E.U16 R49, desc[UR22][R28.64] ;  /* 0x000000161c312981 */ /* 0x000ea8000c1e1500 */
[----:B------:R-:W2:Y:S04]  /*9400*/  @P2 LDG.E.U16 R0, desc[UR22][R4.64] ;  /* 0x0000001604002981 */ /* 0x000ea8000c1e1500 */
[----:B----4-:R-:W-:Y:S04]  /*9410*/  STL [R1+0x28], R22 ;  /* 0x0000281601007387 */ /* 0x010fe80000100800 */
[----:B------:R0:W-:Y:S04]  /*9420*/  STL [R1+0x3c], R23 ;  /* 0x00003c1701007387 */ /* 0x0001e80000100800 */
[----:B0-----:R-:W4:Y:S04]  /*9430*/  LDL.64 R22, [R1+0x290] ;  /* 0x0002900001167983 */ /* 0x001f280000100a00 */
[----:B------:R-:W-:Y:S04]  /*9440*/  STL [R1+0x590], R46 ;  /* 0x0005902e01007387 */ /* 0x000fe80000100800 */
[----:B------:R-:W-:Y:S04]  /*9450*/  STL [R1+0x580], R47 ;  /* 0x0005802f01007387 */ /* 0x000fe80000100800 */
[----:B------:R0:W-:Y:S04]  /*9460*/  STL.64 [R1+0x588], R30 ;  /* 0x0005881e01007387 */ /* 0x0001e80000100a00 */
[----:B0-----:R-:W4:Y:S04]  /*9470*/  LDL.64 R30, [R1+0x250] ;  /* 0x00025000011e7983 */ /* 0x001f280000100a00 */
[----:B--2---:R-:W-:Y:S04]  /*9480*/  STL [R1], R42 ;  /* 0x0000002a01007387 */ /* 0x004fe80000100800 */
[----:B---3--:R0:W-:Y:S04]  /*9490*/  STL [R1+0x14], R43 ;  /* 0x0000142b01007387 */ /* 0x0081e80000100800 */
[----:B------:R-:W2:Y:S04]  /*94a0*/  LDL.64 R46, [R1+0x1d0] ;  /* 0x0001d000012e7983 */ /* 0x000ea80000100a00 */
[----:B0-----:R-:W3:Y:S04]  /*94b0*/  LDL.64 R42, [R1+0x210] ;  /* 0x00021000012a7983 */ /* 0x001ee80000100a00 */
[----:B------:R-:W-:Y:S04]  /*94c0*/  STL.64 [R1+0x598], R14 ;  /* 0x0005980e01007387 */ /* 0x000fe80000100a00 */
[----:B------:R-:W2:Y:S01]  /*94d0*/  LDL.LU.64 R28, [R1+0x7c0] ;  /* 0x0007c000011c7983 */ /* 0x000ea20000300a00 */
[----:B------:R-:W-:-:S03]  /*94e0*/  PRMT R12, RZ, 0x7610, R12 ;  /* 0x00007610ff0c7816 */ /* 0x000fc6000000000c */
[----:B------:R0:W-:Y:S04]  /*94f0*/  STL [R1+0xa8], R49 ;  /* 0x0000a83101007387 */ /* 0x0001e80000100800 */
[----:B------:R-:W3:Y:S04]  /*9500*/  @P2 LDG.E.U16 R12, desc[UR22][R40.64] ;  /* 0x00000016280c2981 */ /* 0x000ee8000c1e1500 */
[----:B0-----:R-:W4:Y:S04]  /*9510*/  LDL.LU R49, [R1+0x7b8] ;  /* 0x0007b80001317983 */ /* 0x001f280000300800 */
[----:B------:R-:W4:Y:S04]  /*9520*/  LDL.LU.64 R4, [R1+0x7b0] ;  /* 0x0007b00001047983 */ /* 0x000f280000300a00 */
[----:B------:R-:W-:Y:S04]  /*9530*/  @P2 STL [R1+0x84], R33 ;  /* 0x0000842101002387 */ /* 0x000fe80000100800 */
[----:B------:R0:W-:Y:S04]  /*9540*/  STL [R1+0x80], R0 ;  /* 0x0000800001007387 */ /* 0x0001e80000100800 */
[----:B0-----:R-:W4:Y:S04]  /*9550*/  LDL.LU R0, [R1+0x7a8] ;  /* 0x0007a80001007983 */ /* 0x001f280000300800 */
[----:B------:R-:W4:Y:S04]  /*9560*/  LDL.LU.64 R40, [R1+0x7a0] ;  /* 0x0007a00001287983 */ /* 0x000f280000300a00 */
[----:B--2---:R-:W2:Y:S04]  /*9570*/  @P2 LDG.E.U16 R28, desc[UR22][R8.64] ;  /* 0x00000016081c2981 */ /* 0x004ea8000c1e1500 */
[----:B------:R-:W2:Y:S04]  /*9580*/  @P0 LDG.E.U16 R29, desc[UR22][R52.64] ;  /* 0x00000016341d0981 */ /* 0x000ea8000c1e1500 */
[----:B---3--:R0:W-:Y:S04]  /*9590*/  STL [R1+0x68], R12 ;  /* 0x0000680c01007387 */ /* 0x0081e80000100800 */
[----:B0-----:R-:W3:Y:S04]  /*95a0*/  LDL.LU R12, [R1+0x798] ;  /* 0x00079800010c7983 */ /* 0x001ee80000300800 */
[----:B------:R-:W3:Y:S04]  /*95b0*/  LDL.LU.64 R8, [R1+0x790] ;  /* 0x0007900001087983 */ /* 0x000ee80000300a00 */
[----:B----4-:R-:W4:Y:S04]  /*95c0*/  @P6 LDG.E.U16 R41, desc[UR22][R24.64] ;  /* 0x0000001618296981 */ /* 0x010f28000c1e1500 */
[----:B------:R-:W4:Y:S04]  /*95d0*/  @P5 LDG.E.U16 R40, desc[UR22][R16.64] ;  /* 0x0000001610285981 */ /* 0x000f28000c1e1500 */
[----:B--2---:R0:W-:Y:S04]  /*95e0*/  STL [R1+0x50], R28 ;  /* 0x0000501c01007387 */ /* 0x0041e80000100800 */
[----:B0-----:R-:W2:Y:S04]  /*95f0*/  LDL.LU R28, [R1+0x788] ;  /* 0x00078800011c7983 */ /* 0x001ea80000300800 */
[----:B------:R-:W2:Y:S04]  /*9600*/  LDL.LU.64 R24, [R1+0x780] ;  /* 0x0007800001187983 */ /* 0x000ea80000300a00 */
[----:B---3--:R-:W3:Y:S04]  /*9610*/  @P3 LDG.E.U16 R4, desc[UR22][R8.64] ;  /* 0x0000001608043981 */ /* 0x008ee8000c1e1500 */
[----:B--2---:R-:W2:Y:S01]  /*9620*/  @P4 LDG.E.U16 R5, desc[UR22][R24.64] ;  /* 0x0000001618054981 */ /* 0x004ea2000c1e1500 */
[----:B------:R-:W-:-:S06]  /*9630*/  PRMT R13, RZ, 0x7610, R13 ;  /* 0x00007610ff0d7816 */ /* 0x000fcc000000000d */
[----:B------:R-:W4:Y:S04]  /*9640*/  @P2 LDG.E.U16 R13, desc[UR22][R44.64] ;  /* 0x000000162c0d2981 */ /* 0x000f28000c1e1500 */
[----:B---3--:R-:W-:Y:S04]  /*9650*/  STL [R1+0xb8], R4 ;  /* 0x0000b80401007387 */ /* 0x008fe80000100800 */
[----:B--2---:R0:W-:Y:S04]  /*9660*/  STL [R1+0xbc], R5 ;  /* 0x0000bc0501007387 */ /* 0x0041e80000100800 */
[----:B------:R-:W2:Y:S04]  /*9670*/  LDL.64 R8, [R1+0x288] ;  /* 0x0002880001087983 */ /* 0x000ea80000100a00 */
[----:B------:R-:W3:Y:S04]  /*9680*/  LDL.64 R24, [R1+0x248] ;  /* 0x0002480001187983 */ /* 0x000ee80000100a00 */
[----:B0-----:R-:W2:Y:S04]  /*9690*/  LDL.64 R4, [R1+0x2e0] ;  /* 0x0002e00001047983 */ /* 0x001ea80000100a00 */
[----:B----4-:R-:W-:Y:S04]  /*96a0*/  STL [R1+0xc0], R40 ;  /* 0x0000c02801007387 */ /* 0x010fe80000100800 */
[----:B------:R0:W-:Y:S04]  /*96b0*/  STL [R1+0xc4], R41 ;  /* 0x0000c42901007387 */ /* 0x0001e80000100800 */
[----:B------:R-:W4:Y:S04]  /*96c0*/  LDL.64 R16, [R1+0x1c8] ;  /* 0x0001c80001107983 */ /* 0x000f280000100a00 */
[----:B0-----:R-:W2:Y:S04]  /*96d0*/  LDL.64 R40, [R1+0x208] ;  /* 0x0002080001287983 */ /* 0x001ea80000100a00 */
[----:B------:R-:W2:Y:S04]  /*96e0*/  LDL.LU.64 R52, [R1+0x778] ;  /* 0x0007780001347983 */ /* 0x000ea80000300a00 */
[----:B------:R0:W-:Y:S04]  /*96f0*/  STL [R1+0xb4], R29 ;  /* 0x0000b41d01007387 */ /* 0x0001e80000100800 */
[----:B0-----:R-:W2:Y:S04]  /*9700*/  LDL.LU R29, [R1+0x770] ;  /* 0x00077000011d7983 */ /* 0x001ea80000300800 */
[----:B------:R-:W2:Y:S01]  /*9710*/  LDL.LU.64 R44, [R1+0x768] ;  /* 0x00076800012c7983 */ /* 0x000ea20000300a00 */
[----:B------:R-:W-:-:S06]  /*9720*/  PRMT R10, RZ, 0x7610, R10 ;  /* 0x00007610ff0a7816 */ /* 0x000fcc000000000a */
[----:B--2---:R-:W2:Y:S04]  /*9730*/  @P2 LDG.E.U16 R10, desc[UR22][R44.64] ;  /* 0x000000162c0a2981 */ /* 0x004ea8000c1e1500 */
[----:B------:R0:W-:Y:S04]  /*9740*/  STL [R1+0x38], R13 ;  /* 0x0000380d01007387 */ /* 0x0001e80000100800 */
[----:B0-----:R-:W3:Y:S04]  /*9750*/  LDL.LU R13, [R1+0x764] ;  /* 0x00076400010d7983 */ /* 0x001ee80000300800 */
[----:B--2---:R0:W-:Y:S04]  /*9760*/  STL [R1+0x24], R10 ;  /* 0x0000240a01007387 */ /* 0x0041e80000100800 */
[----:B0-----:R-:W2:Y:S04]  /*9770*/  LDL.LU R10, [R1+0x760] ;  /* 0x00076000010a7983 */ /* 0x001ea80000300800 */
[----:B------:R-:W-:Y:S04]  /*9780*/  STL [R1+0x5b0], R44 ;  /* 0x0005b02c01007387 */ /* 0x000fe80000100800 */
[----:B------:R0:W-:Y:S04]  /*9790*/  STL [R1+0x5a0], R45 ;  /* 0x0005a02d01007387 */ /* 0x0001e80000100800 */
[----:B0-----:R-:W2:Y:S01]  /*97a0*/  LDL.64 R44, [R1+0x2f0] ;  /* 0x0002f000012c7983 */ /* 0x001ea20000100a00 */
[----:B------:R-:W-:-:S02]  /*97b0*/  PRMT R26, RZ, 0x7610, R26 ;  /* 0x00007610ff1a7816 */ /* 0x000fc4000000001a */
[----:B------:R-:W-:Y:S02]  /*97c0*/  PRMT R20, RZ, 0x7610, R20 ;  /* 0x00007610ff147816 */ /* 0x000fe40000000014 */
[----:B------:R-:W-:Y:S02]  /*97d0*/  PRMT R21, RZ, 0x7610, R21 ;  /* 0x00007610ff157816 */ /* 0x000fe40000000015 */
[----:B------:R-:W3:Y:S01]  /*97e0*/  @P2 LDG.E.U16 R26, desc[UR22][R28.64] ;  /* 0x000000161c1a2981 */ /* 0x000ee2000c1e1500 */
[----:B------:R-:W-:-:S03]  /*97f0*/  PRMT R27, RZ, 0x7610, R27 ;  /* 0x00007610ff1b7816 */ /* 0x000fc6000000001b */
[----:B------:R-:W4:Y:S04]  /*9800*/  @P2 LDG.E.U16 R20, desc[UR22][R22.64] ;  /* 0x0000001616142981 */ /* 0x000f28000c1e1500 */
[----:B------:R-:W4:Y:S04]  /*9810*/  @P2 LDG.E.U16 R27, desc[UR22][R30.64] ;  /* 0x000000161e1b2981 */ /* 0x000f28000c1e1500 */
[----:B--2---:R-:W2:Y:S01]  /*9820*/  @P2 LDG.E.U16 R21, desc[UR22][R44.64] ;  /* 0x000000162c152981 */ /* 0x004ea2000c1e1500 */
[----:B------:R-:W-:-:S03]  /*9830*/  PRMT R11, RZ, 0x7610, R11 ;  /* 0x00007610ff0b7816 */ /* 0x000fc6000000000b */
[----:B---3--:R0:W-:Y:S04]  /*9840*/  STL [R1+0x10], R26 ;  /* 0x0000101a01007387 */ /* 0x0081e80000100800 */
[----:B------:R-:W3:Y:S04]  /*9850*/  @P2 LDG.E.U16 R11, desc[UR22][R42.64] ;  /* 0x000000162a0b2981 */ /* 0x000ee8000c1e1500 */
[----:B0-----:R-:W3:Y:S04]  /*9860*/  LDL.LU R26, [R1+0x75c] ;  /* 0x00075c00011a7983 */ /* 0x001ee80000300800 */
[----:B------:R-:W-:Y:S04]  /*9870*/  STL.64 [R1+0x5a8], R28 ;  /* 0x0005a81c01007387 */ /* 0x000fe80000100a00 */
[----:B------:R-:W-:Y:S04]  /*9880*/  STL.64 [R1+0x5b8], R12 ;  /* 0x0005b80c01007387 */ /* 0x000fe80000100a00 */
[----:B----4-:R-:W-:Y:S04]  /*9890*/  STL [R1+0x7c], R20 ;  /* 0x00007c1401007387 */ /* 0x010fe80000100800 */
[----:B--2---:R0:W-:Y:S04]  /*98a0*/  STL [R1+0x94], R21 ;  /* 0x0000941501007387 */ /* 0x0041e80000100800 */
[----:B------:R-:W2:Y:S04]  /*98b0*/  LDL.64 R22, [R1+0x280] ;  /* 0x0002800001167983 */ /* 0x000ea80000100a00 */
[----:B------:R-:W4:Y:S04]  /*98c0*/  LDL.64 R44, [R1+0x240] ;  /* 0x00024000012c7983 */ /* 0x000f280000100a00 */
[----:B0-----:R-:W2:Y:S04]  /*98d0*/  LDL.64 R20, [R1+0x2d0] ;  /* 0x0002d00001147983 */ /* 0x001ea80000100a00 */
[----:B------:R0:W-:Y:S04]  /*98e0*/  STL [R1+0x64], R27 ;  /* 0x0000641b01007387 */ /* 0x0001e80000100800 */
[----:B0-----:R-:W2:Y:S04]  /*98f0*/  LDL.LU R27, [R1+0x758] ;  /* 0x00075800011b7983 */ /* 0x001ea80000300800 */
[----:B------:R-:W4:Y:S04]  /*9900*/  LDL.64 R30, [R1+0x200] ;  /* 0x00020000011e7983 */ /* 0x000f280000100a00 */
[----:B------:R-:W4:Y:S01]  /*9910*/  LDL.LU.64 R42, [R1+0x750] ;  /* 0x00075000012a7983 */ /* 0x000f220000300a00 */
[----:B------:R-:W-:-:S02]  /*9920*/  PRMT R2, RZ, 0x7610, R2 ;  /* 0x00007610ff027816 */ /* 0x000fc40000000002 */
[----:B------:R-:W-:Y:S02]  /*9930*/  PRMT R3, RZ, 0x7610, R3 ;  /* 0x00007610ff037816 */ /* 0x000fe40000000003 */
[----:B------:R-:W-:Y:S02]  /*9940*/  PRMT R6, RZ, 0x7610, R6 ;  /* 0x00007610ff067816 */ /* 0x000fe40000000006 */
[----:B------:R-:W4:Y:S01]  /*9950*/  @P2 LDG.E.U16 R2, desc[UR22][R46.64] ;  /* 0x000000162e022981 */ /* 0x000f22000c1e1500 */
[----:B------:R-:W-:Y:S02]  /*9960*/  PRMT R7, RZ, 0x7610, R7 ;  /* 0x00007610ff077816 */ /* 0x000fe40000000007 */
[----:B------:R-:W-:Y:S01]  /*9970*/  PRMT R18, RZ, 0x7610, R18 ;  /* 0x00007610ff127816 */ /* 0x000fe20000000012 */
[----:B---3--:R0:W-:Y:S01]  /*9980*/  STL [R1+0x4c], R11 ;  /* 0x00004c0b01007387 */ /* 0x0081e20000100800 */
[----:B------:R-:W-:-:S03]  /*9990*/  PRMT R19, RZ, 0x7610, R19 ;  /* 0x00007610ff137816 */ /* 0x000fc60000000013 */
[----:B------:R-:W3:Y:S04]  /*99a0*/  @P2 LDG.E.U16 R7, desc[UR22][R4.64] ;  /* 0x0000001604072981 */ /* 0x000ee8000c1e1500 */
[----:B------:R-:W3:Y:S04]  /*99b0*/  @P2 LDG.E.U16 R18, desc[UR22][R8.64] ;  /* 0x0000001608122981 */ /* 0x000ee8000c1e1500 */
[----:B0-----:R-:W3:Y:S04]  /*99c0*/  LDL.LU R11, [R1+0x74c] ;  /* 0x00074c00010b7983 */ /* 0x001ee80000300800 */
[----:B------:R-:W3:Y:S04]  /*99d0*/  @P2 LDG.E.U16 R19, desc[UR22][R24.64] ;  /* 0x0000001618132981 */ /* 0x000ee8000c1e1500 */
[----:B--2---:R-:W2:Y:S04]  /*99e0*/  @P2 LDG.E.U16 R6, desc[UR22][R26.64] ;  /* 0x000000161a062981 */ /* 0x004ea8000c1e1500 */
[----:B----4-:R-:W4:Y:S04]  /*99f0*/  @P2 LDG.E.U16 R3, desc[UR22][R42.64] ;  /* 0x000000162a032981 */ /* 0x010f28000c1e1500 */
[----:B------:R0:W-:Y:S04]  /*9a00*/  STL [R1+0x34], R2 ;  /* 0x0000340201007387 */ /* 0x0001e80000100800 */
[----:B0-----:R-:W2:Y:S01]  /*9a10*/  LDL.LU R2, [R1+0x748] ;  /* 0x0007480001027983 */ /* 0x001ea20000300800 */
[----:B------:R-:W-:-:S06]  /*9a20*/  PRMT R37, RZ, 0x7610, R37 ;  /* 0x00007610ff257816 */ /* 0x000fcc0000000025 */
[----:B------:R-:W3:Y:S04]  /*9a30*/  @P2 LDG.E.U16 R37, desc[UR22][R40.64] ;  /* 0x0000001628252981 */ /* 0x000ee8000c1e1500 */
[----:B----4-:R0:W-:Y:S04]  /*9a40*/  STL [R1+0x20], R3 ;  /* 0x0000200301007387 */ /* 0x0101e80000100800 */
[----:B0-----:R-:W4:Y:S04]  /*9a50*/  LDL.LU R3, [R1+0x744] ;  /* 0x0007440001037983 */ /* 0x001f280000300800 */
[----:B------:R-:W4:Y:S04]  /*9a60*/  LDL.64 R46, [R1+0x1c0] ;  /* 0x0001c000012e7983 */ /* 0x000f280000100a00 */
[----:B------:R-:W-:Y:S04]  /*9a70*/  STL.64 [R1+0x5c0], R42 ;  /* 0x0005c02a01007387 */ /* 0x000fe80000100a00 */
[----:B--2---:R0:W-:Y:S04]  /*9a80*/  STL [R1+0xc], R6 ;  /* 0x00000c0601007387 */ /* 0x0041e80000100800 */
[----:B0-----:R-:W2:Y:S04]  /*9a90*/  LDL.LU R6, [R1+0x740] ;  /* 0x0007400001067983 */ /* 0x001ea80000300800 */
[----:B------:R-:W-:Y:S04]  /*9aa0*/  STL.64 [R1+0x5c8], R26 ;  /* 0x0005c81a01007387 */ /* 0x000fe80000100a00 */
[----:B------:R-:W-:Y:S04]  /*9ab0*/  STL [R1+0x5e0], R10 ;  /* 0x0005e00a01007387 */ /* 0x000fe80000100800 */
[----:B---3--:R-:W-:Y:S04]  /*9ac0*/  STL [R1+0x5d4], R11 ;  /* 0x0005d40b01007387 */ /* 0x008fe80000100800 */
[----:B------:R-:W3:Y:S04]  /*9ad0*/  LDL.LU.64 R4, [R1+0x738] ;  /* 0x0007380001047983 */ /* 0x000ee80000300a00 */
[----:B------:R0:W-:Y:S04]  /*9ae0*/  STL [R1+0x90], R7 ;  /* 0x0000900701007387 */ /* 0x0001e80000100800 */
[----:B0-----:R-:W2:Y:S04]  /*9af0*/  LDL.LU R7, [R1+0x730] ;  /* 0x0007300001077983 */ /* 0x001ea80000300800 */
[----:B------:R-:W2:Y:S04]  /*9b00*/  LDL.LU.64 R8, [R1+0x728] ;  /* 0x0007280001087983 */ /* 0x000ea80000300a00 */
[----:B------:R0:W-:Y:S04]  /*9b10*/  STL [R1+0x78], R18 ;  /* 0x0000781201007387 */ /* 0x0001e80000100800 */
[----:B0-----:R-:W2:Y:S04]  /*9b20*/  LDL.LU R18, [R1+0x720] ;  /* 0x0007200001127983 */ /* 0x001ea80000300800 */
[----:B------:R-:W2:Y:S04]  /*9b30*/  LDL.LU.64 R24, [R1+0x718] ;  /* 0x0007180001187983 */ /* 0x000ea80000300a00 */
[----:B------:R0:W-:Y:S04]  /*9b40*/  STL [R1+0x60], R19 ;  /* 0x0000601301007387 */ /* 0x0001e80000100800 */
[----:B0-----:R-:W3:Y:S04]  /*9b50*/  LDL.LU R19, [R1+0x710] ;  /* 0x0007100001137983 */ /* 0x001ee80000300800 */
[----:B------:R-:W3:Y:S01]  /*9b60*/  LDL.LU.64 R40, [R1+0x708] ;  /* 0x0007080001287983 */ /* 0x000ee20000300a00 */
[----:B------:R-:W-:-:S02]  /*9b70*/  PRMT R34, RZ, 0x7610, R34 ;  /* 0x00007610ff227816 */ /* 0x000fc40000000022 */
[----:B------:R-:W-:Y:S02]  /*9b80*/  PRMT R35, RZ, 0x7610, R35 ;  /* 0x00007610ff237816 */ /* 0x000fe40000000023 */
[----:B------:R-:W-:Y:S02]  /*9b90*/  PRMT R36, RZ, 0x7610, R36 ;  /* 0x00007610ff247816 */ /* 0x000fe40000000024 */
[----:B------:R-:W-:-:S04]  /*9ba0*/  PRMT R38, RZ, 0x7610, R38 ;  /* 0x00007610ff267816 */ /* 0x000fc80000000026 */
[----:B------:R-:W4:Y:S01]  /*9bb0*/  @P2 LDG.E.U16 R36, desc[UR22][R16.64] ;  /* 0x0000001610242981 */ /* 0x000f22000c1e1500 */
[----:B------:R-:W-:-:S03]  /*9bc0*/  PRMT R39, RZ, 0x7610, R39 ;  /* 0x00007610ff277816 */ /* 0x000fc60000000027 */
[----:B------:R-:W4:Y:S04]  /*9bd0*/  @P2 LDG.E.U16 R38, desc[UR22][R20.64] ;  /* 0x0000001614262981 */ /* 0x000f28000c1e1500 */
[----:B------:R-:W4:Y:S04]  /*9be0*/  @P2 LDG.E.U16 R39, desc[UR22][R22.64] ;  /* 0x0000001616272981 */ /* 0x000f28000c1e1500 */
[----:B--2---:R-:W2:Y:S04]  /*9bf0*/  @P2 LDG.E.U16 R34, desc[UR22][R24.64] ;  /* 0x0000001618222981 */ /* 0x004ea8000c1e1500 */
[----:B---3--:R-:W3:Y:S01]  /*9c00*/  @P2 LDG.E.U16 R35, desc[UR22][R40.64] ;  /* 0x0000001628232981 */ /* 0x008ee2000c1e1500 */
[----:B------:R-:W-:-:S03]  /*9c10*/  PRMT R28, RZ, 0x7610, R28 ;  /* 0x00007610ff1c7816 */ /* 0x000fc6000000001c */
[----:B------:R-:W-:Y:S01]  /*9c20*/  STL.64 [R1+0x5d8], R40 ;  /* 0x0005d82801007387 */ /* 0x000fe20000100a00 */
[----:B------:R-:W-:Y:S02]  /*9c30*/  PRMT R14, RZ, 0x7610, R14 ;  /* 0x00007610ff0e7816 */ /* 0x000fe4000000000e */
[----:B------:R-:W-:Y:S01]  /*9c40*/  PRMT R15, RZ, 0x7610, R15 ;  /* 0x00007610ff0f7816 */ /* 0x000fe2000000000f */
[----:B------:R-:W3:Y:S04]  /*9c50*/  @P2 LDG.E.U16 R28, desc[UR22][R44.64] ;  /* 0x000000162c1c2981 */ /* 0x000ee8000c1e1500 */
[----:B----4-:R-:W4:Y:S04]  /*9c60*/  @P2 LDG.E.U16 R14, desc[UR22][R46.64] ;  /* 0x000000162e0e2981 */ /* 0x010f28000c1e1500 */
[----:B------:R-:W4:Y:S04]  /*9c70*/  @P2 LDG.E.U16 R15, desc[UR22][R30.64] ;  /* 0x000000161e0f2981 */ /* 0x000f28000c1e1500 */
[----:B--2---:R-:W-:Y:S04]  /*9c80*/  STL [R1+0x8], R34 ;  /* 0x0000082201007387 */ /* 0x004fe80000100800 */
[----:B---3--:R0:W-:Y:S04]  /*9c90*/  STL [R1+0x1c], R35 ;  /* 0x00001c2301007387 */ /* 0x0081e80000100800 */
[----:B0-----:R-:W2:Y:S04]  /*9ca0*/  LDL.64 R34, [R1+0x2c0] ;  /* 0x0002c00001227983 */ /* 0x001ea80000100a00 */
[----:B------:R-:W-:Y:S04]  /*9cb0*/  STL [R1+0x30], R36 ;  /* 0x0000302401007387 */ /* 0x000fe80000100800 */
[----:B------:R0:W-:Y:S04]  /*9cc0*/  STL [R1+0x48], R37 ;  /* 0x0000482501007387 */ /* 0x0001e80000100800 */
[----:B------:R-:W3:Y:S04]  /*9cd0*/  LDL.64 R16, [R1+0x238] ;  /* 0x0002380001107983 */ /* 0x000ee80000100a00 */
[----:B0-----:R-:W3:Y:S04]  /*9ce0*/  LDL.64 R36, [R1+0x278] ;  /* 0x0002780001247983 */ /* 0x001ee80000100a00 */
[----:B------:R-:W-:Y:S04]  /*9cf0*/  STL.64 [R1+0x5e8], R24 ;  /* 0x0005e81801007387 */ /* 0x000fe80000100a00 */
[----:B------:R-:W-:Y:S04]  /*9d00*/  STL.64 [R1+0x5f0], R8 ;  /* 0x0005f00801007387 */ /* 0x000fe80000100a00 */
[----:B------:R-:W3:Y:S04]  /*9d10*/  LDL.LU.64 R20, [R1+0x700] ;  /* 0x0007000001147983 */ /* 0x000ee80000300a00 */
[----:B------:R0:W-:Y:S04]  /*9d20*/  STL [R1+0x8c], R38 ;  /* 0x00008c2601007387 */ /* 0x0001e80000100800 */
[----:B0-----:R-:W3:Y:S04]  /*9d30*/  LDL.LU R38, [R1+0x6f8] ;  /* 0x0006f80001267983 */ /* 0x001ee80000300800 */
[----:B------:R-:W3:Y:S04]  /*9d40*/  LDL.LU.64 R22, [R1+0x6f0] ;  /* 0x0006f00001167983 */ /* 0x000ee80000300a00 */
[----:B------:R0:W-:Y:S04]  /*9d50*/  STL [R1+0x74], R39 ;  /* 0x0000742701007387 */ /* 0x0001e80000100800 */
[----:B0-----:R-:W3:Y:S01]  /*9d60*/  LDL.LU R39, [R1+0x6e8] ;  /* 0x0006e80001277983 */ /* 0x001ee20000300800 */
[----:B------:R-:W-:-:S03]  /*9d70*/  PRMT R42, RZ, 0x7610, R42 ;  /* 0x00007610ff2a7816 */ /* 0x000fc6000000002a */
[----:B------:R0:W-:Y:S01]  /*9d80*/  STL [R1+0x5c], R28 ;  /* 0x00005c1c01007387 */ /* 0x0001e20000100800 */
[----:B------:R-:W-:-:S03]  /*9d90*/  PRMT R32, RZ, 0x7610, R32 ;  /* 0x00007610ff207816 */ /* 0x000fc60000000020 */
[----:B------:R-:W3:Y:S01]  /*9da0*/  LDL.64 R44, [R1+0x2b0] ;  /* 0x0002b000012c7983 */ /* 0x000ee20000100a00 */
[----:B------:R-:W-:-:S03]  /*9db0*/  PRMT R27, RZ, 0x7610, R27 ;  /* 0x00007610ff1b7816 */ /* 0x000fc6000000001b */
[----:B------:R-:W3:Y:S04]  /*9dc0*/  LDL.64 R30, [R1+0x270] ;  /* 0x00027000011e7983 */ /* 0x000ee80000100a00 */
[----:B0-----:R-:W3:Y:S04]  /*9dd0*/  LDL.64 R28, [R1+0x1b8] ;  /* 0x0001b800011c7983 */ /* 0x001ee80000100a00 */
[----:B----4-:R-:W-:Y:S04]  /*9de0*/  STL [R1+0xd4], R14 ;  /* 0x0000d40e01007387 */ /* 0x010fe80000100800 */
[----:B------:R0:W-:Y:S04]  /*9df0*/  STL [R1+0x44], R15 ;  /* 0x0000440f01007387 */ /* 0x0001e80000100800 */
[----:B------:R-:W4:Y:S04]  /*9e00*/  LDL.64 R46, [R1+0x1f0] ;  /* 0x0001f000012e7983 */ /* 0x000f280000100a00 */
[----:B0-----:R-:W4:Y:S04]  /*9e10*/  LDL.64 R14, [R1+0x230] ;  /* 0x00023000010e7983 */ /* 0x001f280000100a00 */
[----:B--2---:R-:W2:Y:S04]  /*9e20*/  @P2 LDG.E.U16 R32, desc[UR22][R34.64] ;  /* 0x0000001622202981 */ /* 0x004ea8000c1e1500 */
[----:B---3--:R-:W3:Y:S04]  /*9e30*/  @P2 LDG.E.U16 R27, desc[UR22][R36.64] ;  /* 0x00000016241b2981 */ /* 0x008ee8000c1e1500 */
[----:B------:R-:W-:Y:S04]  /*9e40*/  STL [R1+0x630], R38 ;  /* 0x0006302601007387 */ /* 0x000fe80000100800 */
[----:B------:R-:W2:Y:S04]  /*9e50*/  @P2 LDG.E.U16 R42, desc[UR22][R38.64] ;  /* 0x00000016262a2981 */ /* 0x000ea8000c1e1500 */
[----:B------:R0:W-:Y:S04]  /*9e60*/  STL [R1+0x5f8], R39 ;  /* 0x0005f82701007387 */ /* 0x0001e80000100800 */
[----:B0-----:R-:W2:Y:S04]  /*9e70*/  LDL.64 R38, [R1+0x1f8] ;  /* 0x0001f80001267983 */ /* 0x001ea80000100a00 */
[----:B------:R-:W-:Y:S04]  /*9e80*/  STL.64 [R1+0x600], R22 ;  /* 0x0006001601007387 */ /* 0x000fe80000100a00 */
[----:B------:R0:W-:Y:S04]  /*9e90*/  STL.64 [R1+0x608], R6 ;  /* 0x0006080601007387 */ /* 0x0001e80000100a00 */
[----:B------:R-:W2:Y:S04]  /*9ea0*/  LDL.LU.64 R34, [R1+0x6e0] ;  /* 0x0006e00001227983 */ /* 0x000ea80000300a00 */
[----:B------:R-:W2:Y:S01]  /*9eb0*/  LDL.LU.64 R36, [R1+0x6d8] ;  /* 0x0006d80001247983 */ /* 0x000ea20000300a00 */
[----:B------:R-:W-:-:S06]  /*9ec0*/  PRMT R26, RZ, 0x7610, R26 ;  /* 0x00007610ff1a7816 */ /* 0x000fcc000000001a */
[----:B------:R-:W3:Y:S04]  /*9ed0*/  @P2 LDG.E.U16 R26, desc[UR22][R16.64] ;  /* 0x00000016101a2981 */ /* 0x000ee8000c1e1500 */
[----:B------:R-:W3:Y:S01]  /*9ee0*/  LDL.64 R16, [R1+0x1b0] ;  /* 0x0001b00001107983 */ /* 0x000ee20000100a00 */
[----:B------:R-:W-:-:S06]  /*9ef0*/  PRMT R50, RZ, 0x7610, R50 ;  /* 0x00007610ff327816 */ /* 0x000fcc0000000032 */
[----:B------:R1:W3:Y:S02]  /*9f00*/  @P2 LDG.E.U16 R50, desc[UR22][R10.64] ;  /* 0x000000160a322981 */ /* 0x0002e4000c1e1500 */
[----:B-1----:R-:W-:-:S06]  /*9f10*/  PRMT R10, RZ, 0x7610, R10 ;  /* 0x00007610ff0a7816 */ /* 0x002fcc000000000a */
[----:B------:R-:W3:Y:S01]  /*9f20*/  @P2 LDG.E.U16 R10, desc[UR22][R30.64] ;  /* 0x000000161e0a2981 */ /* 0x000ee2000c1e1500 */
[----:B------:R-:W-:-:S06]  /*9f30*/  PRMT R48, RZ, 0x7610, R48 ;  /* 0x00007610ff307816 */ /* 0x000fcc0000000030 */
[----:B------:R1:W3:Y:S04]  /*9f40*/  @P2 LDG.E.U16 R48, desc[UR22][R8.64] ;  /* 0x0000001608302981 */ /* 0x0002e8000c1e1500 */
[----:B--2---:R-:W-:Y:S04]  /*9f50*/  STL.64 [R1+0x610], R36 ;  /* 0x0006102401007387 */ /* 0x004fe80000100a00 */
[----:B------:R2:W-:Y:S04]  /*9f60*/  STL.64 [R1+0x618], R20 ;  /* 0x0006181401007387 */ /* 0x0005e80000100a00 */
[----:B------:R-:W-:Y:S04]  /*9f70*/  STL.64 [R1+0x620], R4 ;  /* 0x0006200401007387 */ /* 0x000fe80000100a00 */
[----:B------:R-:W3:Y:S01]  /*9f80*/  LDL.LU R31, [R1+0x35c] ;  /* 0x00035c00011f7983 */ /* 0x000ee20000300800 */
[----:B-1----:R-:W-:-:S02]  /*9f90*/  PRMT R8, RZ, 0x7610, R8 ;  /* 0x00007610ff087816 */ /* 0x002fc40000000008 */
[----:B------:R-:W-:Y:S02]  /*9fa0*/  PRMT R51, RZ, 0x7610, R51 ;  /* 0x00007610ff337816 */ /* 0x000fe40000000033 */
[----:B------:R-:W-:Y:S02]  /*9fb0*/  PRMT R40, RZ, 0x7610, R40 ;  /* 0x00007610ff287816 */ /* 0x000fe40000000028 */
[----:B----4-:R1:W4:Y:S01]  /*9fc0*/  @P2 LDG.E.U16 R8, desc[UR22][R46.64] ;  /* 0x000000162e082981 */ /* 0x010322000c1e1500 */
[----:B------:R-:W-:Y:S02]  /*9fd0*/  PRMT R11, RZ, 0x7610, R11 ;  /* 0x00007610ff0b7816 */ /* 0x000fe4000000000b */
[----:B------:R-:W-:Y:S01]  /*9fe0*/  PRMT R9, RZ, 0x7610, R9 ;  /* 0x00007610ff097816 */ /* 0x000fe20000000009 */
[----:B------:R0:W4:Y:S04]  /*9ff0*/  @P2 LDG.E.U16 R51, desc[UR22][R12.64] ;  /* 0x000000160c332981 */ /* 0x000128000c1e1500 */
[----:B------:R2:W4:Y:S01]  /*a000*/  @P2 LDG.E.U16 R40, desc[UR22][R6.64] ;  /* 0x0000001606282981 */ /* 0x000522000c1e1500 */
[----:B-1----:R-:W1:Y:S01]  /*a010*/  S2R R46, SR_TID.X ;  /* 0x00000000002e7919 */ /* 0x002e620000002100 */
[----:B0-----:R-:W-:-:S02]  /*a020*/  PRMT R13, RZ, 0x7610, R13 ;  /* 0x00007610ff0d7816 */ /* 0x001fc4000000000d */
[----:B------:R-:W4:Y:S01]  /*a030*/  @P2 LDG.E.U16 R11, desc[UR22][R44.64] ;  /* 0x000000162c0b2981 */ /* 0x000f22000c1e1500 */
[----:B--2---:R-:W-:-:S03]  /*a040*/  PRMT R7, RZ, 0x7610, R7 ;  /* 0x00007610ff077816 */ /* 0x004fc60000000007 */
[----:B------:R-:W2:Y:S04]  /*a050*/  @P2 LDG.E.U16 R9, desc[UR22][R14.64] ;  /* 0x000000160e092981 */ /* 0x000ea8000c1e1500 */
[----:B------:R-:W2:Y:S04]  /*a060*/  @P2 LDG.E.U16 R13, desc[UR22][R20.64] ;  /* 0x00000016140d2981 */ /* 0x000ea8000c1e1500 */
[----:B------:R-:W2:Y:S04]  /*a070*/  LDL.LU R44, [R1+0x358] ;  /* 0x00035800012c7983 */ /* 0x000ea80000300800 */
[----:B------:R-:W4:Y:S04]  /*a080*/  LDL.LU R15, [R1+0x354] ;  /* 0x00035400010f7983 */ /* 0x000f280000300800 */
[----:B------:R-:W4:Y:S04]  /*a090*/  LDL.LU R21, [R1+0x350] ;  /* 0x0003500001157983 */ /* 0x000f280000300800 */
[----:B------:R-:W4:Y:S04]  /*a0a0*/  LDL.LU R45, [R1+0x34c] ;  /* 0x00034c00012d7983 */ /* 0x000f280000300800 */
[----:B------:R-:W4:Y:S04]  /*a0b0*/  LDL.LU R14, [R1+0x348] ;  /* 0x00034800010e7983 */ /* 0x000f280000300800 */
[----:B---3--:R-:W3:Y:S01]  /*a0c0*/  @P2 LDG.E.U16 R7, desc[UR22][R16.64] ;  /* 0x0000001610072981 */ /* 0x008ee2000c1e1500 */
[----:B------:R-:W-:-:S02]  /*a0d0*/  PRMT R41, RZ, 0x7610, R41 ;  /* 0x00007610ff297816 */ /* 0x000fc40000000029 */
[----:B-1----:R-:W-:-:S04]  /*a0e0*/  SHF.R.U32.HI R46, RZ, 0x5, R46 ;  /* 0x00000005ff2e7819 */ /* 0x002fc8000001162e */
[----:B------:R0:W3:Y:S04]  /*a0f0*/  @P2 LDG.E.U16 R41, desc[UR22][R22.64] ;  /* 0x0000001616292981 */ /* 0x0000e8000c1e1500 */
[----:B------:R-:W3:Y:S01]  /*a100*/  LDL.LU R17, [R1+0x344] ;  /* 0x0003440001117983 */ /* 0x000ee20000300800 */
[----:B------:R-:W-:-:S03]  /*a110*/  PRMT R25, RZ, 0x7610, R25 ;  /* 0x00007610ff197816 */ /* 0x000fc60000000019 */
[----:B------:R-:W3:Y:S01]  /*a120*/  LDL.LU R30, [R1+0x340] ;  /* 0x00034000011e7983 */ /* 0x000ee20000300800 */
[----:B0-----:R-:W-:-:S03]  /*a130*/  PRMT R23, RZ, 0x7610, R23 ;  /* 0x00007610ff177816 */ /* 0x001fc60000000017 */
[----:B------:R-:W3:Y:S01]  /*a140*/  LDL.LU R47, [R1+0x338] ;  /* 0x00033800012f7983 */ /* 0x000ee20000300800 */
[----:B------:R-:W-:-:S03]  /*a150*/  PRMT R24, RZ, 0x7610, R24 ;  /* 0x00007610ff187816 */ /* 0x000fc60000000018 */
[----:B------:R-:W3:Y:S01]  /*a160*/  LDL.LU R16, [R1+0x32c] ;  /* 0x00032c0001107983 */ /* 0x000ee20000300800 */
[----:B------:R-:W-:-:S03]  /*a170*/  ISETP.NE.U32.AND P0, PT, R46, RZ, PT ;  /* 0x000000ff2e00720c */ /* 0x000fc60003f05070 */
[----:B------:R-:W3:Y:S01]  /*a180*/  LDL.LU R33, [R1+0x1ac] ;  /* 0x0001ac0001217983 */ /* 0x000ee20000300800 */
[----:B------:R-:W-:-:S03]  /*a190*/  LOP3.LUT R46, R53, 0x20, RZ, 0x3c, !PT ;  /* 0x00000020352e7812 */ /* 0x000fc600078e3cff */
[----:B------:R-:W-:Y:S04]  /*a1a0*/  STL.64 [R1+0x628], R34 ;  /* 0x0006282201007387 */ /* 0x000fe80000100a00 */
[----:B------:R-:W-:Y:S04]  /*a1b0*/  STL.64 [R1+0x638], R18 ;  /* 0x0006381201007387 */ /* 0x000fe80000100a00 */
[----:B------:R-:W3:Y:S04]  /*a1c0*/  @P2 LDG.E.U16 R23, desc[UR22][R36.64] ;  /* 0x0000001624172981 */ /* 0x000ee8000c1e1500 */
[----:B------:R-:W-:Y:S04]  /*a1d0*/  STL.64 [R1+0x640], R2 ;  /* 0x0006400201007387 */ /* 0x000fe80000100a00 */
[----:B------:R-:W3:Y:S04]  /*a1e0*/  @P2 LDG.E.U16 R25, desc[UR22][R38.64] ;  /* 0x0000001626192981 */ /* 0x000ee8000c1e1500 */
[----:B------:R-:W3:Y:S04]  /*a1f0*/  LDL.LU R36, [R1+0x328] ;  /* 0x0003280001247983 */ /* 0x000ee80000300800 */
[----:B------:R-:W3:Y:S04]  /*a200*/  LDL.LU R37, [R1+0x31c] ;  /* 0x00031c0001257983 */ /* 0x000ee80000300800 */
[----:B------:R-:W3:Y:S04]  /*a210*/  LDL.LU R22, [R1+0x318] ;  /* 0x0003180001167983 */ /* 0x000ee80000300800 */
[----:B------:R-:W3:Y:S04]  /*a220*/  @P2 LDG.E.U16 R24, desc[UR22][R28.64] ;  /* 0x000000161c182981 */ /* 0x000ee8000c1e1500 */
[----:B------:R-:W3:Y:S04]  /*a230*/  LDL.LU R39, [R1+0x30c] ;  /* 0x00030c0001277983 */ /* 0x000ee80000300800 */
[----:B------:R-:W3:Y:S04]  /*a240*/  LDL.LU R29, [R1+0x308] ;  /* 0x00030800011d7983 */ /* 0x000ee80000300800 */
[----:B------:R0:W-:Y:S04]  /*a250*/  STS.U16 [R46+UR11+0x2500], R31 ;  /* 0x0025001f2e007988 */ /* 0x0001e8000800040b */
[----:B0-----:R-:W3:Y:S04]  /*a260*/  LDL.LU R31, [R1+0x2fc] ;  /* 0x0002fc00011f7983 */ /* 0x001ee80000300800 */
[----:B------:R-:W3:Y:S04]  /*a270*/  LDL.LU R38, [R1+0x2f8] ;  /* 0x0002f80001267983 */ /* 0x000ee80000300800 */
[----:B------:R-:W3:Y:S04]  /*a280*/  LDL.LU R43, [R1+0x2ec] ;  /* 0x0002ec00012b7983 */ /* 0x000ee80000300800 */
[----:B------:R-:W3:Y:S01]  /*a290*/  LDL.LU R28, [R1+0x2e8] ;  /* 0x0002e800011c7983 */ /* 0x000ee20000300800 */
[----:B------:R-:W-:-:S06]  /*a2a0*/  PRMT R12, RZ, 0x7610, R12 ;  /* 0x00007610ff0c7816 */ /* 0x000fcc000000000c */
[----:B------:R0:W3:Y:S04]  /*a2b0*/  @P2 LDG.E.U16 R12, desc[UR22][R4.64] ;  /* 0x00000016040c2981 */ /* 0x0000e8000c1e1500 */
[----:B--2---:R1:W-:Y:S04]  /*a2c0*/  STS.U16 [R46+UR11+0x2900], R44 ;  /* 0x0029002c2e007988 */ /* 0x0043e8000800040b */
[----:B----4-:R2:W-:Y:S04]  /*a2d0*/  STS.U16 [R46+UR11+0x2d00], R15 ;  /* 0x002d000f2e007988 */ /* 0x0105e8000800040b */
[----:B------:R-:W-:Y:S04]  /*a2e0*/  STS.U16 [R46+UR11+0x3100], R21 ;  /* 0x003100152e007988 */ /* 0x000fe8000800040b */
[----:B-1----:R-:W4:Y:S04]  /*a2f0*/  LDL.LU R44, [R1+0x2d8] ;  /* 0x0002d800012c7983 */ /* 0x002f280000300800 */
[----:B------:R-:W-:Y:S04]  /*a300*/  STS.U16 [R46+UR11+0x3500], R45 ;  /* 0x0035002d2e007988 */ /* 0x000fe8000800040b */
[----:B--2---:R-:W2:Y:S04]  /*a310*/  LDL.LU R15, [R1+0x2cc] ;  /* 0x0002cc00010f7983 */ /* 0x004ea80000300800 */
[----:B------:R1:W-:Y:S04]  /*a320*/  STS.U16 [R46+UR11+0x3900], R14 ;  /* 0x0039000e2e007988 */ /* 0x0003e8000800040b */
[----:B---3--:R3:W-:Y:S04]  /*a330*/  STS.U16 [R46+UR11+0x3d00], R17 ;  /* 0x003d00112e007988 */ /* 0x0087e8000800040b */
[----:B-1----:R-:W2:Y:S04]  /*a340*/  LDL.LU R14, [R1+0x2dc] ;  /* 0x0002dc00010e7983 */ /* 0x002ea80000300800 */
[----:B---3--:R-:W3:Y:S01]  /*a350*/  LDL.LU R17, [R1+0x2b8] ;  /* 0x0002b80001117983 */ /* 0x008ee20000300800 */
[----:B0-----:R-:W-:-:S03]  /*a360*/  PRMT R4, RZ, 0x7610, R4 ;  /* 0x00007610ff047816 */ /* 0x001fc60000000004 */
[----:B------:R0:W-:Y:S04]  /*a370*/  STS.U16 [R46+UR11+0x500], R30 ;  /* 0x0005001e2e007988 */ /* 0x0001e8000800040b */
[----:B------:R1:W3:Y:S04]  /*a380*/  @P2 LDG.E.U16 R4, desc[UR22][R2.64] ;  /* 0x0000001602042981 */ /* 0x0002e8000c1e1500 */
[----:B------:R-:W3:Y:S04]  /*a390*/  LDL.LU R45, [R1+0x198] ;  /* 0x00019800012d7983 */ /* 0x000ee80000300800 */
[----:B------:R-:W-:Y:S01]  /*a3a0*/  STS.U16 [R46+UR11+0x900], R47 ;  /* 0x0009002f2e007988 */ /* 0x000fe2000800040b */
[----:B-1----:R-:W-:-:S03]  /*a3b0*/  LOP3.LUT R2, R53, 0x40, RZ, 0x3c, !PT ;  /* 0x0000004035027812 */ /* 0x002fc600078e3cff */
[----:B------:R-:W-:Y:S04]  /*a3c0*/  STS.U16 [R46+UR11+0x100], R0 ;  /* 0x000100002e007988 */ /* 0x000fe8000800040b */
[----:B------:R1:W-:Y:S04]  /*a3d0*/  STS.U16 [R2+UR11+0xe00], R16 ;  /* 0x000e001002007988 */ /* 0x0003e8000800040b */
[----:B0-----:R-:W3:Y:S04]  /*a3e0*/  LDL.LU R30, [R1+0x2c8] ;  /* 0x0002c800011e7983 */ /* 0x001ee80000300800 */
[----:B------:R-:W-:Y:S04]  /*a3f0*/  STS.U16 [R2+UR11+0x1200], R36 ;  /* 0x0012002402007988 */ /* 0x000fe8000800040b */
[----:B-1----:R-:W3:Y:S04]  /*a400*/  LDL.LU R16, [R1+0x2bc] ;  /* 0x0002bc0001107983 */ /* 0x002ee80000300800 */
[----:B------:R-:W3:Y:S04]  /*a410*/  LDL.LU R46, [R1+0x18c] ;  /* 0x00018c00012e7983 */ /* 0x000ee80000300800 */
[----:B------:R-:W-:Y:S04]  /*a420*/  STS.U16 [R2+UR11+0x1600], R37 ;  /* 0x0016002502007988 */ /* 0x000fe8000800040b */
[----:B------:R-:W-:Y:S04]  /*a430*/  STS.U16 [R2+UR11+0x1a00], R22 ;  /* 0x001a001602007988 */ /* 0x000fe8000800040b */
[----:B------:R-:W-:Y:S04]  /*a440*/  STS.U16 [R2+UR11+0x1e00], R39 ;  /* 0x001e002702007988 */ /* 0x000fe8000800040b */
[----:B------:R-:W3:Y:S04]  /*a450*/  LDL.LU R47, [R1+0x188] ;  /* 0x00018800012f7983 */ /* 0x000ee80000300800 */
[----:B------:R0:W-:Y:S04]  /*a460*/  STS.U16 [R2+UR11+0x2200], R29 ;  /* 0x0022001d02007988 */ /* 0x0001e8000800040b */
[----:B0-----:R-:W3:Y:S04]  /*a470*/  LDL.LU R29, [R1+0xf4] ;  /* 0x0000f400011d7983 */ /* 0x001ee80000300800 */
[----:B------:R0:W-:Y:S04]  /*a480*/  STS.U16 [R2+UR11+0x2600], R31 ;  /* 0x0026001f02007988 */ /* 0x0001e8000800040b */
[----:B0-----:R-:W3:Y:S04]  /*a490*/  LDL.LU R31, [R1+0x360] ;  /* 0x00036000011f7983 */ /* 0x001ee80000300800 */
[----:B------:R0:W-:Y:S04]  /*a4a0*/  STS.U16 [R2+UR11+0x2a00], R38 ;  /* 0x002a002602007988 */ /* 0x0001e8000800040b */
[----:B0-----:R-:W3:Y:S04]  /*a4b0*/  LDL.LU R38, [R1+0x17c] ;  /* 0x00017c0001267983 */ /* 0x001ee80000300800 */
[----:B------:R0:W-:Y:S02]  /*a4c0*/  STS.U16 [R2+UR11+0x2e00], R43 ;  /* 0x002e002b02007988 */ /* 0x0001e4000800040b */
[----:B0-----:R-:W0:Y:S02]  /*a4d0*/  S2R R43, SR_TID.X ;  /* 0x00000000002b7919 */ /* 0x001e240000002100 */
[----:B------:R1:W-:Y:S04]  /*a4e0*/  STS.U16 [R2+UR11+0x3200], R28 ;  /* 0x0032001c02007988 */ /* 0x0003e8000800040b */
[----:B----4-:R-:W-:Y:S04]  /*a4f0*/  STS.U16 [R2+UR11+0x3600], R44 ;  /* 0x0036002c02007988 */ /* 0x010fe8000800040b */
[----:B--2---:R2:W-:Y:S04]  /*a500*/  STS.U16 [R2+UR11+0x3a00], R15 ;  /* 0x003a000f02007988 */ /* 0x0045e8000800040b */
[----:B-1----:R-:W4:Y:S04]  /*a510*/  LDL.LU R28, [R1+0x178] ;  /* 0x00017800011c7983 */ /* 0x002f280000300800 */
[----:B--2---:R-:W2:Y:S04]  /*a520*/  LDL.LU R15, [R1+0x16c] ;  /* 0x00016c00010f7983 */ /* 0x004ea80000300800 */
[----:B---3--:R1:W-:Y:S01]  /*a530*/  STS.U16 [R2+UR11+0x3e00], R17 ;  /* 0x003e001102007988 */ /* 0x0083e2000800040b */
[----:B------:R-:W-:-:S02]  /*a540*/  PRMT R5, RZ, 0x7610, R5 ;  /* 0x00007610ff057816 */ /* 0x000fc40000000005 */
[----:B------:R-:W-:Y:S02]  /*a550*/  PRMT R6, RZ, 0x7610, R6 ;  /* 0x00007610ff067816 */ /* 0x000fe40000000006 */
[----:B------:R-:W-:Y:S02]  /*a560*/  SHF.R.S32.HI R0, RZ, 0x1f, R14 ;  /* 0x0000001fff007819 */ /* 0x000fe4000001140e */
[----:B------:R0:W3:Y:S04]  /*a570*/  @P2 LDG.E.U16 R5, desc[UR22][R18.64] ;  /* 0x0000001612052981 */ /* 0x0000e8000c1e1500 */
[----:B-1----:R-:W3:Y:S04]  /*a580*/  LDL.LU R17, [R1+0x1a8] ;  /* 0x0001a80001117983 */ /* 0x002ee80000300800 */
[----:B------:R-:W3:Y:S01]  /*a590*/  LDL.LU R44, [R1+0x19c] ;  /* 0x00019c00012c7983 */ /* 0x000ee20000300800 */
[----:B------:R-:W-:-:S02]  /*a5a0*/  SHF.L.U64.HI R0, R14, 0x1, R0 ;  /* 0x000000010e007819 */ /* 0x000fc40000010200 */
[----:B0-----:R-:W-:Y:S01]  /*a5b0*/  LOP3.LUT R18, R43, 0x40, RZ, 0xc0, !PT ;  /* 0x000000402b127812 */ /* 0x001fe200078ec0ff */
[----:B------:R-:W3:Y:S01]  /*a5c0*/  @P2 LDG.E.U16 R6, desc[UR22][R34.64] ;  /* 0x0000001622062981 */ /* 0x000ee2000c1e1500 */
[----:B------:R-:W-:Y:S02]  /*a5d0*/  SHF.R.S32.HI R3, RZ, 0x1f, R45 ;  /* 0x0000001fff037819 */ /* 0x000fe4000001142d */
[----:B------:R-:W-:Y:S01]  /*a5e0*/  LEA R14, P2, R45, R33, 0x1 ;  /* 0x000000212d0e7211 */ /* 0x000fe200078408ff */
[----:B------:R-:W-:-:S03]  /*a5f0*/  IMAD R52, R18, 0x80, R52 ;  /* 0x0000008012347824 */ /* 0x000fc600078e0234 */
[----:B------:R-:W-:Y:S01]  /*a600*/  LEA.HI.X R45, R45, R0, R3, 0x1, P2 ;  /* 0x000000002d2d7211 */ /* 0x000fe200010f0c03 */
[----:B------:R0:W-:Y:S04]  /*a610*/  STS.U16 [R2+UR11+0x600], R30 ;  /* 0x0006001e02007988 */ /* 0x0001e8000800040b */
[----:B------:R1:W-:Y:S01]  /*a620*/  STS.U16 [R2+UR11+0xa00], R16 ;  /* 0x000a001002007988 */ /* 0x0003e2000800040b */
[----:B------:R-:W-:Y:S02]  /*a630*/  SHF.R.S32.HI R18, RZ, 0x1f, R46 ;  /* 0x0000001fff127819 */ /* 0x000fe4000001142e */
[----:B0-----:R-:W-:-:S04]  /*a640*/  LEA R30, P2, R46, R33, 0x1 ;  /* 0x000000212e1e7211 */ /* 0x001fc800078408ff */
[----:B------:R-:W-:Y:S02]  /*a650*/  LEA.HI.X R46, R46, R0, R18, 0x1, P2 ;  /* 0x000000002e2e7211 */ /* 0x000fe400010f0c12 */
[----:B------:R-:W-:Y:S02]  /*a660*/  SHF.R.S32.HI R3, RZ, 0x1f, R47 ;  /* 0x0000001fff037819 */ /* 0x000fe4000001142f */
[----:B-1----:R-:W-:-:S04]  /*a670*/  LEA R16, P3, R47, R33, 0x1 ;  /* 0x000000212f107211 */ /* 0x002fc800078608ff */
[----:B------:R-:W-:Y:S02]  /*a680*/  LEA.HI.X R47, R47, R0, R3, 0x1, P3 ;  /* 0x000000002f2f7211 */ /* 0x000fe400018f0c03 */
[----:B------:R-:W-:Y:S01]  /*a690*/  LOP3.LUT R3, R53, 0x60, RZ, 0x3c, !PT ;  /* 0x0000006035037812 */ /* 0x000fe200078e3cff */
[----:B------:R0:W-:Y:S04]  /*a6a0*/  STS.U16 [R2+UR11+0x200], R29 ;  /* 0x0002001d02007988 */ /* 0x0001e8000800040b */
[----:B------:R-:W-:Y:S04]  /*a6b0*/  STL.64 [R1+0x648], R46 ;  /* 0x0006482e01007387 */ /* 0x000fe80000100a00 */
[----:B------:R-:W-:Y:S01]  /*a6c0*/  STL [R1+0x460], R3 ;  /* 0x0004600301007387 */ /* 0x000fe20000100800 */
[----:B0-----:R-:W-:-:S02]  /*a6d0*/  SHF.R.S32.HI R2, RZ, 0x1f, R31 ;  /* 0x0000001fff027819 */ /* 0x001fc4000001141f */
[----:B------:R-:W-:-:S04]  /*a6e0*/  LEA R29, P2, R31, R33, 0x1 ;  /* 0x000000211f1d7211 */ /* 0x000fc800078408ff */
[----:B------:R-:W-:-:S05]  /*a6f0*/  LEA.HI.X R31, R31, R0, R2, 0x1, P2 ;  /* 0x000000001f1f7211 */ /* 0x000fca00010f0c02 */
[----:B------:R0:W-:Y:S04]  /*a700*/  STL.64 [R1+0x650], R30 ;  /* 0x0006501e01007387 */ /* 0x0001e80000100a00 */
[----:B------:R-:W3:Y:S01]  /*a710*/  LDL.LU R39, [R1+0x168] ;  /* 0x0001680001277983 */ /* 0x000ee20000300800 */
[----:B0-----:R-:W-:-:S05]  /*a720*/  LOP3.LUT R31, R53, 0x60, RZ, 0x3c, !PT ;  /* 0x00000060351f7812 */ /* 0x001fca00078e3cff */
[----:B------:R0:W-:Y:S04]  /*a730*/  STS.U16 [R31+UR11+0xb00], R38 ;  /* 0x000b00261f007988 */ /* 0x0001e8000800040b */
[----:B0-----:R-:W3:Y:S04]  /*a740*/  LDL.LU R38, [R1+0x15c] ;  /* 0x00015c0001267983 */ /* 0x001ee80000300800 */
[----:B------:R-:W3:Y:S04]  /*a750*/  LDL.LU R20, [R1+0x148] ;  /* 0x0001480001147983 */ /* 0x000ee80000300800 */
[----:B----4-:R3:W-:Y:S04]  /*a760*/  STS.U16 [R31+UR11+0x1300], R28 ;  /* 0x0013001c1f007988 */ /* 0x0107e8000800040b */
[----:B--2---:R0:W-:Y:S04]  /*a770*/  STS.U16 [R31+UR11+0x1b00], R15 ;  /* 0x001b000f1f007988 */ /* 0x0041e8000800040b */
[----:B------:R-:W2:Y:S04]  /*a780*/  LDL.LU R21, [R1+0xe8] ;  /* 0x0000e80001157983 */ /* 0x000ea80000300800 */
[----:B------:R-:W4:Y:S04]  /*a790*/  LDL.LU R30, [R1+0xb8] ;  /* 0x0000b800011e7983 */ /* 0x000f280000300800 */
[----:B------:R-:W2:Y:S01]  /*a7a0*/  LDL.LU R36, [R1+0xb4] ;  /* 0x0000b40001247983 */ /* 0x000ea20000300800 */
[----:B---3--:R-:W-:-:S02]  /*a7b0*/  LEA R28, P2, R17, R33, 0x1 ;  /* 0x00000021111c7211 */ /* 0x008fc400078408ff */
[----:B0-----:R-:W-:-:S03]  /*a7c0*/  LEA R15, P3, R44, R33, 0x1 ;  /* 0x000000212c0f7211 */ /* 0x001fc600078608ff */
[----:B------:R0:W-:Y:S01]  /*a7d0*/  STL.64 [R1+0x658], R28 ;  /* 0x0006581c01007387 */ /* 0x0001e20000100a00 */
[----:B------:R-:W-:Y:S02]  /*a7e0*/  SHF.R.S32.HI R2, RZ, 0x1f, R17 ;  /* 0x0000001fff027819 */ /* 0x000fe40000011411 */
[----:B------:R-:W-:Y:S02]  /*a7f0*/  SHF.R.S32.HI R3, RZ, 0x1f, R44 ;  /* 0x0000001fff037819 */ /* 0x000fe4000001142c */
[-C--:B------:R-:W-:Y:S01]  /*a800*/  LEA.HI.X R17, R17, R0.reuse, R2, 0x1, P2 ;  /* 0x0000000011117211 */ /* 0x080fe200010f0c02 */
[----:B0-----:R-:W3:Y:S04]  /*a810*/  LDL.LU R28, [R1+0xc0] ;  /* 0x0000c000011c7983 */ /* 0x001ee80000300800 */
[----:B------:R-:W2:Y:S04]  /*a820*/  LDL.LU R29, [R1+0xbc] ;  /* 0x0000bc00011d7983 */ /* 0x000ea80000300800 */
[----:B------:R0:W-:Y:S01]  /*a830*/  STL.64 [R1+0x660], R14 ;  /* 0x0006600e01007387 */ /* 0x0001e20000100a00 */
[----:B------:R-:W-:-:S03]  /*a840*/  LEA.HI.X R44, R44, R0, R3, 0x1, P3 ;  /* 0x000000002c2c7211 */ /* 0x000fc600018f0c03 */
[----:B0-----:R-:W2:Y:S04]  /*a850*/  LDL.LU R14, [R1+0xec] ;  /* 0x0000ec00010e7983 */ /* 0x001ea80000300800 */
[----:B------:R-:W2:Y:S04]  /*a860*/  LDL.LU R15, [R1+0xc4] ;  /* 0x0000c400010f7983 */ /* 0x000ea80000300800 */
[----:B------:R-:W2:Y:S04]  /*a870*/  LDL.LU R46, [R1+0xb0] ;  /* 0x0000b000012e7983 */ /* 0x000ea80000300800 */
[----:B------:R-:W2:Y:S04]  /*a880*/  LDL.LU R37, [R1+0x88] ;  /* 0x0000880001257983 */ /* 0x000ea80000300800 */
[----:B------:R-:W2:Y:S04]  /*a890*/  LDL.LU R47, [R1+0x70] ;  /* 0x00007000012f7983 */ /* 0x000ea80000300800 */
[----:B------:R-:W2:Y:S04]  /*a8a0*/  LDL.LU R2, [R1+0x58] ;  /* 0x0000580001027983 */ /* 0x000ea80000300800 */
[----:B------:R0:W-:Y:S04]  /*a8b0*/  STL.64 [R1+0x668], R16 ;  /* 0x0006681001007387 */ /* 0x0001e80000100a00 */
[----:B0-----:R-:W2:Y:S04]  /*a8c0*/  LDL.LU R16, [R1+0x14c] ;  /* 0x00014c0001107983 */ /* 0x001ea80000300800 */
[----:B------:R-:W2:Y:S04]  /*a8d0*/  LDL.LU R17, [R1+0xf0] ;  /* 0x0000f00001117983 */ /* 0x000ea80000300800 */
[----:B------:R-:W2:Y:S04]  /*a8e0*/  LDL.LU R22, [R1+0x40] ;  /* 0x0000400001167983 */ /* 0x000ea80000300800 */
[----:B------:R-:W2:Y:S04]  /*a8f0*/  LDL.LU R3, [R1+0x2c] ;  /* 0x00002c0001037983 */ /* 0x000ea80000300800 */
[----:B------:R0:W-:Y:S04]  /*a900*/  STL.64 [R1+0x670], R44 ;  /* 0x0006702c01007387 */ /* 0x0001e80000100a00 */
[----:B0-----:R-:W2:Y:S04]  /*a910*/  LDL.LU R45, [R1+0x158] ;  /* 0x00015800012d7983 */ /* 0x001ea80000300800 */
[----:B------:R-:W3:Y:S04]  /*a920*/  LDL.LU R18, [R1+0x18] ;  /* 0x0000180001127983 */ /* 0x000ee80000300800 */
[----:B------:R0:W-:Y:S04]  /*a930*/  STS.U16 [R31+UR11+0x2300], R39 ;  /* 0x002300271f007988 */ /* 0x0001e8000800040b */
[----:B0-----:R-:W4:Y:S04]  /*a940*/  LDL.LU R39, [R1+0x4] ;  /* 0x0000040001277983 */ /* 0x001f280000300800 */
[----:B------:R-:W4:Y:S04]  /*a950*/  LDL.LU R19, [R1+0xac] ;  /* 0x0000ac0001137983 */ /* 0x000f280000300800 */
[----:B------:R-:W4:Y:S04]  /*a960*/  LDL.LU R34, [R1+0x84] ;  /* 0x0000840001227983 */ /* 0x000f280000300800 */
[----:B------:R-:W4:Y:S04]  /*a970*/  LDL.LU R35, [R1+0x6c] ;  /* 0x00006c0001237983 */ /* 0x000f280000300800 */
[----:B------:R0:W-:Y:S04]  /*a980*/  STS.U16 [R31+UR11+0x2b00], R38 ;  /* 0x002b00261f007988 */ /* 0x0001e8000800040b */
[----:B0-----:R-:W4:Y:S04]  /*a990*/  LDL.LU R38, [R1+0x54] ;  /* 0x0000540001267983 */ /* 0x001f280000300800 */
[----:B--2---:R-:W-:Y:S04]  /*a9a0*/  STS.U16 [R31+UR11+0x3300], R45 ;  /* 0x0033002d1f007988 */ /* 0x004fe8000800040b */
[----:B------:R-:W-:Y:S04]  /*a9b0*/  STS.U16 [R31+UR11+0x3b00], R16 ;  /* 0x003b00101f007988 */ /* 0x000fe8000800040b */
[----:B------:R0:W-:Y:S04]  /*a9c0*/  STS.U16 [R31+UR11+0x300], R20 ;  /* 0x000300141f007988 */ /* 0x0001e8000800040b */
[----:B------:R-:W-:Y:S04]  /*a9d0*/  STS.U16 [R31+UR11+0x700], R17 ;  /* 0x000700111f007988 */ /* 0x000fe8000800040b */
[----:B------:R-:W-:Y:S04]  /*a9e0*/  STS.U16 [R31+UR11+0xf00], R14 ;  /* 0x000f000e1f007988 */ /* 0x000fe8000800040b */
[----:B------:R1:W-:Y:S04]  /*a9f0*/  STS.U16 [R31+UR11+0x1700], R21 ;  /* 0x001700151f007988 */ /* 0x0003e8000800040b */
[----:B------:R-:W-:Y:S04]  /*aa00*/  STS.U16 [R31+UR11+0x1f00], R15 ;  /* 0x001f000f1f007988 */ /* 0x000fe8000800040b */
[----:B---3--:R-:W-:Y:S04]  /*aa10*/  STS.U16 [R31+UR11+0x2700], R28 ;  /* 0x0027001c1f007988 */ /* 0x008fe8000800040b */
[----:B------:R-:W-:Y:S04]  /*aa20*/  STS.U16 [R31+UR11+0x2f00], R29 ;  /* 0x002f001d1f007988 */ /* 0x000fe8000800040b */
[----:B0-----:R-:W2:Y:S04]  /*aa30*/  LDL.LU R20, [R1+0x3c] ;  /* 0x00003c0001147983 */ /* 0x001ea80000300800 */
[----:B----4-:R-:W-:Y:S04]  /*aa40*/  STS.U16 [R31+UR11+0x3700], R30 ;  /* 0x0037001e1f007988 */ /* 0x010fe8000800040b */
[----:B-1----:R-:W3:Y:S04]  /*aa50*/  LDL.LU R21, [R1+0x28] ;  /* 0x0000280001157983 */ /* 0x002ee80000300800 */
[----:B------:R0:W-:Y:S04]  /*aa60*/  STS.U16 [R31+UR11+0x3f00], R36 ;  /* 0x003f00241f007988 */ /* 0x0001e8000800040b */
[----:B------:R1:W-:Y:S04]  /*aa70*/  STS.U16 [R52+UR11+0x4400], R37 ;  /* 0x0044002534007988 */ /* 0x0003e8000800040b */
[----:B0-----:R-:W4:Y:S04]  /*aa80*/  LDL.LU R36, [R1+0x14] ;  /* 0x0000140001247983 */ /* 0x001f280000300800 */
[----:B-1----:R-:W4:Y:S04]  /*aa90*/  LDL.LU R37, [R1] ;  /* 0x0000000001257983 */ /* 0x002f280000300800 */
[----:B------:R0:W-:Y:S04]  /*aaa0*/  STS.U16 [R52+UR11+0x4c00], R2 ;  /* 0x004c000234007988 */ /* 0x0001e8000800040b */
[----:B------:R-:W-:Y:S01]  /*aab0*/  STS.U16 [R52+UR11+0x4000], R46 ;  /* 0x0040002e34007988 */ /* 0x000fe2000800040b */
[----:B0-----:R-:W-:-:S03]  /*aac0*/  LOP3.LUT R2, R52, 0x10, RZ, 0x3c, !PT ;  /* 0x0000001034027812 */ /* 0x001fc600078e3cff */
[----:B------:R-:W-:Y:S04]  /*aad0*/  STS.U16 [R52+UR11+0x4800], R47 ;  /* 0x0048002f34007988 */ /* 0x000fe8000800040b */
[----:B------:R0:W-:Y:S04]  /*aae0*/  STS.U16 [R52+UR11+0x5000], R22 ;  /* 0x0050001634007988 */ /* 0x0001e8000800040b */
[----:B------:R-:W-:Y:S04]  /*aaf0*/  STS.U16 [R52+UR11+0x5400], R3 ;  /* 0x0054000334007988 */ /* 0x000fe8000800040b */
[----:B------:R-:W-:Y:S04]  /*ab00*/  STS.U16 [R52+UR11+0x5800], R18 ;  /* 0x0058001234007988 */ /* 0x000fe8000800040b */
[----:B0-----:R-:W4:Y:S04]  /*ab10*/  LDL.LU R22, [R1+0xa8] ;  /* 0x0000a80001167983 */ /* 0x001f280000300800 */
[----:B------:R0:W-:Y:S04]  /*ab20*/  STS.U16 [R52+UR11+0x5c00], R39 ;  /* 0x005c002734007988 */ /* 0x0001e8000800040b */
[----:B------:R-:W-:Y:S04]  /*ab30*/  STS.U16 [R2+UR11+0x4080], R19 ;  /* 0x0040801302007988 */ /* 0x000fe8000800040b */
[----:B------:R-:W-:Y:S04]  /*ab40*/  STS.U16 [R2+UR11+0x4480], R34 ;  /* 0x0044802202007988 */ /* 0x000fe8000800040b */
[----:B0-----:R-:W4:Y:S04]  /*ab50*/  LDL.LU R39, [R1+0x80] ;  /* 0x0000800001277983 */ /* 0x001f280000300800 */
[----:B------:R-:W-:Y:S04]  /*ab60*/  STS.U16 [R2+UR11+0x4880], R35 ;  /* 0x0048802302007988 */ /* 0x000fe8000800040b */
[----:B------:R-:W4:Y:S04]  /*ab70*/  LDL.LU R14, [R1+0x68] ;  /* 0x00006800010e7983 */ /* 0x000f280000300800 */
[----:B------:R0:W-:Y:S04]  /*ab80*/  STS.U16 [R2+UR11+0x4c80], R38 ;  /* 0x004c802602007988 */ /* 0x0001e8000800040b */
[----:B0-----:R-:W4:Y:S04]  /*ab90*/  LDL.LU R38, [R1+0x50] ;  /* 0x0000500001267983 */ /* 0x001f280000300800 */
        /* <DEDUP_REMOVED lines=9> */
[----:B------:R-:W4:Y:S01]  /*ac30*/  LDL.LU R47, [R1+0xc] ;  /* 0x00000c00012f7983 */ /* 0x000f220000300800 */
[----:B------:R-:W-:-:S03]  /*ac40*/  LOP3.LUT R15, R52, 0x20, RZ, 0x3c, !PT ;  /* 0x00000020340f7812 */ /* 0x000fc600078e3cff */
[----:B--2---:R-:W-:Y:S04]  /*ac50*/  STS.U16 [R2+UR11+0x5080], R20 ;  /* 0x0050801402007988 */ /* 0x004fe8000800040b */
[----:B---3--:R-:W-:Y:S04]  /*ac60*/  STS.U16 [R2+UR11+0x5480], R21 ;  /* 0x0054801502007988 */ /* 0x008fe8000800040b */
[----:B----4-:R-:W-:Y:S04]  /*ac70*/  STS.U16 [R2+UR11+0x5880], R36 ;  /* 0x0058802402007988 */ /* 0x010fe8000800040b */
[----:B------:R0:W-:Y:S04]  /*ac80*/  STS.U16 [R2+UR11+0x5c80], R37 ;  /* 0x005c802502007988 */ /* 0x0001e8000800040b */
[----:B0-----:R-:W2:Y:S04]  /*ac90*/  LDL.LU R2, [R1+0x90] ;  /* 0x0000900001027983 */ /* 0x001ea80000300800 */
[----:B------:R-:W3:Y:S04]  /*aca0*/  LDL.LU R18, [R1+0x78] ;  /* 0x0000780001127983 */ /* 0x000ee80000300800 */
[----:B------:R-:W4:Y:S04]  /*acb0*/  LDL.LU R19, [R1+0x60] ;  /* 0x0000600001137983 */ /* 0x000f280000300800 */
[----:B------:R-:W4:Y:S04]  /*acc0*/  LDL.LU R34, [R1+0x48] ;  /* 0x0000480001227983 */ /* 0x000f280000300800 */
[----:B------:R-:W4:Y:S04]  /*acd0*/  LDL.LU R35, [R1+0x30] ;  /* 0x0000300001237983 */ /* 0x000f280000300800 */
[----:B------:R-:W4:Y:S04]  /*ace0*/  LDL.LU R20, [R1+0x1c] ;  /* 0x00001c0001147983 */ /* 0x000f280000300800 */
[----:B------:R-:W4:Y:S04]  /*acf0*/  LDL.LU R21, [R1+0x8] ;  /* 0x0000080001157983 */ /* 0x000f280000300800 */
[----:B------:R0:W-:Y:S04]  /*ad00*/  STS.U16 [R15+UR11+0x4100], R22 ;  /* 0x004100160f007988 */ /* 0x0001e8000800040b */
[----:B------:R-:W4:Y:S04]  /*ad10*/  LDL.LU R36, [R1+0x8c] ;  /* 0x00008c0001247983 */ /* 0x000f280000300800 */
[----:B------:R-:W4:Y:S04]  /*ad20*/  LDL.LU R37, [R1+0x74] ;  /* 0x0000740001257983 */ /* 0x000f280000300800 */
[----:B0-----:R-:W4:Y:S04]  /*ad30*/  LDL.LU R22, [R1+0x5c] ;  /* 0x00005c0001167983 */ /* 0x001f280000300800 */
[----:B------:R0:W-:Y:S04]  /*ad40*/  STS.U16 [R15+UR11+0x4500], R39 ;  /* 0x004500270f007988 */ /* 0x0001e8000800040b */
[----:B------:R-:W-:Y:S04]  /*ad50*/  STS.U16 [R15+UR11+0x4900], R14 ;  /* 0x0049000e0f007988 */ /* 0x000fe8000800040b */
[----:B0-----:R-:W4:Y:S04]  /*ad60*/  LDL.LU R39, [R1+0x44] ;  /* 0x0000440001277983 */ /* 0x001f280000300800 */
[----:B------:R0:W-:Y:S04]  /*ad70*/  STS.U16 [R15+UR11+0x4d00], R38 ;  /* 0x004d00260f007988 */ /* 0x0001e8000800040b */
[----:B0-----:R-:W4:Y:S01]  /*ad80*/  LDL.LU R38, [R1+0xd4] ;  /* 0x0000d40001267983 */ /* 0x001f220000300800 */
[----:B------:R-:W-:-:S03]  /*ad90*/  LOP3.LUT R14, R52, 0x30, RZ, 0x3c, !PT ;  /* 0x00000030340e7812 */ /* 0x000fc600078e3cff */
[----:B------:R-:W-:Y:S04]  /*ada0*/  STS.U16 [R15+UR11+0x5100], R45 ;  /* 0x0051002d0f007988 */ /* 0x000fe8000800040b */
[----:B------:R-:W-:Y:S04]  /*adb0*/  STS.U16 [R15+UR11+0x5500], R16 ;  /* 0x005500100f007988 */ /* 0x000fe8000800040b */
[----:B------:R-:W-:Y:S04]  /*adc0*/  STS.U16 [R15+UR11+0x5900], R17 ;  /* 0x005900110f007988 */ /* 0x000fe8000800040b */
[----:B------:R-:W-:Y:S04]  /*add0*/  STS.U16 [R15+UR11+0x5d00], R51 ;  /* 0x005d00330f007988 */ /* 0x000fe8000800040b */
[----:B------:R-:W-:Y:S04]  /*ade0*/  STS.U16 [R14+UR11+0x4180], R28 ;  /* 0x0041801c0e007988 */ /* 0x000fe8000800040b */
[----:B------:R-:W-:Y:S04]  /*adf0*/  STS.U16 [R14+UR11+0x4580], R29 ;  /* 0x0045801d0e007988 */ /* 0x000fe8000800040b */
[----:B------:R-:W-:Y:S04]  /*ae00*/  STS.U16 [R14+UR11+0x4980], R30 ;  /* 0x0049801e0e007988 */ /* 0x000fe8000800040b */
[----:B------:R0:W-:Y:S04]  /*ae10*/  STS.U16 [R14+UR11+0x4d80], R3 ;  /* 0x004d80030e007988 */ /* 0x0001e8000800040b */
[----:B------:R-:W-:Y:S04]  /*ae20*/  STS.U16 [R14+UR11+0x5180], R31 ;  /* 0x0051801f0e007988 */ /* 0x000fe8000800040b */
[----:B------:R-:W-:Y:S01]  /*ae30*/  STS.U16 [R14+UR11+0x5580], R46 ;  /* 0x0055802e0e007988 */ /* 0x000fe2000800040b */
[----:B0-----:R-:W-:-:S03]  /*ae40*/  LOP3.LUT R3, R52, 0x40, RZ, 0x3c, !PT ;  /* 0x0000004034037812 */ /* 0x001fc600078e3cff */
[----:B------:R-:W-:Y:S04]  /*ae50*/  STS.U16 [R14+UR11+0x5980], R47 ;  /* 0x0059802f0e007988 */ /* 0x000fe8000800040b */
[----:B------:R-:W-:Y:S04]  /*ae60*/  STS.U16 [R14+UR11+0x5d80], R50 ;  /* 0x005d80320e007988 */ /* 0x000fe8000800040b */
[----:B--2---:R0:W-:Y:S04]  /*ae70*/  STS.U16 [R3+UR11+0x4200], R2 ;  /* 0x0042000203007988 */ /* 0x0041e8000800040b */
[----:B---3--:R-:W-:Y:S04]  /*ae80*/  STS.U16 [R3+UR11+0x4600], R18 ;  /* 0x0046001203007988 */ /* 0x008fe8000800040b */
[----:B----4-:R-:W-:Y:S01]  /*ae90*/  STS.U16 [R3+UR11+0x4a00], R19 ;  /* 0x004a001303007988 */ /* 0x010fe2000800040b */
[----:B0-----:R-:W-:-:S03]  /*aea0*/  LOP3.LUT R2, R52, 0x50, RZ, 0x3c, !PT ;  /* 0x0000005034027812 */ /* 0x001fc600078e3cff */
        /* <DEDUP_REMOVED lines=8> */
[----:B------:R0:W-:Y:S02]  /*af30*/  STS.U16 [R2+UR11+0x4a80], R22 ;  /* 0x004a801602007988 */ /* 0x0001e4000800040b */
[----:B0-----:R-:W0:Y:S02]  /*af40*/  LDC R22, c[0x0][0x3a8] ;  /* 0x0000ea00ff167b82 */ /* 0x001e240000000800 */
[----:B------:R-:W-:Y:S04]  /*af50*/  STS.U16 [R2+UR11+0x4e80], R39 ;  /* 0x004e802702007988 */ /* 0x000fe8000800040b */
        /* <DEDUP_REMOVED lines=10> */
[----:B------:R1:W-:Y:S02]  /*b000*/  STS.U16 [R3+UR11+0x5b00], R13 ;  /* 0x005b000d03007988 */ /* 0x0003e4000800040b */
[----:B-1----:R-:W1:Y:S01]  /*b010*/  S2R R13, SR_TID.X ;  /* 0x00000000000d7919 */ /* 0x002e620000002100 */
[----:B------:R-:W-:Y:S01]  /*b020*/  LOP3.LUT R2, R52, 0x70, RZ, 0x3c, !PT ;  /* 0x0000007034027812 */ /* 0x000fe200078e3cff */
[----:B------:R2:W-:Y:S04]  /*b030*/  STS.U16 [R3+UR11+0x5f00], R12 ;  /* 0x005f000c03007988 */ /* 0x0005e8000800040b */
[----:B------:R-:W-:Y:S04]  /*b040*/  STS.U16 [R2+UR11+0x4380], R11 ;  /* 0x0043800b02007988 */ /* 0x000fe8000800040b */
[----:B------:R-:W-:Y:S04]  /*b050*/  STS.U16 [R2+UR11+0x4780], R10 ;  /* 0x0047800a02007988 */ /* 0x000fe8000800040b */
[----:B------:R-:W-:Y:S04]  /*b060*/  STS.U16 [R2+UR11+0x4b80], R9 ;  /* 0x004b800902007988 */ /* 0x000fe8000800040b */
[----:B------:R-:W-:Y:S01]  /*b070*/  STS.U16 [R2+UR11+0x4f80], R8 ;  /* 0x004f800802007988 */ /* 0x000fe2000800040b */
[----:B-1----:R-:W-:-:S04]  /*b080*/  SHF.R.U32.HI R42, RZ, 0x6, R13 ;  /* 0x00000006ff2a7819 */ /* 0x002fc8000001160d */
[----:B------:R-:W-:Y:S01]  /*b090*/  SGXT.U32 R42, R42, 0x1 ;  /* 0x000000012a2a781a */ /* 0x000fe20000000000 */
[----:B------:R-:W-:Y:S03]  /*b0a0*/  STS.U16 [R2+UR11+0x5380], R7 ;  /* 0x0053800702007988 */ /* 0x000fe6000800040b */
[----:B------:R-:W-:Y:S01]  /*b0b0*/  LOP3.LUT R42, R42, 0x16, RZ, 0xfc, !PT ;  /* 0x000000162a2a7812 */ /* 0x000fe200078efcff */
[----:B------:R-:W-:Y:S04]  /*b0c0*/  STS.U16 [R2+UR11+0x5780], R6 ;  /* 0x0057800602007988 */ /* 0x000fe8000800040b */
[----:B------:R-:W-:Y:S04]  /*b0d0*/  STS.U16 [R2+UR11+0x5b80], R5 ;  /* 0x005b800502007988 */ /* 0x000fe8000800040b */
[----:B------:R0:W-:Y:S01]  /*b0e0*/  STS.U16 [R2+UR11+0x5f80], R4 ;  /* 0x005f800402007988 */ /* 0x0001e2000800040b */
[----:B--2---:R-:W-:-:S02]  /*b0f0*/  SHF.R.U32.HI R12, RZ, 0x6, R13 ;  /* 0x00000006ff0c7819 */ /* 0x004fc4000001160d */
[--C-:B------:R-:W-:Y:S01]  /*b100*/  SHF.R.U32.HI R27, RZ, 0x6, R13.reuse ;  /* 0x00000006ff1b7819 */ /* 0x100fe2000001160d */
[----:B------:R-:W-:Y:S01]  /*b110*/  STL.64 [R1+0x678], R52 ;  /* 0x0006783401007387 */ /* 0x000fe20000100a00 */
[----:B0-----:R-:W-:Y:S01]  /*b120*/  IMAD R2, R42, R22, RZ ;  /* 0x000000162a027224 */ /* 0x001fe200078e02ff */
[----:B------:R-:W-:Y:S01]  /*b130*/  SHF.R.U32.HI R42, RZ, 0x6, R13 ;  /* 0x00000006ff2a7819 */ /* 0x000fe2000001160d */
[----:B------:R0:W-:Y:S06]  /*b140*/  MEMBAR.ALL.CTA ;  /* 0x0000000000007992 */ /* 0x0001ec0000008000 */
[----:B0-----:R-:W0:Y:S01]  /*b150*/  FENCE.VIEW.ASYNC.S ;  /* 0x00000000000073c6 */ /* 0x001e220000000000 */
[----:B------:R-:W-:-:S04]  /*b160*/  SGXT.U32 R42, R42, 0x1 ;  /* 0x000000012a2a781a */ /* 0x000fc80000000000 */
[----:B------:R-:W-:-:S05]  /*b170*/  LOP3.LUT R42, R42, 0x1c, RZ, 0xfc, !PT ;  /* 0x0000001c2a2a7812 */ /* 0x000fca00078efcff */
[----:B------:R-:W-:Y:S01]  /*b180*/  IMAD R36, R42, R22, RZ ;  /* 0x000000162a247224 */ /* 0x000fe200078e02ff */
[----:B------:R-:W-:-:S04]  /*b190*/  SHF.R.U32.HI R42, RZ, 0x6, R13 ;  /* 0x00000006ff2a7819 */ /* 0x000fc8000001160d */
[----:B------:R-:W-:-:S04]  /*b1a0*/  SGXT.U32 R42, R42, 0x1 ;  /* 0x000000012a2a781a */ /* 0x000fc80000000000 */
[----:B------:R-:W-:-:S05]  /*b1b0*/  LOP3.LUT R42, R42, 0x24, RZ, 0xfc, !PT ;  /* 0x000000242a2a7812 */ /* 0x000fca00078efcff */
[----:B------:R-:W-:Y:S01]  /*b1c0*/  IMAD R34, R42, R22, RZ ;  /* 0x000000162a227224 */ /* 0x000fe200078e02ff */
[----:B------:R-:W-:-:S04]  /*b1d0*/  SHF.R.U32.HI R42, RZ, 0x6, R13 ;  /* 0x00000006ff2a7819 */ /* 0x000fc8000001160d */
[----:B------:R-:W-:-:S04]  /*b1e0*/  SGXT.U32 R42, R42, 0x1 ;  /* 0x000000012a2a781a */ /* 0x000fc80000000000 */
[----:B------:R-:W-:-:S05]  /*b1f0*/  LOP3.LUT R42, R42, 0x2c, RZ, 0xfc, !PT ;  /* 0x0000002c2a2a7812 */ /* 0x000fca00078efcff */
[----:B------:R-:W-:Y:S01]  /*b200*/  IMAD R30, R42, R22, RZ ;  /* 0x000000162a1e7224 */ /* 0x000fe200078e02ff */
[----:B------:R-:W-:Y:S02]  /*b210*/  SHF.R.U32.HI R42, RZ, 0x6, R13 ;  /* 0x00000006ff2a7819 */ /* 0x000fe4000001160d */
[----:B------:R-:W-:Y:S02]  /*b220*/  SGXT.U32 R12, R12, 0x1 ;  /* 0x000000010c0c781a */ /* 0x000fe40000000000 */
[----:B------:R-:W-:Y:S02]  /*b230*/  SGXT.U32 R42, R42, 0x1 ;  /* 0x000000012a2a781a */ /* 0x000fe40000000000 */
[----:B------:R-:W-:Y:S02]  /*b240*/  LOP3.LUT R12, R12, 0x18, RZ, 0xfc, !PT ;  /* 0x000000180c0c7812 */ /* 0x000fe400078efcff */
[----:B------:R-:W-:-:S03]  /*b250*/  LOP3.LUT R42, R42, 0x34, RZ, 0xfc, !PT ;  /* 0x000000342a2a7812 */ /* 0x000fc600078efcff */
[-C--:B------:R-:W-:Y:S01]  /*b260*/  IMAD R25, R12, R22.reuse, RZ ;  /* 0x000000160c197224 */ /* 0x080fe200078e02ff */
[--C-:B------:R-:W-:Y:S01]  /*b270*/  SHF.R.U32.HI R12, RZ, 0x6, R13.reuse ;  /* 0x00000006ff0c7819 */ /* 0x100fe2000001160d */
        /* <DEDUP_REMOVED lines=20> */
[----:B------:R-:W-:Y:S02]  /*b3c0*/  SGXT.U32 R42, R42, 0x1 ;  /* 0x000000012a2a781a */ /* 0x000fe40000000000 */
[----:B------:R-:W-:-:S02]  /*b3d0*/  LOP3.LUT R27, R27, 0x2a, RZ, 0xfc, !PT ;  /* 0x0000002a1b1b7812 */ /* 0x000fc400078efcff */
[----:B------:R-:W-:Y:S02]  /*b3e0*/  LOP3.LUT R12, R12, 0x30, RZ, 0xfc, !PT ;  /* 0x000000300c0c7812 */ /* 0x000fe400078efcff */
[----:B------:R-:W-:Y:S01]  /*b3f0*/  LOP3.LUT R42, R42, 0x48, RZ, 0xfc, !PT ;  /* 0x000000482a2a7812 */ /* 0x000fe200078efcff */
[-C--:B------:R-:W-:Y:S01]  /*b400*/  IMAD R8, R27, R22.reuse, RZ ;  /* 0x000000161b087224 */ /* 0x080fe200078e02ff */
[--C-:B------:R-:W-:Y:S01]  /*b410*/  SHF.R.U32.HI R27, RZ, 0x6, R13.reuse ;  /* 0x00000006ff1b7819 */ /* 0x100fe2000001160d */
[-C--:B------:R-:W-:Y:S01]  /*b420*/  IMAD R29, R12, R22.reuse, RZ ;  /* 0x000000160c1d7224 */ /* 0x080fe200078e02ff */
[--C-:B------:R-:W-:Y:S01]  /*b430*/  SHF.R.U32.HI R12, RZ, 0x6, R13.reuse ;  /* 0x00000006ff0c7819 */ /* 0x100fe2000001160d */
[----:B------:R-:W-:Y:S01]  /*b440*/  IMAD R18, R42, R22, RZ ;  /* 0x000000162a127224 */ /* 0x000fe200078e02ff */
[----:B------:R-:W-:Y:S02]  /*b450*/  SHF.R.U32.HI R42, RZ, 0x6, R13 ;  /* 0x00000006ff2a7819 */ /* 0x000fe4000001160d */
[----:B------:R-:W-:-:S02]  /*b460*/  SGXT.U32 R27, R27, 0x1 ;  /* 0x000000011b1b781a */ /* 0x000fc40000000000 */
[----:B------:R-:W-:Y:S02]  /*b470*/  SGXT.U32 R12, R12, 0x1 ;  /* 0x000000010c0c781a */ /* 0x000fe40000000000 */
[----:B------:R-:W-:Y:S02]  /*b480*/  SGXT.U32 R42, R42, 0x1 ;  /* 0x000000012a2a781a */ /* 0x000fe40000000000 */
[----:B------:R-:W-:Y:S02]  /*b490*/  LOP3.LUT R27, R27, 0x32, RZ, 0xfc, !PT ;  /* 0x000000321b1b7812 */ /* 0x000fe400078efcff */
[----:B------:R-:W-:Y:S02]  /*b4a0*/  LOP3.LUT R12, R12, 0x36, RZ, 0xfc, !PT ;  /* 0x000000360c0c7812 */ /* 0x000fe400078efcff */
[----:B------:R-:W-:Y:S01]  /*b4b0*/  LOP3.LUT R42, R42, 0x52, RZ, 0xfc, !PT ;  /* 0x000000522a2a7812 */ /* 0x000fe200078efcff */
[-C--:B------:R-:W-:Y:S01]  /*b4c0*/  IMAD R28, R27, R22.reuse, RZ ;  /* 0x000000161b1c7224 */ /* 0x080fe200078e02ff */
[--C-:B------:R-:W-:Y:S01]  /*b4d0*/  SHF.R.U32.HI R27, RZ, 0x6, R13.reuse ;  /* 0x00000006ff1b7819 */ /* 0x100fe2000001160d */
[-C--:B------:R-:W-:Y:S01]  /*b4e0*/  IMAD R16, R12, R22.reuse, RZ ;  /* 0x000000160c107224 */ /* 0x080fe200078e02ff */
[--C-:B------:R-:W-:Y:S01]  /*b4f0*/  SHF.R.U32.HI R32, RZ, 0x6, R13.reuse ;  /* 0x00000006ff207819 */ /* 0x100fe2000001160d */
[----:B------:R-:W-:Y:S01]  /*b500*/  IMAD R4, R42, R22, RZ ;  /* 0x000000162a047224 */ /* 0x000fe200078e02ff */
[----:B------:R-:W-:-:S02]  /*b510*/  SHF.R.U32.HI R12, RZ, 0x6, R13 ;  /* 0x00000006ff0c7819 */ /* 0x000fc4000001160d */
[--C-:B------:R-:W-:Y:S02]  /*b520*/  SHF.R.U32.HI R41, RZ, 0x6, R13.reuse ;  /* 0x00000006ff297819 */ /* 0x100fe4000001160d */
[----:B------:R-:W-:Y:S02]  /*b530*/  SHF.R.U32.HI R42, RZ, 0x6, R13 ;  /* 0x00000006ff2a7819 */ /* 0x000fe4000001160d */
[----:B------:R-:W-:Y:S02]  /*b540*/  SGXT.U32 R27, R27, 0x1 ;  /* 0x000000011b1b781a */ /* 0x000fe40000000000 */
[----:B------:R-:W-:Y:S02]  /*b550*/  SGXT.U32 R32, R32, 0x1 ;  /* 0x000000012020781a */ /* 0x000fe40000000000 */
[----:B------:R-:W-:Y:S02]  /*b560*/  SGXT.U32 R12, R12, 0x1 ;  /* 0x000000010c0c781a */ /* 0x000fe40000000000 */
[----:B------:R-:W-:-:S02]  /*b570*/  SGXT.U32 R41, R41, 0x1 ;  /* 0x000000012929781a */ /* 0x000fc40000000000 */
[----:B------:R-:W-:Y:S02]  /*b580*/  SGXT.U32 R42, R42, 0x1 ;  /* 0x000000012a2a781a */ /* 0x000fe40000000000 */
[----:B------:R-:W-:Y:S02]  /*b590*/  LOP3.LUT R27, R27, 0x38, RZ, 0xfc, !PT ;  /* 0x000000381b1b7812 */ /* 0x000fe400078efcff */
[----:B------:R-:W-:Y:S02]  /*b5a0*/  LOP3.LUT R32, R32, 0x1a, RZ, 0xfc, !PT ;  /* 0x0000001a20207812 */ /* 0x000fe400078efcff */
[----:B------:R-:W-:Y:S02]  /*b5b0*/  LOP3.LUT R12, R12, 0x3c, RZ, 0xfc, !PT ;  /* 0x0000003c0c0c7812 */ /* 0x000fe400078efcff */
[----:B------:R-:W-:Y:S02]  /*b5c0*/  LOP3.LUT R41, R41, 0x4c, RZ, 0xfc, !PT ;  /* 0x0000004c29297812 */ /* 0x000fe400078efcff */
[----:B------:R-:W-:Y:S01]  /*b5d0*/  LOP3.LUT R42, R42, 0x58, RZ, 0xfc, !PT ;  /* 0x000000582a2a7812 */ /* 0x000fe200078efcff */
[-C--:B------:R-:W-:Y:S01]  /*b5e0*/  IMAD R15, R27, R22.reuse, RZ ;  /* 0x000000161b0f7224 */ /* 0x080fe200078e02ff */
[--C-:B------:R-:W-:Y:S01]  /*b5f0*/  SHF.R.U32.HI R10, RZ, 0x6, R13.reuse ;  /* 0x00000006ff0a7819 */ /* 0x100fe2000001160d */
[-C--:B------:R-:W-:Y:S01]  /*b600*/  IMAD R11, R32, R22.reuse, RZ ;  /* 0x00000016200b7224 */ /* 0x080fe200078e02ff */
[--C-:B------:R-:W-:Y:S01]  /*b610*/  SHF.R.U32.HI R32, RZ, 0x6, R13.reuse ;  /* 0x00000006ff207819 */ /* 0x100fe2000001160d */
[-C--:B------:R-:W-:Y:S01]  /*b620*/  IMAD R27, R12, R22.reuse, RZ ;  /* 0x000000160c1b7224 */ /* 0x080fe200078e02ff */
[--C-:B------:R-:W-:Y:S01]  /*b630*/  SHF.R.U32.HI R12, RZ, 0x6, R13.reuse ;  /* 0x00000006ff0c7819 */ /* 0x100fe2000001160d */
[-C--:B------:R-:W-:Y:S01]  /*b640*/  IMAD R5, R41, R22.reuse, RZ ;  /* 0x0000001629057224 */ /* 0x080fe200078e02ff */
[--C-:B------:R-:W-:Y:S01]  /*b650*/  SHF.R.U32.HI R41, RZ, 0x6, R13.reuse ;  /* 0x00000006ff297819 */ /* 0x100fe2000001160d */
[----:B------:R-:W-:Y:S01]  /*b660*/  IMAD R48, R42, R22, RZ ;  /* 0x000000162a307224 */ /* 0x000fe200078e02ff */
[----:B------:R-:W-:-:S02]  /*b670*/  SHF.R.U32.HI R40, RZ, 0x6, R13 ;  /* 0x00000006ff287819 */ /* 0x000fc4000001160d */
[----:B------:R-:W-:Y:S02]  /*b680*/  SHF.R.U32.HI R42, RZ, 0x6, R13 ;  /* 0x00000006ff2a7819 */ /* 0x000fe4000001160d */
[----:B------:R-:W-:Y:S02]  /*b690*/  SGXT.U32 R32, R32, 0x1 ;  /* 0x000000012020781a */ /* 0x000fe40000000000 */
        /* <DEDUP_REMOVED lines=9> */
[----:B------:R-:W-:-:S02]  /*b730*/  LOP3.LUT R41, R41, 0x56, RZ, 0xfc, !PT ;  /* 0x0000005629297812 */ /* 0x000fc400078efcff */
        /* <DEDUP_REMOVED lines=13> */
[--C-:B------:R-:W-:Y:S02]  /*b810*/  SHF.R.U32.HI R42, RZ, 0x6, R13.reuse ;  /* 0x00000006ff2a7819 */ /* 0x100fe4000001160d */
[----:B------:R-:W-:-:S04]  /*b820*/  SHF.R.U32.HI R13, RZ, 0x6, R13 ;  /* 0x00000006ff0d7819 */ /* 0x000fc8000001160d */
[----:B------:R-:W-:-:S04]  /*b830*/  SGXT.U32 R13, R13, 0x1 ;  /* 0x000000010d0d781a */ /* 0x000fc80000000000 */
[----:B------:R-:W-:Y:S01]  /*b840*/  LOP3.LUT R13, R13, 0x62, RZ, 0xfc, !PT ;  /* 0x000000620d0d7812 */ /* 0x000fe200078efcff */
[----:B------:R-:W-:Y:S04]  /*b850*/  STL [R1+0x690], R43 ;  /* 0x0006902b01007387 */ /* 0x000fe80000100800 */
[----:B------:R-:W-:Y:S01]  /*b860*/  IMAD R13, R13, R22, RZ ;  /* 0x000000160d0d7224 */ /* 0x000fe200078e02ff */
[----:B------:R-:W-:Y:S04]  /*b870*/  STL [R1+0x680], R49 ;  /* 0x0006803101007387 */ /* 0x000fe80000100800 */
[----:B------:R-:W-:Y:S04]  /*b880*/  STL [R1+0x6d0], R23 ;  /* 0x0006d01701007387 */ /* 0x000fe80000100800 */
[----:B------:R1:W-:Y:S01]  /*b890*/  STL [R1+0x6b0], R13 ;  /* 0x0006b00d01007387 */ /* 0x0003e20000100800 */
[----:B------:R-:W-:Y:S01]  /*b8a0*/  SGXT.U32 R32, R32, 0x1 ;  /* 0x000000012020781a */ /* 0x000fe20000000000 */
[----:B------:R-:W-:-:S02]  /*b8b0*/  IMAD.SHL.U32 R19, R2, 0x2, RZ ;  /* 0x0000000202137824 */ /* 0x000fc400078e00ff */
[----:B-1----:R-:W-:-:S05]  /*b8c0*/  IMAD.HI R13, R25, 0x2, RZ ;  /* 0x00000002190d7827 */ /* 0x002fca00078e02ff */
[----:B------:R1:W-:Y:S01]  /*b8d0*/  STL [R1+0x84], R13 ;  /* 0x0000840d01007387 */ /* 0x0003e20000100800 */
[----:B------:R-:W-:Y:S01]  /*b8e0*/  IMAD.HI R20, R2, 0x2, RZ ;  /* 0x0000000202147827 */ /* 0x000fe200078e02ff */
[----:B------:R-:W-:-:S03]  /*b8f0*/  LOP3.LUT R32, R32, 0x26, RZ, 0xfc, !PT ;  /* 0x0000002620207812 */ /* 0x000fc600078efcff */
[----:B------:R-:W-:Y:S02]  /*b900*/  IMAD.SHL.U32 R2, R25, 0x2, RZ ;  /* 0x0000000219027824 */ /* 0x000fe400078e00ff */
[----:B------:R-:W-:Y:S02]  /*b910*/  IMAD.SHL.U32 R25, R11, 0x2, RZ ;  /* 0x000000020b197824 */ /* 0x000fe400078e00ff */
[----:B-1----:R-:W-:-:S04]  /*b920*/  IMAD.HI R13, R36, 0x2, RZ ;  /* 0x00000002240d7827 */ /* 0x002fc800078e02ff */
[----:B------:R-:W-:Y:S01]  /*b930*/  IMAD.HI R23, R11, 0x2, RZ ;  /* 0x000000020b177827 */ /* 0x000fe200078e02ff */
[----:B------:R1:W-:Y:S03]  /*b940*/  STL [R1+0x90], R13 ;  /* 0x0000900d01007387 */ /* 0x0003e60000100800 */
[----:B------:R-:W-:Y:S02]  /*b950*/  IMAD.SHL.U32 R11, R36, 0x2, RZ ;  /* 0x00000002240b7824 */ /* 0x000fe400078e00ff */
[C---:B------:R-:W-:Y:S02]  /*b960*/  IMAD.SHL.U32 R37, R35.reuse, 0x2, RZ ;  /* 0x0000000223257824 */ /* 0x040fe400078e00ff */
[----:B------:R-:W-:-:S04]  /*b970*/  IMAD.HI R36, R35, 0x2, RZ ;  /* 0x0000000223247827 */ /* 0x000fc800078e02ff */
[----:B-1----:R-:W-:Y:S01]  /*b980*/  IMAD.SHL.U32 R13, R6, 0x2, RZ ;  /* 0x00000002060d7824 */ /* 0x002fe200078e00ff */
[----:B------:R-:W-:Y:S01]  /*b990*/  STL [R1+0x5c], R37 ;  /* 0x00005c2501007387 */ /* 0x000fe20000100800 */
[----:B------:R-:W-:Y:S02]  /*b9a0*/  IMAD R32, R32, R22, RZ ;  /* 0x0000001620207224 */ /* 0x000fe400078e02ff */
[----:B------:R-:W-:Y:S01]  /*b9b0*/  IMAD.HI R35, R6, 0x2, RZ ;  /* 0x0000000206237827 */ /* 0x000fe200078e02ff */
[----:B------:R-:W-:Y:S01]  /*b9c0*/  STL [R1+0xa8], R36 ;  /* 0x0000a82401007387 */ /* 0x000fe20000100800 */
[----:B------:R-:W-:Y:S02]  /*b9d0*/  SGXT.U32 R41, R41, 0x1 ;  /* 0x000000012929781a */ /* 0x000fe40000000000 */
[----:B------:R-:W-:Y:S01]  /*b9e0*/  IMAD.SHL.U32 R6, R34, 0x2, RZ ;  /* 0x0000000222067824 */ /* 0x000fe200078e00ff */
[----:B------:R1:W-:Y:S01]  /*b9f0*/  STL [R1+0x58], R13 ;  /* 0x0000580d01007387 */ /* 0x0003e20000100800 */
[----:B------:R-:W-:-:S02]  /*ba00*/  SGXT.U32 R40, R40, 0x1 ;  /* 0x000000012828781a */ /* 0x000fc40000000000 */
[----:B------:R-:W-:Y:S02]  /*ba10*/  SGXT.U32 R42, R42, 0x1 ;  /* 0x000000012a2a781a */ /* 0x000fe40000000000 */
[----:B------:R-:W-:Y:S01]  /*ba20*/  SGXT.U32 R26, R26, 0x1 ;  /* 0x000000011a1a781a */ /* 0x000fe20000000000 */
[----:B-1----:R-:W-:-:S04]  /*ba30*/  IMAD.HI R13, R34, 0x2, RZ ;  /* 0x00000002220d7827 */ /* 0x002fc800078e02ff */
[C---:B------:R-:W-:Y:S02]  /*ba40*/  IMAD.SHL.U32 R34, R32.reuse, 0x2, RZ ;  /* 0x0000000220227824 */ /* 0x040fe400078e00ff */
[----:B------:R-:W-:Y:S01]  /*ba50*/  IMAD.HI R32, R32, 0x2, RZ ;  /* 0x0000000220207827 */ /* 0x000fe200078e02ff */
[----:B------:R-:W-:Y:S01]  /*ba60*/  LOP3.LUT R40, R40, 0x5a, RZ, 0xfc, !PT ;  /* 0x0000005a28287812 */ /* 0x000fe200078efcff */
[----:B------:R1:W-:Y:S01]  /*ba70*/  STL [R1+0xb0], R35 ;  /* 0x0000b02301007387 */ /* 0x0003e20000100800 */
[----:B------:R-:W-:Y:S02]  /*ba80*/  LOP3.LUT R41, R41, 0x5c, RZ, 0xfc, !PT ;  /* 0x0000005c29297812 */ /* 0x000fe400078efcff */
[----:B------:R-:W-:Y:S01]  /*ba90*/  LOP3.LUT R42, R42, 0x64, RZ, 0xfc, !PT ;  /* 0x000000642a2a7812 */ /* 0x000fe200078efcff */
[----:B------:R2:W-:Y:S01]  /*baa0*/  STL [R1+0x94], R34 ;  /* 0x0000942201007387 */ /* 0x0005e20000100800 */
[----:B------:R-:W-:Y:S01]  /*bab0*/  LOP3.LUT R26, R26, 0x40, RZ, 0xfc, !PT ;  /* 0x000000401a1a7812 */ /* 0x000fe200078efcff */
[----:B------:R-:W-:-:S02]  /*bac0*/  IMAD.HI R43, R30, 0x2, RZ ;  /* 0x000000021e2b7827 */ /* 0x000fc400078e02ff */
[----:B------:R3:W-:Y:S02]  /*bad0*/  STL [R1+0xc0], R32 ;  /* 0x0000c02001007387 */ /* 0x0007e40000100800 */
[C---:B-1----:R-:W-:Y:S02]  /*bae0*/  IMAD.SHL.U32 R35, R31.reuse, 0x2, RZ ;  /* 0x000000021f237824 */ /* 0x042fe400078e00ff */
[----:B--2---:R-:W-:-:S03]  /*baf0*/  IMAD.HI R34, R31, 0x2, RZ ;  /* 0x000000021f227827 */ /* 0x004fc600078e02ff */
[----:B------:R-:W-:Y:S01]  /*bb00*/  STL [R1+0xac], R35 ;  /* 0x0000ac2301007387 */ /* 0x000fe20000100800 */
[C---:B---3--:R-:W-:Y:S02]  /*bb10*/  IMAD.SHL.U32 R32, R8.reuse, 0x2, RZ ;  /* 0x0000000208207824 */ /* 0x048fe400078e00ff */
[----:B------:R-:W-:Y:S01]  /*bb20*/  IMAD.HI R31, R8, 0x2, RZ ;  /* 0x00000002081f7827 */ /* 0x000fe200078e02ff */
[----:B------:R-:W-:Y:S03]  /*bb30*/  STL [R1+0xc8], R34 ;  /* 0x0000c82201007387 */ /* 0x000fe60000100800 */
[----:B------:R-:W-:Y:S02]  /*bb40*/  IMAD.SHL.U32 R8, R30, 0x2, RZ ;  /* 0x000000021e087824 */ /* 0x000fe400078e00ff */
[-C--:B------:R-:W-:Y:S02]  /*bb50*/  IMAD R7, R40, R22.reuse, RZ ;  /* 0x0000001628077224 */ /* 0x080fe400078e02ff */
[----:B------:R-:W-:-:S02]  /*bb60*/  IMAD R9, R41, R22, RZ ;  /* 0x0000001629097224 */ /* 0x000fc400078e02ff */
[C---:B------:R-:W-:Y:S02]  /*bb70*/  IMAD.SHL.U32 R30, R29.reuse, 0x2, RZ ;  /* 0x000000021d1e7824 */ /* 0x040fe400078e00ff */
[-C--:B------:R-:W-:Y:S02]  /*bb80*/  IMAD R41, R42, R22.reuse, RZ ;  /* 0x000000162a297224 */ /* 0x080fe400078e02ff */
[----:B------:R-:W-:Y:S01]  /*bb90*/  IMAD.HI R40, R28, 0x2, RZ ;  /* 0x000000021c287827 */ /* 0x000fe200078e02ff */
[----:B------:R-:W-:Y:S03]  /*bba0*/  STL [R1+0xb4], R32 ;  /* 0x0000b42001007387 */ /* 0x000fe60000100800 */
[----:B------:R-:W-:Y:S02]  /*bbb0*/  IMAD R26, R26, R22, RZ ;  /* 0x000000161a1a7224 */ /* 0x000fe400078e02ff */
[----:B------:R-:W-:Y:S01]  /*bbc0*/  IMAD.HI R45, R29, 0x2, RZ ;  /* 0x000000021d2d7827 */ /* 0x000fe200078e02ff */
[----:B------:R-:W-:Y:S03]  /*bbd0*/  STL [R1+0xd0], R31 ;  /* 0x0000d01f01007387 */ /* 0x000fe60000100800 */
[----:B------:R-:W-:-:S02]  /*bbe0*/  IMAD.SHL.U32 R44, R17, 0x2, RZ ;  /* 0x00000002112c7824 */ /* 0x000fc400078e00ff */
[----:B------:R-:W-:Y:S01]  /*bbf0*/  IMAD.HI R49, R17, 0x2, RZ ;  /* 0x0000000211317827 */ /* 0x000fe200078e02ff */
[----:B------:R-:W-:Y:S03]  /*bc00*/  STL [R1+0xc4], R30 ;  /* 0x0000c41e01007387 */ /* 0x000fe60000100800 */
[----:B------:R-:W-:Y:S02]  /*bc10*/  IMAD.SHL.U32 R53, R28, 0x2, RZ ;  /* 0x000000021c357824 */ /* 0x000fe400078e00ff */
[C---:B------:R-:W-:Y:S02]  /*bc20*/  IMAD.SHL.U32 R52, R16.reuse, 0x2, RZ ;  /* 0x0000000210347824 */ /* 0x040fe400078e00ff */
[----:B------:R-:W-:Y:S01]  /*bc30*/  IMAD.HI R17, R16, 0x2, RZ ;  /* 0x0000000210117827 */ /* 0x000fe200078e02ff */
[----:B------:R-:W-:Y:S01]  /*bc40*/  SGXT.U32 R12, R12, 0x1 ;  /* 0x000000010c0c781a */ /* 0x000fe20000000000 */
[----:B------:R-:W-:Y:S02]  /*bc50*/  STL.64 [R1+0x688], R40 ;  /* 0x0006882801007387 */ /* 0x000fe40000100a00 */
[----:B------:R-:W-:-:S02]  /*bc60*/  IMAD.SHL.U32 R39, R15, 0x2, RZ ;  /* 0x000000020f277824 */ /* 0x000fc400078e00ff */
[C---:B------:R-:W-:Y:S02]  /*bc70*/  IMAD.SHL.U32 R16, R14.reuse, 0x2, RZ ;  /* 0x000000020e107824 */ /* 0x040fe400078e00ff */
[----:B------:R-:W-:Y:S01]  /*bc80*/  IMAD.HI R47, R14, 0x2, RZ ;  /* 0x000000020e2f7827 */ /* 0x000fe200078e02ff */
[----:B------:R-:W-:Y:S01]  /*bc90*/  SGXT.U32 R10, R10, 0x1 ;  /* 0x000000010a0a781a */ /* 0x000fe20000000000 */
[----:B------:R-:W-:Y:S02]  /*bca0*/  STL.64 [R1+0x698], R44 ;  /* 0x0006982c01007387 */ /* 0x000fe40000100a00 */
[----:B------:R-:W-:-:S04]  /*bcb0*/  IMAD.HI R15, R15, 0x2, RZ ;  /* 0x000000020f0f7827 */ /* 0x000fc800078e02ff */
[C---:B------:R-:W-:Y:S02]  /*bcc0*/  IMAD.SHL.U32 R14, R27.reuse, 0x2, RZ ;  /* 0x000000021b0e7824 */ /* 0x040fe400078e00ff */
[----:B------:R-:W-:Y:S01]  /*bcd0*/  IMAD.SHL.U32 R46, R26, 0x2, RZ ;  /* 0x000000021a2e7824 */ /* 0x000fe200078e00ff */
[----:B------:R-:W-:Y:S01]  /*bce0*/  STL.64 [R1+0x6a0], R52 ;  /* 0x0006a03401007387 */ /* 0x000fe20000100a00 */
[----:B------:R-:W-:Y:S01]  /*bcf0*/  IMAD.HI R29, R27, 0x2, RZ ;  /* 0x000000021b1d7827 */ /* 0x000fe200078e02ff */
[----:B------:R-:W-:-:S03]  /*bd00*/  LOP3.LUT R12, R12, 0x4a, RZ, 0xfc, !PT ;  /* 0x0000004a0c0c7812 */ /* 0x000fc600078efcff */
[----:B------:R-:W-:Y:S01]  /*bd10*/  IMAD.SHL.U32 R28, R24, 0x2, RZ ;  /* 0x00000002181c7824 */ /* 0x000fe200078e00ff */
[----:B------:R1:W-:Y:S01]  /*bd20*/  STL.64 [R1+0x6a8], R16 ;  /* 0x0006a81001007387 */ /* 0x0003e20000100a00 */
[----:B------:R-:W-:-:S03]  /*bd30*/  LOP3.LUT R10, R10, 0x50, RZ, 0xfc, !PT ;  /* 0x000000500a0a7812 */ /* 0x000fc600078efcff */
[----:B------:R2:W-:Y:S04]  /*bd40*/  STL.64 [R1+0x6b8], R14 ;  /* 0x0006b80e01007387 */ /* 0x0005e80000100a00 */
[----:B------:R3:W-:Y:S01]  /*bd50*/  STL.64 [R1+0x6c0], R46 ;  /* 0x0006c02e01007387 */ /* 0x0007e20000100a00 */
[----:B------:R-:W-:-:S03]  /*bd60*/  IMAD R12, R12, R22, RZ ;  /* 0x000000160c0c7224 */ /* 0x000fc600078e02ff */
[----:B------:R4:W-:Y:S01]  /*bd70*/  STL.64 [R1+0x6c8], R28 ;  /* 0x0006c81c01007387 */ /* 0x0009e20000100a00 */
[----:B------:R-:W-:-:S03]  /*bd80*/  IMAD R10, R10, R22, RZ ;  /* 0x000000160a0a7224 */ /* 0x000fc600078e02ff */
[----:B-1----:R-:W4:Y:S04]  /*bd90*/  LDL.LU R17, [R1+0x5c] ;  /* 0x00005c0001117983 */ /* 0x002f280000300800 */
[----:B--2---:R-:W2:Y:S01]  /*bda0*/  LDL.LU R14, [R1+0x90] ;  /* 0x00009000010e7983 */ /* 0x004ea20000300800 */
[----:B---3--:R-:W-:-:S03]  /*bdb0*/  IMAD.MOV.U32 R46, RZ, RZ, R19 ;  /* 0x000000ffff2e7224 */ /* 0x008fc600078e0013 */
[----:B------:R-:W3:Y:S01]  /*bdc0*/  LDL.LU R15, [R1+0x58] ;  /* 0x00005800010f7983 */ /* 0x000ee20000300800 */
[----:B------:R-:W-:-:S03]  /*bdd0*/  IMAD.SHL.U32 R19, R18, 0x2, RZ ;  /* 0x0000000212137824 */ /* 0x000fc600078e00ff */
[----:B------:R-:W2:Y:S01]  /*bde0*/  LDL.LU R52, [R1+0xb0] ;  /* 0x0000b00001347983 */ /* 0x000ea20000300800 */
[----:B------:R-:W-:-:S03]  /*bdf0*/  IMAD.HI R35, R18, 0x2, RZ ;  /* 0x0000000212237827 */ /* 0x000fc600078e02ff */
[----:B------:R-:W2:Y:S01]  /*be00*/  LDL.LU R53, [R1+0x94] ;  /* 0x0000940001357983 */ /* 0x000ea20000300800 */
[----:B------:R-:W-:Y:S02]  /*be10*/  IMAD.MOV.U32 R47, RZ, RZ, R2 ;  /* 0x000000ffff2f7224 */ /* 0x000fe400078e0002 */
[C---:B------:R-:W-:Y:S01]  /*be20*/  IMAD.SHL.U32 R2, R12.reuse, 0x2, RZ ;  /* 0x000000020c027824 */ /* 0x040fe200078e00ff */
[----:B------:R-:W2:Y:S01]  /*be30*/  LDL.LU R44, [R1+0xc0] ;  /* 0x0000c000012c7983 */ /* 0x000ea20000300800 */
[----:B------:R-:W-:-:S03]  /*be40*/  IMAD.HI R18, R12, 0x2, RZ ;  /* 0x000000020c127827 */ /* 0x000fc600078e02ff */
[----:B------:R-:W2:Y:S01]  /*be50*/  LDL.LU R45, [R1+0xb4] ;  /* 0x0000b400012d7983 */ /* 0x000ea20000300800 */
[----:B------:R-:W-:-:S03]  /*be60*/  IMAD.HI R27, R26, 0x2, RZ ;  /* 0x000000021a1b7827 */ /* 0x000fc600078e02ff */
[----:B------:R-:W2:Y:S01]  /*be70*/  LDL.LU R40, [R1+0xd0] ;  /* 0x0000d00001287983 */ /* 0x000ea20000300800 */
[----:B------:R-:W-:Y:S01]  /*be80*/  IMAD.HI R31, R24, 0x2, RZ ;  /* 0x00000002181f7827 */ /* 0x000fe200078e02ff */
[--C-:B----4-:R-:W-:Y:S02]  /*be90*/  IADD3 R28, P2, P3, R46, UR18, R33.reuse ;  /* 0x000000122e1c7c10 */ /* 0x110fe4000fb5e021 */
[----:B------:R-:W4:Y:S01]  /*bea0*/  LDL.LU R41, [R1+0xc4] ;  /* 0x0000c40001297983 */ /* 0x000f220000300800 */
[C---:B------:R-:W-:Y:S02]  /*beb0*/  IMAD.SHL.U32 R12, R10.reuse, 0x2, RZ ;  /* 0x000000020a0c7824 */ /* 0x040fe400078e00ff */
[----:B------:R-:W-:Y:S01]  /*bec0*/  IMAD.HI R37, R10, 0x2, RZ ;  /* 0x000000020a257827 */ /* 0x000fe200078e02ff */
[----:B------:R-:W-:-:S03]  /*bed0*/  IADD3 R46, P4, P5, R47, UR18, R33 ;  /* 0x000000122f2e7c10 */ /* 0x000fc6000fd9e021 */
[C---:B------:R-:W-:Y:S02]  /*bee0*/  IMAD.SHL.U32 R32, R21.reuse, 0x2, RZ ;  /* 0x0000000215207824 */ /* 0x040fe400078e00ff */
[----:B------:R-:W-:-:S04]  /*bef0*/  IMAD.HI R24, R21, 0x2, RZ ;  /* 0x0000000215187827 */ /* 0x000fc800078e02ff */
[C---:B------:R-:W-:Y:S02]  /*bf00*/  IMAD.SHL.U32 R10, R4.reuse, 0x2, RZ ;  /* 0x00000002040a7824 */ /* 0x040fe400078e00ff */
[----:B------:R-:W-:-:S04]  /*bf10*/  IMAD.HI R38, R4, 0x2, RZ ;  /* 0x0000000204267827 */ /* 0x000fc800078e02ff */
[C---:B------:R-:W-:Y:S02]  /*bf20*/  IMAD.SHL.U32 R36, R51.reuse, 0x2, RZ ;  /* 0x0000000233247824 */ /* 0x040fe400078e00ff */
[----:B------:R-:W-:Y:S02]  /*bf30*/  IMAD.HI R26, R51, 0x2, RZ ;  /* 0x00000002331a7827 */ /* 0x000fe400078e02ff */
[----:B------:R-:W2:Y:S02]  /*bf40*/  LDL.LU R51, [R1+0xac] ;  /* 0x0000ac0001337983 */ /* 0x000ea40000300800 */
[----:B------:R-:W-:Y:S02]  /*bf50*/  IMAD.MOV.U32 R16, RZ, RZ, R11 ;  /* 0x000000ffff107224 */ /* 0x000fe400078e000b */
[C---:B------:R-:W-:Y:S02]  /*bf60*/  IMAD.SHL.U32 R4, R50.reuse, 0x2, RZ ;  /* 0x0000000232047824 */ /* 0x040fe400078e00ff */
[----:B------:R-:W-:-:S02]  /*bf70*/  IMAD.HI R21, R50, 0x2, RZ ;  /* 0x0000000232157827 */ /* 0x000fc400078e02ff */
[----:B------:R-:W2:Y:S02]  /*bf80*/  LDL.LU R50, [R1+0xa8] ;  /* 0x0000a80001327983 */ /* 0x000ea40000300800 */
[C---:B------:R-:W-:Y:S02]  /*bf90*/  IMAD.SHL.U32 R11, R48.reuse, 0x2, RZ ;  /* 0x00000002300b7824 */ /* 0x040fe400078e00ff */
[----:B------:R-:W-:Y:S02]  /*bfa0*/  IMAD.HI R42, R48, 0x2, RZ ;  /* 0x00000002302a7827 */ /* 0x000fe400078e02ff */
[----:B------:R-:W2:Y:S04]  /*bfb0*/  LDL.LU R48, [R1+0xc8] ;  /* 0x0000c80001307983 */ /* 0x000ea80000300800 */
[----:B------:R-:W2:Y:S01]  /*bfc0*/  LDL.LU R47, [R1+0x84] ;  /* 0x00008400012f7983 */ /* 0x000ea20000300800 */
[----:B------:R-:W-:-:S05]  /*bfd0*/  IMAD.MOV.U32 R29, RZ, RZ, R20 ;  /* 0x000000ffff1d7224 */ /* 0x000fca00078e0014 */
[----:B------:R-:W-:-:S05]  /*bfe0*/  IADD3.X R29, PT, PT, R29, UR19, R0, P2, P3 ;  /* 0x000000131d1d7c10 */ /* 0x000fca00097e6400 */
[----:B------:R1:W-:Y:S02]  /*bff0*/  STL.64 [R1+0x20], R28 ;  /* 0x0000201c01007387 */ /* 0x0003e40000100a00 */
[----:B-1----:R-:W-:-:S04]  /*c000*/  IADD3 R28, P2, P3, R25, UR18, R33 ;  /* 0x00000012191c7c10 */ /* 0x002fc8000fb5e021 */
[--C-:B------:R-:W-:Y:S01]  /*c010*/  IADD3.X R29, PT, PT, R23, UR19, R0.reuse, P2, P3 ;  /* 0x00000013171d7c10 */ /* 0x100fe200097e6400 */
[----:B------:R-:W-:Y:S02]  /*c020*/  UIADD3 UR7, UPT, UPT, UR11, 0x8000, URZ ;  /* 0x000080000b077890 */ /* 0x000fe4000fffe0ff */
[----:B------:R-:W-:Y:S01]  /*c030*/  UIADD3 UR8, UPT, UPT, UR11, 0xc000, URZ ;  /* 0x0000c0000b087890 */ /* 0x000fe2000fffe0ff */
[----:B------:R-:W-:Y:S01]  /*c040*/  UMOV UR4, URZ ;  /* 0x000000ff00047c82 */ /* 0x000fe20008000000 */
[----:B------:R-:W-:Y:S01]  /*c050*/  UMOV UR5, URZ ;  /* 0x000000ff00057c82 */ /* 0x000fe20008000000 */
[----:B0-----:R-:W-:Y:S01]  /*c060*/  BAR.SYNC.DEFER_BLOCKING 0x0 ;  /* 0x0000000000007b1d */ /* 0x001fe20000010000 */
[----:B--2---:R-:W-:-:S05]  /*c070*/  IADD3.X R47, PT, PT, R47, UR19, R0, P4, P5 ;  /* 0x000000132f2f7c10 */ /* 0x004fca000a7ea400 */
[----:B------:R0:W-:Y:S04]  /*c080*/  STL.64 [R1+0x28], R46 ;  /* 0x0000282e01007387 */ /* 0x0001e80000100a00 */
[----:B------:R-:W2:Y:S01]  /*c090*/  LDL.LU R23, [R1+0x6d0] ;  /* 0x0006d00001177983 */ /* 0x000ea20000300800 */
[--C-:B0-----:R-:W-:Y:S02]  /*c0a0*/  IADD3 R46, P4, P5, R16, UR18, R33.reuse ;  /* 0x00000012102e7c10 */ /* 0x101fe4000fd9e021 */
[----:B------:R-:W-:Y:S02]  /*c0b0*/  IADD3 R16, P2, P3, R17, UR18, R33 ;  /* 0x0000001211107c10 */ /* 0x000fe4000fb5e021 */
[--C-:B------:R-:W-:Y:S01]  /*c0c0*/  IADD3.X R47, PT, PT, R14, UR19, R0.reuse, P4, P5 ;  /* 0x000000130e2f7c10 */ /* 0x100fe2000a7ea400 */
[----:B------:R0:W-:Y:S01]  /*c0d0*/  STL.64 [R1+0x30], R28 ;  /* 0x0000301c01007387 */ /* 0x0001e20000100a00 */
[----:B------:R-:W-:-:S02]  /*c0e0*/  IADD3.X R17, PT, PT, R50, UR19, R0, P2, P3 ;  /* 0x0000001332117c10 */ /* 0x000fc400097e6400 */
[----:B---3--:R-:W-:-:S04]  /*c0f0*/  IADD3 R14, P4, P5, R15, UR18, R33 ;  /* 0x000000120f0e7c10 */ /* 0x008fc8000fd9e021 */
[----:B------:R-:W-:Y:S01]  /*c100*/  IADD3.X R15, PT, PT, R52, UR19, R0, P4, P5 ;  /* 0x00000013340f7c10 */ /* 0x000fe2000a7ea400 */
[----:B0-----:R-:W3:Y:S04]  /*c110*/  LDL.LU.64 R28, [R1+0x6c8] ;  /* 0x0006c800011c7983 */ /* 0x001ee80000300a00 */
[----:B------:R0:W-:Y:S01]  /*c120*/  STL.64 [R1+0x38], R46 ;  /* 0x0000382e01007387 */ /* 0x0001e20000100a00 */
[----:B------:R-:W-:-:S04]  /*c130*/  IADD3 R52, P4, P5, R53, UR18, R33 ;  /* 0x0000001235347c10 */ /* 0x000fc8000fd9e021 */
[----:B------:R-:W-:Y:S01]  /*c140*/  IADD3.X R53, PT, PT, R44, UR19, R0, P4, P5 ;  /* 0x000000132c357c10 */ /* 0x000fe2000a7ea400 */
[----:B0-----:R-:W2:Y:S04]  /*c150*/  LDL.LU.64 R46, [R1+0x6c0] ;  /* 0x0006c000012e7983 */ /* 0x001ea80000300a00 */
[----:B------:R0:W-:Y:S01]  /*c160*/  STL.64 [R1+0x40], R16 ;  /* 0x0000401001007387 */ /* 0x0001e20000100a00 */
[----:B------:R-:W-:-:S03]  /*c170*/  IADD3 R44, P4, P5, R45, UR18, R33 ;  /* 0x000000122d2c7c10 */ /* 0x000fc6000fd9e021 */
[----:B------:R1:W-:Y:S01]  /*c180*/  STL.64 [R1+0x48], R14 ;  /* 0x0000480e01007387 */ /* 0x0003e20000100a00 */
[----:B0-----:R-:W-:-:S04]  /*c190*/  IADD3 R16, P2, P3, R6, UR18, R33 ;  /* 0x0000001206107c10 */ /* 0x001fc8000fb5e021 */
[--C-:B------:R-:W-:Y:S01]  /*c1a0*/  IADD3.X R17, PT, PT, R13, UR19, R0.reuse, P2, P3 ;  /* 0x000000130d117c10 */ /* 0x100fe200097e6400 */
[----:B-1----:R-:W2:Y:S01]  /*c1b0*/  LDL.LU.64 R14, [R1+0x6b8] ;  /* 0x0006b800010e7983 */ /* 0x002ea20000300a00 */
[----:B------:R-:W-:Y:S02]  /*c1c0*/  IADD3 R50, P2, P3, R51, UR18, R33 ;  /* 0x0000001233327c10 */ /* 0x000fe4000fb5e021 */
[--C-:B------:R-:W-:Y:S01]  /*c1d0*/  IADD3.X R45, PT, PT, R40, UR19, R0.reuse, P4, P5 ;  /* 0x00000013282d7c10 */ /* 0x100fe2000a7ea400 */
[----:B------:R-:W2:Y:S01]  /*c1e0*/  LDL.LU R13, [R1+0x6b0] ;  /* 0x0006b000010d7983 */ /* 0x000ea20000300800 */
[----:B------:R-:W-:-:S03]  /*c1f0*/  IADD3.X R51, PT, PT, R48, UR19, R0, P2, P3 ;  /* 0x0000001330337c10 */ /* 0x000fc600097e6400 */
[----:B------:R0:W-:Y:S04]  /*c200*/  STL.64 [R1+0x50], R16 ;  /* 0x0000501001007387 */ /* 0x0001e80000100a00 */
[----:B0-----:R-:W2:Y:S04]  /*c210*/  LDL.LU.64 R16, [R1+0x6a8] ;  /* 0x0006a80001107983 */ /* 0x001ea80000300a00 */
[----:B------:R0:W-:Y:S04]  /*c220*/  STL.64 [R1+0x58], R52 ;  /* 0x0000583401007387 */ /* 0x0001e80000100a00 */
[----:B0-----:R-:W2:Y:S04]  /*c230*/  LDL.LU.64 R52, [R1+0x6a0] ;  /* 0x0006a00001347983 */ /* 0x001ea80000300a00 */
[----:B------:R-:W-:Y:S04]  /*c240*/  STL.64 [R1+0x60], R50 ;  /* 0x0000603201007387 */ /* 0x000fe80000100a00 */
[----:B------:R0:W-:Y:S04]  /*c250*/  STL.64 [R1+0x68], R44 ;  /* 0x0000682c01007387 */ /* 0x0001e80000100a00 */
[----:B0-----:R-:W2:Y:S01]  /*c260*/  LDL.LU.64 R44, [R1+0x698] ;  /* 0x00069800012c7983 */ /* 0x001ea20000300a00 */
[----:B------:R-:W-:-:S02]  /*c270*/  IADD3 R50, P2, P3, R8, UR18, R33 ;  /* 0x0000001208327c10 */ /* 0x000fc4000fb5e021 */
[----:B----4-:R-:W-:Y:S02]  /*c280*/  IADD3 R40, P4, P5, R41, UR18, R33 ;  /* 0x0000001229287c10 */ /* 0x010fe4000fd9e021 */
[--C-:B------:R-:W-:Y:S02]  /*c290*/  IADD3.X R51, PT, PT, R43, UR19, R0.reuse, P2, P3 ;  /* 0x000000132b337c10 */ /* 0x100fe400097e6400 */
[----:B------:R-:W4:Y:S04]  /*c2a0*/  LDL.LU R43, [R1+0x690] ;  /* 0x00069000012b7983 */ /* 0x000f280000300800 */
[----:B------:R-:W-:Y:S01]  /*c2b0*/  STL.64 [R1+0x70], R50 ;  /* 0x0000703201007387 */ /* 0x000fe20000100a00 */
[----:B--2---:R-:W-:-:S05]  /*c2c0*/  IADD3.X R41, PT, PT, R45, UR19, R0, P4, P5 ;  /* 0x000000132d297c10 */ /* 0x004fca000a7ea400 */
[----:B------:R0:W-:Y:S04]  /*c2d0*/  STL.64 [R1+0x78], R40 ;  /* 0x0000782801007387 */ /* 0x0001e80000100a00 */
[----:B0-----:R-:W2:Y:S01]  /*c2e0*/  LDL.LU.64 R40, [R1+0x688] ;  /* 0x0006880001287983 */ /* 0x001ea20000300a00 */
[--C-:B------:R-:W-:Y:S02]  /*c2f0*/  IADD3 R50, P2, P3, R53, UR18, R33.reuse ;  /* 0x0000001235327c10 */ /* 0x100fe4000fb5e021 */
[----:B------:R-:W-:-:S04]  /*c300*/  IADD3 R44, P4, P5, R44, UR18, R33 ;  /* 0x000000122c2c7c10 */ /* 0x000fc8000fd9e021 */
[----:B------:R-:W-:Y:S01]  /*c310*/  IADD3.X R45, PT, PT, R49, UR19, R0, P4, P5 ;  /* 0x00000013312d7c10 */ /* 0x000fe2000a7ea400 */
[C---:B------:R-:W-:Y:S02]  /*c320*/  IMAD.SHL.U32 R34, R5.reuse, 0x2, RZ ;  /* 0x0000000205227824 */ /* 0x040fe400078e00ff */
[----:B------:R-:W-:-:S04]  /*c330*/  IMAD.HI R5, R5, 0x2, RZ ;  /* 0x0000000205057827 */ /* 0x000fc800078e02ff */
[C---:B------:R-:W-:Y:S02]  /*c340*/  IMAD.SHL.U32 R30, R3.reuse, 0x2, RZ ;  /* 0x00000002031e7824 */ /* 0x040fe400078e00ff */
[----:B------:R-:W-:-:S04]  /*c350*/  IMAD.HI R3, R3, 0x2, RZ ;  /* 0x0000000203037827 */ /* 0x000fc800078e02ff */
[----:B------:R-:W-:Y:S01]  /*c360*/  IMAD.SHL.U32 R25, R9, 0x2, RZ ;  /* 0x0000000209197824 */ /* 0x000fe200078e00ff */
[----:B--2---:R-:W-:-:S05]  /*c370*/  IADD3.X R51, PT, PT, R40, UR19, R0, P2, P3 ;  /* 0x0000001328337c10 */ /* 0x004fca00097e6400 */
[----:B------:R-:W-:Y:S04]  /*c380*/  STL.64 [R1+0x80], R50 ;  /* 0x0000803201007387 */ /* 0x000fe80000100a00 */
[----:B------:R-:W2:Y:S01]  /*c390*/  LDL.LU R49, [R1+0x680] ;  /* 0x0006800001317983 */ /* 0x000ea20000300800 */
[----:B------:R-:W0:Y:S01]  /*c3a0*/  S2R R40, SR_TID.X ;  /* 0x0000000000287919 */ /* 0x000e220000002100 */
[----:B------:R-:W-:Y:S02]  /*c3b0*/  IADD3 R52, P2, P3, R52, UR18, R33 ;  /* 0x0000001234347c10 */ /* 0x000fe4000fb5e021 */
[----:B------:R1:W-:Y:S02]  /*c3c0*/  STL.64 [R1+0x88], R44 ;  /* 0x0000882c01007387 */ /* 0x0003e40000100a00 */
[----:B------:R-:W-:-:S02]  /*c3d0*/  IADD3.X R53, PT, PT, R17, UR19, R0, P2, P3 ;  /* 0x0000001311357c10 */ /* 0x000fc400097e6400 */
[--C-:B------:R-:W-:Y:S02]  /*c3e0*/  IADD3 R16, P2, P3, R16, UR18, R33.reuse ;  /* 0x0000001210107c10 */ /* 0x100fe4000fb5e021 */
[--C-:B-1----:R-:W-:Y:S02]  /*c3f0*/  IADD3 R44, P4, P5, R39, UR18, R33.reuse ;  /* 0x00000012272c7c10 */ /* 0x102fe4000fd9e021 */
[--C-:B------:R-:W-:Y:S02]  /*c400*/  IADD3.X R17, PT, PT, R47, UR19, R0.reuse, P2, P3 ;  /* 0x000000132f117c10 */ /* 0x100fe400097e6400 */
[----:B------:R-:W-:Y:S02]  /*c410*/  IADD3.X R45, PT, PT, R15, UR19, R0, P4, P5 ;  /* 0x000000130f2d7c10 */ /* 0x000fe4000a7ea400 */
[--C-:B------:R-:W-:Y:S01]  /*c420*/  IADD3 R14, P4, P5, R14, UR18, R33.reuse ;  /* 0x000000120e0e7c10 */ /* 0x100fe2000fd9e021 */
[----:B------:R1:W-:Y:S01]  /*c430*/  STL.64 [R1+0x90], R52 ;  /* 0x0000903401007387 */ /* 0x0003e20000100a00 */
[----:B------:R-:W-:-:S02]  /*c440*/  IADD3 R46, P2, P3, R46, UR18, R33 ;  /* 0x000000122e2e7c10 */ /* 0x000fc4000fb5e021 */
[----:B---3--:R-:W-:Y:S02]  /*c450*/  IADD3.X R15, PT, PT, R29, UR19, R0, P4, P5 ;  /* 0x000000131d0f7c10 */ /* 0x008fe4000a7ea400 */
[----:B0-----:R-:W-:Y:S01]  /*c460*/  SHF.R.U32.HI R40, RZ, 0x6, R40 ;  /* 0x00000006ff287819 */ /* 0x001fe20000011628 */
[----:B-1----:R0:W5:Y:S03]  /*c470*/  LDL.LU.64 R52, [R1+0x678] ;  /* 0x0006780001347983 */ /* 0x0021660000300a00 */
[----:B------:R-:W-:Y:S02]  /*c480*/  SGXT.U32 R40, R40, 0x1 ;  /* 0x000000012828781a */ /* 0x000fe40000000000 */
[----:B------:R-:W-:Y:S01]  /*c490*/  IADD3.X R47, PT, PT, R27, UR19, R0, P2, P3 ;  /* 0x000000131b2f7c10 */ /* 0x000fe200097e6400 */
[----:B------:R1:W-:Y:S01]  /*c4a0*/  STL.64 [R1+0xa8], R44 ;  /* 0x0000a82c01007387 */ /* 0x0003e20000100a00 */
[----:B------:R-:W-:-:S02]  /*c4b0*/  LOP3.LUT R40, R40, 0x66, RZ, 0xfc, !PT ;  /* 0x0000006628287812 */ /* 0x000fc400078efcff */
[----:B------:R-:W-:-:S03]  /*c4c0*/  IADD3 R28, P4, P5, R28, UR18, R33 ;  /* 0x000000121c1c7c10 */ /* 0x000fc6000fd9e021 */
[----:B------:R-:W-:Y:S01]  /*c4d0*/  IMAD R48, R40, R22, RZ ;  /* 0x0000001628307224 */ /* 0x000fe200078e02ff */
[----:B-1----:R-:W3:Y:S04]  /*c4e0*/  LDL.LU.64 R44, [R1+0x670] ;  /* 0x00067000012c7983 */ /* 0x002ee80000300a00 */
[----:B------:R1:W-:Y:S01]  /*c4f0*/  STL.64 [R1+0xb0], R16 ;  /* 0x0000b01001007387 */ /* 0x0003e20000100a00 */
[----:B------:R-:W-:Y:S01]  /*c500*/  IADD3.X R29, PT, PT, R31, UR19, R0, P4, P5 ;  /* 0x000000131f1d7c10 */ /* 0x000fe2000a7ea400 */
[----:B------:R-:W0:Y:S02]  /*c510*/  S2R R40, SR_TID.X ;  /* 0x0000000000287919 */ /* 0x000e240000002100 */
[----:B-1----:R-:W3:Y:S04]  /*c520*/  LDL.LU.64 R16, [R1+0x668] ;  /* 0x0006680001107983 */ /* 0x002ee80000300a00 */
[----:B------:R1:W-:Y:S01]  /*c530*/  STL.64 [R1+0xb8], R14 ;  /* 0x0000b80e01007387 */ /* 0x0003e20000100a00 */
[----:B------:R-:W0:Y:S03]  /*c540*/  S2R R27, SR_TID.X ;  /* 0x00000000001b7919 */ /* 0x000e260000002100 */
[----:B-1----:R-:W3:Y:S04]  /*c550*/  LDL.LU.64 R14, [R1+0x660] ;  /* 0x00066000010e7983 */ /* 0x002ee80000300a00 */
[----:B------:R1:W-:Y:S04]  /*c560*/  STL.64 [R1+0xc0], R46 ;  /* 0x0000c02e01007387 */ /* 0x0003e80000100a00 */
[----:B------:R0:W-:Y:S01]  /*c570*/  STL.64 [R1+0xc8], R28 ;  /* 0x0000c81c01007387 */ /* 0x0001e20000100a00 */
[----:B-1----:R-:W-:-:S04]  /*c580*/  IADD3 R46, P2, P3, R32, UR18, R33 ;  /* 0x00000012202e7c10 */ /* 0x002fc8000fb5e021 */
[--C-:B------:R-:W-:Y:S01]  /*c590*/  IADD3.X R47, PT, PT, R24, UR19, R0.reuse, P2, P3 ;  /* 0x00000013182f7c10 */ /* 0x100fe200097e6400 */
[----:B0-----:R-:W3:Y:S04]  /*c5a0*/  LDL.LU.64 R28, [R1+0x658] ;  /* 0x00065800011c7983 */ /* 0x001ee80000300a00 */
[----:B------:R0:W-:Y:S02]  /*c5b0*/  STL.64 [R1+0x340], R46 ;  /* 0x0003402e01007387 */ /* 0x0001e40000100a00 */
[----:B0-----:R-:W-:Y:S02]  /*c5c0*/  IADD3 R46, P2, P3, R19, UR18, R33 ;  /* 0x00000012132e7c10 */ /* 0x001fe4000fb5e021 */
[----:B------:R-:W0:Y:S02]  /*c5d0*/  S2R R19, SR_TID.X ;  /* 0x0000000000137919 */ /* 0x000e240000002100 */
[----:B------:R-:W-:-:S02]  /*c5e0*/  IADD3.X R47, PT, PT, R35, UR19, R0, P2, P3 ;  /* 0x00000013232f7c10 */ /* 0x000fc400097e6400 */
[----:B------:R-:W-:-:S04]  /*c5f0*/  IADD3 R34, P3, P2, R34, UR18, R33 ;  /* 0x0000001222227c10 */ /* 0x000fc8000fa7e021 */
[----:B------:R-:W-:Y:S02]  /*c600*/  IADD3.X R35, PT, PT, R5, UR19, R0, P3, P2 ;  /* 0x0000001305237c10 */ /* 0x000fe40009fe4400 */
[----:B------:R-:W1:Y:S01]  /*c610*/  S2R R5, SR_TID.X ;  /* 0x0000000000057919 */ /* 0x000e620000002100 */
[----:B------:R-:W-:Y:S02]  /*c620*/  SHF.R.U32.HI R40, RZ, 0x6, R40 ;  /* 0x00000006ff287819 */ /* 0x000fe40000011628 */
[----:B------:R-:W-:Y:S02]  /*c630*/  SHF.R.U32.HI R27, RZ, 0x6, R27 ;  /* 0x00000006ff1b7819 */ /* 0x000fe4000001161b */
[----:B------:R-:W-:Y:S02]  /*c640*/  SGXT.U32 R40, R40, 0x1 ;  /* 0x000000012828781a */ /* 0x000fe40000000000 */
[----:B------:R-:W-:Y:S02]  /*c650*/  IADD3 R30, P4, P5, R30, UR18, R33 ;  /* 0x000000121e1e7c10 */ /* 0x000fe4000fd9e021 */
[----:B------:R-:W-:-:S02]  /*c660*/  LOP3.LUT R40, R40, 0x68, RZ, 0xfc, !PT ;  /* 0x0000006828287812 */ /* 0x000fc400078efcff */
[----:B------:R-:W-:Y:S02]  /*c670*/  SGXT.U32 R27, R27, 0x1 ;  /* 0x000000011b1b781a */ /* 0x000fe40000000000 */
[--C-:B------:R-:W-:Y:S01]  /*c680*/  IADD3.X R31, PT, PT, R3, UR19, R0.reuse, P4, P5 ;  /* 0x00000013031f7c10 */ /* 0x100fe2000a7ea400 */
[----:B------:R-:W-:Y:S01]  /*c690*/  IMAD.SHL.U32 R51, R48, 0x2, RZ ;  /* 0x0000000230337824 */ /* 0x000fe200078e00ff */
[----:B------:R-:W-:Y:S01]  /*c6a0*/  IADD3 R2, P4, P5, R2, UR18, R33 ;  /* 0x0000001202027c10 */ /* 0x000fe2000fd9e021 */
[----:B------:R-:W-:Y:S01]  /*c6b0*/  IMAD.HI R39, R48, 0x2, RZ ;  /* 0x0000000230277827 */ /* 0x000fe200078e02ff */
[----:B------:R-:W-:Y:S02]  /*c6c0*/  LOP3.LUT R27, R27, 0x6a, RZ, 0xfc, !PT ;  /* 0x0000006a1b1b7812 */ /* 0x000fe400078efcff */
[----:B0-----:R-:W-:Y:S01]  /*c6d0*/  SHF.R.U32.HI R19, RZ, 0x6, R19 ;  /* 0x00000006ff137819 */ /* 0x001fe20000011613 */
[----:B------:R-:W-:Y:S01]  /*c6e0*/  IMAD R48, R40, R22, RZ ;  /* 0x0000001628307224 */ /* 0x000fe200078e02ff */
[----:B------:R-:W-:-:S02]  /*c6f0*/  IADD3.X R3, PT, PT, R18, UR19, R0, P4, P5 ;  /* 0x0000001312037c10 */ /* 0x000fc4000a7ea400 */
[----:B------:R-:W-:Y:S01]  /*c700*/  SGXT.U32 R19, R19, 0x1 ;  /* 0x000000011313781a */ /* 0x000fe20000000000 */
[----:B------:R0:W-:Y:S01]  /*c710*/  STL.64 [R1+0x348], R30 ;  /* 0x0003481e01007387 */ /* 0x0001e20000100a00 */
[C---:B------:R-:W-:Y:S02]  /*c720*/  IMAD.SHL.U32 R40, R48.reuse, 0x2, RZ ;  /* 0x0000000230287824 */ /* 0x040fe400078e00ff */
[----:B------:R-:W-:Y:S01]  /*c730*/  IMAD.HI R32, R48, 0x2, RZ ;  /* 0x0000000230207827 */ /* 0x000fe200078e02ff */
[----:B------:R-:W-:-:S03]  /*c740*/  LOP3.LUT R19, R19, 0x6c, RZ, 0xfc, !PT ;  /* 0x0000006c13137812 */ /* 0x000fc600078efcff */
[----:B------:R-:W-:Y:S01]  /*c750*/  IMAD R48, R27, R22, RZ ;  /* 0x000000161b307224 */ /* 0x000fe200078e02ff */
[----:B------:R-:W-:Y:S01]  /*c760*/  IADD3 R18, P4, P5, R12, UR18, R33 ;  /* 0x000000120c127c10 */ /* 0x000fe2000fd9e021 */
[----:B0-----:R-:W3:Y:S04]  /*c770*/  LDL.LU.64 R30, [R1+0x650] ;  /* 0x00065000011e7983 */ /* 0x001ee80000300a00 */
[----:B------:R0:W-:Y:S01]  /*c780*/  STL.64 [R1+0x350], R46 ;  /* 0x0003502e01007387 */ /* 0x0001e20000100a00 */
[C---:B------:R-:W-:Y:S01]  /*c790*/  IMAD.SHL.U32 R24, R48.reuse, 0x2, RZ ;  /* 0x0000000230187824 */ /* 0x040fe200078e00ff */
[----:B-1----:R-:W-:Y:S01]  /*c7a0*/  SHF.R.U32.HI R5, RZ, 0x6, R5 ;  /* 0x00000006ff057819 */ /* 0x002fe20000011605 */
[----:B------:R-:W-:-:S04]  /*c7b0*/  IMAD.HI R27, R48, 0x2, RZ ;  /* 0x00000002301b7827 */ /* 0x000fc800078e02ff */
[----:B------:R-:W-:Y:S01]  /*c7c0*/  IMAD R48, R19, R22, RZ ;  /* 0x0000001613307224 */ /* 0x000fe200078e02ff */
[----:B0-----:R-:W3:Y:S04]  /*c7d0*/  LDL.LU.64 R46, [R1+0x648] ;  /* 0x00064800012e7983 */ /* 0x001ee80000300a00 */
[----:B------:R0:W-:Y:S01]  /*c7e0*/  STL.64 [R1+0x358], R2 ;  /* 0x0003580201007387 */ /* 0x0001e20000100a00 */
[--C-:B------:R-:W-:Y:S02]  /*c7f0*/  IADD3.X R19, PT, PT, R37, UR19, R0.reuse, P4, P5 ;  /* 0x0000001325137c10 */ /* 0x100fe4000a7ea400 */
[----:B------:R-:W-:Y:S02]  /*c800*/  IADD3 R36, P4, P5, R36, UR18, R33 ;  /* 0x0000001224247c10 */ /* 0x000fe4000fd9e021 */
[----:B------:R-:W-:Y:S01]  /*c810*/  SGXT.U32 R5, R5, 0x1 ;  /* 0x000000010505781a */ /* 0x000fe20000000000 */
[----:B0-----:R0:W5:Y:S04]  /*c820*/  LDL.LU.64 R2, [R1+0x640] ;  /* 0x0006400001027983 */ /* 0x0011680000300a00 */
[----:B------:R1:W-:Y:S01]  /*c830*/  STL.64 [R1+0x360], R34 ;  /* 0x0003602201007387 */ /* 0x0003e20000100a00 */
[----:B------:R-:W-:-:S03]  /*c840*/  IADD3.X R37, PT, PT, R26, UR19, R0, P4, P5 ;  /* 0x000000131a257c10 */ /* 0x000fc6000a7ea400 */
[----:B------:R0:W-:Y:S01]  /*c850*/  STL.64 [R1+0x368], R18 ;  /* 0x0003681201007387 */ /* 0x0001e20000100a00 */
[----:B-1----:R-:W-:-:S04]  /*c860*/  IADD3 R34, P3, P2, R10, UR18, R33 ;  /* 0x000000120a227c10 */ /* 0x002fc8000fa7e021 */
[----:B------:R-:W-:Y:S01]  /*c870*/  IADD3.X R35, PT, PT, R38, UR19, R0, P3, P2 ;  /* 0x0000001326237c10 */ /* 0x000fe20009fe4400 */
[----:B0-----:R0:W5:Y:S01]  /*c880*/  LDL.LU.64 R18, [R1+0x638] ;  /* 0x0006380001127983 */ /* 0x0011620000300a00 */
[----:B------:R-:W-:-:S03]  /*c890*/  LOP3.LUT R5, R5, 0x70, RZ, 0xfc, !PT ;  /* 0x0000007005057812 */ /* 0x000fc600078efcff */
[----:B------:R0:W5:Y:S01]  /*c8a0*/  LDL.LU R38, [R1+0x630] ;  /* 0x0006300001267983 */ /* 0x0001620000300800 */
[----:B------:R-:W-:-:S03]  /*c8b0*/  IADD3 R4, P3, P2, R4, UR18, R33 ;  /* 0x0000001204047c10 */ /* 0x000fc6000fa7e021 */
[----:B------:R1:W-:Y:S01]  /*c8c0*/  STL.64 [R1+0x370], R34 ;  /* 0x0003702201007387 */ /* 0x0003e20000100a00 */
[C---:B------:R-:W-:Y:S02]  /*c8d0*/  IMAD.SHL.U32 R12, R48.reuse, 0x2, RZ ;  /* 0x00000002300c7824 */ /* 0x040fe400078e00ff */
[----:B------:R-:W-:-:S04]  /*c8e0*/  IMAD.HI R10, R48, 0x2, RZ ;  /* 0x00000002300a7827 */ /* 0x000fc800078e02ff */
[----:B------:R-:W-:Y:S01]  /*c8f0*/  IMAD R48, R5, R22, RZ ;  /* 0x0000001605307224 */ /* 0x000fe200078e02ff */
[----:B------:R-:W-:Y:S01]  /*c900*/  IADD3.X R5, PT, PT, R21, UR19, R0, P3, P2 ;  /* 0x0000001315057c10 */ /* 0x000fe20009fe4400 */
[----:B-1----:R0:W5:Y:S04]  /*c910*/  LDL.LU.64 R34, [R1+0x628] ;  /* 0x0006280001227983 */ /* 0x0021680000300a00 */
[----:B------:R1:W-:Y:S04]  /*c920*/  STL.64 [R1+0x378], R36 ;  /* 0x0003782401007387 */ /* 0x0003e80000100a00 */
[----:B------:R0:W-:Y:S01]  /*c930*/  STL.64 [R1+0x380], R4 ;  /* 0x0003800401007387 */ /* 0x0001e20000100a00 */
[----:B-1----:R-:W-:-:S04]  /*c940*/  IADD3 R36, P4, P5, R11, UR18, R33 ;  /* 0x000000120b247c10 */ /* 0x002fc8000fd9e021 */
[----:B------:R-:W-:Y:S01]  /*c950*/  IADD3.X R37, PT, PT, R42, UR19, R0, P4, P5 ;  /* 0x000000132a257c10 */ /* 0x000fe2000a7ea400 */
[----:B0-----:R0:W5:Y:S04]  /*c960*/  LDL.LU.64 R4, [R1+0x620] ;  /* 0x0006200001047983 */ /* 0x0011680000300a00 */
[----:B------:R1:W-:Y:S02]  /*c970*/  STL.64 [R1+0x388], R36 ;  /* 0x0003882401007387 */ /* 0x0003e40000100a00 */
[----:B-1----:R-:W-:Y:S02]  /*c980*/  IADD3 R36, P4, P5, R25, UR18, R33 ;  /* 0x0000001219247c10 */ /* 0x002fe4000fd9e021 */
[----:B------:R-:W1:Y:S01]  /*c990*/  S2R R25, SR_TID.X ;  /* 0x0000000000197919 */ /* 0x000e620000002100 */
[----:B------:R-:W-:Y:S01]  /*c9a0*/  IMAD.SHL.U32 R26, R48, 0x2, RZ ;  /* 0x00000002301a7824 */ /* 0x000fe200078e00ff */
[----:B--2---:R-:W-:-:S04]  /*c9b0*/  SHF.R.U32.HI R49, RZ, 0x6, R49 ;  /* 0x00000006ff317819 */ /* 0x004fc80000011631 */
[----:B------:R-:W-:-:S04]  /*c9c0*/  SGXT.U32 R49, R49, 0x1 ;  /* 0x000000013131781a */ /* 0x000fc80000000000 */
[----:B------:R-:W-:Y:S01]  /*c9d0*/  LOP3.LUT R49, R49, 0x72, RZ, 0xfc, !PT ;  /* 0x0000007231317812 */ /* 0x000fe200078efcff */
[----:B------:R-:W-:Y:S01]  /*c9e0*/  IMAD.HI R11, R48, 0x2, RZ ;  /* 0x00000002300b7827 */ /* 0x000fe200078e02ff */
[----:B-1----:R-:W-:-:S04]  /*c9f0*/  SHF.R.U32.HI R25, RZ, 0x6, R25 ;  /* 0x00000006ff197819 */ /* 0x002fc80000011619 */
[----:B------:R-:W-:Y:S01]  /*ca00*/  SGXT.U32 R25, R25, 0x1 ;  /* 0x000000011919781a */ /* 0x000fe20000000000 */
[----:B------:R-:W-:-:S03]  /*ca10*/  IMAD R48, R49, R22, RZ ;  /* 0x0000001631307224 */ /* 0x000fc600078e02ff */
[----:B------:R-:W-:Y:S01]  /*ca20*/  LOP3.LUT R25, R25, 0x74, RZ, 0xfc, !PT ;  /* 0x0000007419197812 */ /* 0x000fe200078efcff */
[C---:B------:R-:W-:Y:S02]  /*ca30*/  IMAD.SHL.U32 R42, R48.reuse, 0x2, RZ ;  /* 0x00000002302a7824 */ /* 0x040fe400078e00ff */
[----:B------:R-:W-:-:S04]  /*ca40*/  IMAD.HI R49, R48, 0x2, RZ ;  /* 0x0000000230317827 */ /* 0x000fc800078e02ff */
[----:B------:R-:W-:Y:S02]  /*ca50*/  IMAD R48, R25, R22, RZ ;  /* 0x0000001619307224 */ /* 0x000fe400078e02ff */
[----:B------:R-:W1:Y:S01]  /*ca60*/  S2R R25, SR_TID.X ;  /* 0x0000000000197919 */ /* 0x000e620000002100 */
[C---:B------:R-:W-:Y:S02]  /*ca70*/  IMAD.SHL.U32 R20, R7.reuse, 0x2, RZ ;  /* 0x0000000207147824 */ /* 0x040fe400078e00ff */
[----:B------:R-:W-:-:S03]  /*ca80*/  IMAD.HI R7, R7, 0x2, RZ ;  /* 0x0000000207077827 */ /* 0x000fc600078e02ff */
[--C-:B------:R-:W-:Y:S01]  /*ca90*/  IADD3 R20, P3, P2, R20, UR18, R33.reuse ;  /* 0x0000001214147c10 */ /* 0x100fe2000fa7e021 */
[C---:B------:R-:W-:Y:S02]  /*caa0*/  IMAD.SHL.U32 R6, R23.reuse, 0x2, RZ ;  /* 0x0000000217067824 */ /* 0x040fe400078e00ff */
[----:B------:R-:W-:Y:S01]  /*cab0*/  IMAD.HI R23, R23, 0x2, RZ ;  /* 0x0000000217177827 */ /* 0x000fe200078e02ff */
[----:B------:R-:W-:Y:S02]  /*cac0*/  IADD3.X R21, PT, PT, R7, UR19, R0, P3, P2 ;  /* 0x0000001307157c10 */ /* 0x000fe40009fe4400 */
[----:B------:R-:W-:Y:S01]  /*cad0*/  IADD3 R6, P3, P2, R6, UR18, R33 ;  /* 0x0000001206067c10 */ /* 0x000fe2000fa7e021 */
[----:B------:R-:W-:-:S03]  /*cae0*/  IMAD.SHL.U32 R50, R41, 0x2, RZ ;  /* 0x0000000229327824 */ /* 0x000fc600078e00ff */
[--C-:B------:R-:W-:Y:S01]  /*caf0*/  IADD3.X R7, PT, PT, R23, UR19, R0.reuse, P3, P2 ;  /* 0x0000001317077c10 */ /* 0x100fe20009fe4400 */
[----:B------:R-:W-:Y:S01]  /*cb00*/  IMAD.HI R9, R9, 0x2, RZ ;  /* 0x0000000209097827 */ /* 0x000fe200078e02ff */
[----:B------:R-:W-:Y:S02]  /*cb10*/  IADD3 R22, P3, P2, R50, UR18, R33 ;  /* 0x0000001232167c10 */ /* 0x000fe4000fa7e021 */
[----:B------:R-:W2:Y:S01]  /*cb20*/  LDC R50, c[0x0][0x3a8] ;  /* 0x0000ea00ff327b82 */ /* 0x000ea20000000800 */
[----:B------:R-:W-:Y:S01]  /*cb30*/  IMAD.SHL.U32 R8, R13, 0x2, RZ ;  /* 0x000000020d087824 */ /* 0x000fe200078e00ff */
[----:B------:R-:W-:Y:S01]  /*cb40*/  IADD3.X R37, PT, PT, R9, UR19, R0, P4, P5 ;  /* 0x0000001309257c10 */ /* 0x000fe2000a7ea400 */
[----:B------:R-:W-:-:S03]  /*cb50*/  IMAD.HI R13, R13, 0x2, RZ ;  /* 0x000000020d0d7827 */ /* 0x000fc600078e02ff */
[----:B------:R-:W-:Y:S01]  /*cb60*/  IADD3 R8, P4, P5, R8, UR18, R33 ;  /* 0x0000001208087c10 */ /* 0x000fe2000fd9e021 */
[----:B------:R0:W-:Y:S01]  /*cb70*/  STL.64 [R1+0x390], R20 ;  /* 0x0003901401007387 */ /* 0x0001e20000100a00 */
[----:B------:R-:W-:Y:S02]  /*cb80*/  IMAD.HI R41, R41, 0x2, RZ ;  /* 0x0000000229297827 */ /* 0x000fe400078e02ff */
[----:B------:R-:W-:Y:S02]  /*cb90*/  IADD3.X R9, PT, PT, R13, UR19, R0, P4, P5 ;  /* 0x000000130d097c10 */ /* 0x000fe4000a7ea400 */
[----:B-1----:R-:W-:Y:S01]  /*cba0*/  SHF.R.U32.HI R25, RZ, 0x6, R25 ;  /* 0x00000006ff197819 */ /* 0x002fe20000011619 */
[----:B0-----:R0:W5:Y:S04]  /*cbb0*/  LDL.LU.64 R20, [R1+0x618] ;  /* 0x0006180001147983 */ /* 0x0011680000300a00 */
[----:B------:R1:W-:Y:S01]  /*cbc0*/  STL.64 [R1+0x398], R36 ;  /* 0x0003982401007387 */ /* 0x0003e20000100a00 */
[----:B------:R-:W-:-:S02]  /*cbd0*/  SGXT.U32 R25, R25, 0x1 ;  /* 0x000000011919781a */ /* 0x000fc40000000000 */
[--C-:B------:R-:W-:Y:S02]  /*cbe0*/  IADD3.X R23, PT, PT, R41, UR19, R0.reuse, P3, P2 ;  /* 0x0000001329177c10 */ /* 0x100fe40009fe4400 */
[--C-:B------:R-:W-:Y:S01]  /*cbf0*/  IADD3 R40, P3, P2, R40, UR18, R33.reuse ;  /* 0x0000001228287c10 */ /* 0x100fe2000fa7e021 */
[----:B-1----:R0:W5:Y:S04]  /*cc00*/  LDL.LU.64 R36, [R1+0x610] ;  /* 0x0006100001247983 */ /* 0x0021680000300a00 */
[----:B------:R1:W-:Y:S01]  /*cc10*/  STL.64 [R1+0x3a0], R6 ;  /* 0x0003a00601007387 */ /* 0x0003e20000100a00 */
[----:B------:R-:W-:Y:S01]  /*cc20*/  LOP3.LUT R25, R25, 0x76, RZ, 0xfc, !PT ;  /* 0x0000007619197812 */ /* 0x000fe200078efcff */
[----:B------:R-:W-:Y:S01]  /*cc30*/  IMAD.HI R13, R48, 0x2, RZ ;  /* 0x00000002300d7827 */ /* 0x000fe200078e02ff */
[----:B------:R-:W-:Y:S01]  /*cc40*/  IADD3.X R41, PT, PT, R32, UR19, R0, P3, P2 ;  /* 0x0000001320297c10 */ /* 0x000fe20009fe4400 */
[----:B-1----:R0:W5:Y:S04]  /*cc50*/  LDL.LU.64 R6, [R1+0x608] ;  /* 0x0006080001067983 */ /* 0x0021680000300a00 */
[----:B------:R1:W-:Y:S04]  /*cc60*/  STL.64 [R1+0x3a8], R8 ;  /* 0x0003a80801007387 */ /* 0x0003e80000100a00 */
[----:B------:R0:W-:Y:S01]  /*cc70*/  STL.64 [R1+0x3b0], R22 ;  /* 0x0003b01601007387 */ /* 0x0001e20000100a00 */
[----:B-1----:R-:W-:Y:S01]  /*cc80*/  IADD3 R8, P4, P5, R51, UR18, R33 ;  /* 0x0000001233087c10 */ /* 0x002fe2000fd9e021 */
[----:B------:R-:W-:-:S03]  /*cc90*/  IMAD.SHL.U32 R51, R48, 0x2, RZ ;  /* 0x0000000230337824 */ /* 0x000fc600078e00ff */
[----:B------:R-:W-:Y:S01]  /*cca0*/  IADD3.X R9, PT, PT, R39, UR19, R0, P4, P5 ;  /* 0x0000001327097c10 */ /* 0x000fe2000a7ea400 */
[----:B0-----:R0:W5:Y:S01]  /*ccb0*/  LDL.LU.64 R22, [R1+0x600] ;  /* 0x0006000001167983 */ /* 0x0011620000300a00 */
[----:B--2---:R-:W-:-:S03]  /*ccc0*/  IMAD R48, R25, R50, RZ ;  /* 0x0000003219307224 */ /* 0x004fc600078e02ff */
[----:B------:R0:W5:Y:S04]  /*ccd0*/  LDL.LU R39, [R1+0x5f8] ;  /* 0x0005f80001277983 */ /* 0x0001680000300800 */
[----:B------:R1:W-:Y:S01]  /*cce0*/  STL.64 [R1+0x3b8], R8 ;  /* 0x0003b80801007387 */ /* 0x0003e20000100a00 */
[----:B------:R-:W-:-:S03]  /*ccf0*/  IMAD.SHL.U32 R50, R48, 0x2, RZ ;  /* 0x0000000230327824 */ /* 0x000fc600078e00ff */
[----:B-1----:R0:W5:Y:S04]  /*cd00*/  LDL.LU.64 R8, [R1+0x5f0] ;  /* 0x0005f00001087983 */ /* 0x0021680000300a00 */
[----:B------:R1:W-:Y:S01]  /*cd10*/  STL.64 [R1+0x3c0], R40 ;  /* 0x0003c02801007387 */ /* 0x0003e20000100a00 */
[----:B------:R-:W-:Y:S02]  /*cd20*/  IADD3 R24, P4, P5, R24, UR18, R33 ;  /* 0x0000001218187c10 */ /* 0x000fe4000fd9e021 */
[----:B----4-:R-:W-:Y:S01]  /*cd30*/  SHF.R.U32.HI R43, RZ, 0x6, R43 ;  /* 0x00000006ff2b7819 */ /* 0x010fe2000001162b */
[----:B------:R-:W2:Y:S01]  /*cd40*/  LDL R32, [R1+0x568] ;  /* 0x0005680001207983 */ /* 0x000ea20000100800 */
[----:B-1----:R-:W-:Y:S01]  /*cd50*/  IADD3 R40, P3, P2, R12, UR18, R33 ;  /* 0x000000120c287c10 */ /* 0x002fe2000fa7e021 */
[----:B------:R-:W-:-:S02]  /*cd60*/  IMAD.HI R12, R48, 0x2, RZ ;  /* 0x00000002300c7827 */ /* 0x000fc400078e02ff */
[----:B------:R-:W1:Y:S01]  /*cd70*/  LDC R48, c[0x0][0x3a8] ;  /* 0x0000ea00ff307b82 */ /* 0x000e620000000800 */
[--C-:B------:R-:W-:Y:S02]  /*cd80*/  IADD3.X R25, PT, PT, R27, UR19, R0.reuse, P4, P5 ;  /* 0x000000131b197c10 */ /* 0x100fe4000a7ea400 */
[----:B------:R-:W-:Y:S02]  /*cd90*/  SGXT.U32 R43, R43, 0x1 ;  /* 0x000000012b2b781a */ /* 0x000fe40000000000 */
[----:B------:R-:W-:Y:S02]  /*cda0*/  IADD3 R26, P4, P5, R26, UR18, R33 ;  /* 0x000000121a1a7c10 */ /* 0x000fe4000fd9e021 */
[--C-:B------:R-:W-:Y:S01]  /*cdb0*/  IADD3.X R41, PT, PT, R10, UR19, R0.reuse, P3, P2 ;  /* 0x000000130a297c10 */ /* 0x100fe20009fe4400 */
[----:B------:R4:W-:Y:S01]  /*cdc0*/  STL.64 [R1+0x3c8], R24 ;  /* 0x0003c81801007387 */ /* 0x0009e20000100a00 */
[----:B------:R-:W-:Y:S02]  /*cdd0*/  LOP3.LUT R43, R43, 0x78, RZ, 0xfc, !PT ;  /* 0x000000782b2b7812 */ /* 0x000fe400078efcff */
[----:B------:R-:W-:-:S02]  /*cde0*/  IADD3.X R27, PT, PT, R11, UR19, R0, P4, P5 ;  /* 0x000000130b1b7c10 */ /* 0x000fc4000a7ea400 */
[----:B------:R-:W-:Y:S01]  /*cdf0*/  IADD3 R42, P3, P2, R42, UR18, R33 ;  /* 0x000000122a2a7c10 */ /* 0x000fe2000fa7e021 */
[----:B----4-:R0:W5:Y:S04]  /*ce00*/  LDL.LU.64 R24, [R1+0x5e8] ;  /* 0x0005e80001187983 */ /* 0x0101680000300a00 */
[----:B------:R0:W5:Y:S01]  /*ce10*/  LDL.LU R10, [R1+0x5e0] ;  /* 0x0005e000010a7983 */ /* 0x0001620000300800 */
[----:B-1----:R-:W-:-:S03]  /*ce20*/  IMAD R48, R43, R48, RZ ;  /* 0x000000302b307224 */ /* 0x002fc600078e02ff */
[----:B------:R1:W-:Y:S01]  /*ce30*/  STL.64 [R1+0x3d0], R40 ;  /* 0x0003d02801007387 */ /* 0x0003e20000100a00 */
[----:B------:R-:W-:-:S03]  /*ce40*/  IADD3.X R43, PT, PT, R49, UR19, R0, P3, P2 ;  /* 0x00000013312b7c10 */ /* 0x000fc60009fe4400 */
[----:B-1----:R0:W5:Y:S04]  /*ce50*/  LDL.LU.64 R40, [R1+0x5d8] ;  /* 0x0005d80001287983 */ /* 0x0021680000300a00 */
[----:B------:R0:W5:Y:S04]  /*ce60*/  LDL.LU R11, [R1+0x5d4] ;  /* 0x0005d400010b7983 */ /* 0x0001680000300800 */
[----:B------:R-:W-:Y:S04]  /*ce70*/  STL.64 [R1+0x3d8], R26 ;  /* 0x0003d81a01007387 */ /* 0x000fe80000100a00 */
[----:B------:R-:W4:Y:S04]  /*ce80*/  LDL.LU R49, [R1+0x5d0] ;  /* 0x0005d00001317983 */ /* 0x000f280000300800 */
[----:B------:R1:W-:Y:S02]  /*ce90*/  STL.64 [R1+0x3e0], R42 ;  /* 0x0003e02a01007387 */ /* 0x0003e40000100a00 */
[--C-:B-1----:R-:W-:Y:S01]  /*cea0*/  IADD3 R42, P3, P2, R50, UR18, R33.reuse ;  /* 0x00000012322a7c10 */ /* 0x102fe2000fa7e021 */
[----:B------:R-:W1:Y:S01]  /*ceb0*/  LDC R43, c[0x0][0x3a8] ;  /* 0x0000ea00ff2b7b82 */ /* 0x000e620000000800 */
[----:B------:R-:W0:Y:S01]  /*cec0*/  S2R R50, SR_TID.X ;  /* 0x0000000000327919 */ /* 0x000e220000002100 */
[----:B------:R-:W-:Y:S01]  /*ced0*/  IADD3 R26, P4, P5, R51, UR18, R33 ;  /* 0x00000012331a7c10 */ /* 0x000fe2000fd9e021 */
[----:B------:R-:W-:-:S02]  /*cee0*/  IMAD.MOV.U32 R27, RZ, RZ, R13 ;  /* 0x000000ffff1b7224 */ /* 0x000fc400078e000d */
[C---:B------:R-:W-:Y:S02]  /*cef0*/  IMAD.SHL.U32 R51, R48.reuse, 0x2, RZ ;  /* 0x0000000230337824 */ /* 0x040fe400078e00ff */
[----:B------:R-:W-:Y:S01]  /*cf00*/  IMAD.HI R13, R48, 0x2, RZ ;  /* 0x00000002300d7827 */ /* 0x000fe200078e02ff */
[----:B------:R-:W-:-:S05]  /*cf10*/  IADD3.X R27, PT, PT, R27, UR19, R0, P4, P5 ;  /* 0x000000131b1b7c10 */ /* 0x000fca000a7ea400 */
[----:B------:R0:W-:Y:S02]  /*cf20*/  STL.64 [R1+0x3e8], R26 ;  /* 0x0003e81a01007387 */ /* 0x0001e40000100a00 */
[--C-:B0-----:R-:W-:Y:S02]  /*cf30*/  SHF.R.U32.HI R48, RZ, 0x6, R50.reuse ;  /* 0x00000006ff307819 */ /* 0x101fe40000011632 */
[----:B------:R-:W-:Y:S02]  /*cf40*/  SHF.R.U32.HI R50, RZ, 0x6, R50 ;  /* 0x00000006ff327819 */ /* 0x000fe40000011632 */
[----:B------:R-:W-:Y:S02]  /*cf50*/  SGXT.U32 R48, R48, 0x1 ;  /* 0x000000013030781a */ /* 0x000fe40000000000 */
[----:B------:R-:W-:Y:S02]  /*cf60*/  SGXT.U32 R50, R50, 0x1 ;  /* 0x000000013232781a */ /* 0x000fe40000000000 */
[----:B------:R-:W-:-:S02]  /*cf70*/  LOP3.LUT R48, R48, 0x7c, RZ, 0xfc, !PT ;  /* 0x0000007c30307812 */ /* 0x000fc400078efcff */
[----:B------:R-:W-:-:S03]  /*cf80*/  LOP3.LUT R50, R50, 0x7a, RZ, 0xfc, !PT ;  /* 0x0000007a32327812 */ /* 0x000fc600078efcff */
[-C--:B-1----:R-:W-:Y:S02]  /*cf90*/  IMAD R48, R48, R43.reuse, RZ ;  /* 0x0000002b30307224 */ /* 0x082fe400078e02ff */
[----:B------:R-:W-:Y:S01]  /*cfa0*/  IMAD R50, R50, R43, RZ ;  /* 0x0000002b32327224 */ /* 0x000fe200078e02ff */
[----:B------:R-:W-:Y:S02]  /*cfb0*/  IADD3 R26, P4, P5, R51, UR18, R33 ;  /* 0x00000012331a7c10 */ /* 0x000fe4000fd9e021 */
[--C-:B------:R-:W-:Y:S01]  /*cfc0*/  IADD3.X R43, PT, PT, R12, UR19, R0.reuse, P3, P2 ;  /* 0x000000130c2b7c10 */ /* 0x100fe20009fe4400 */
[----:B------:R-:W-:Y:S02]  /*cfd0*/  IMAD.SHL.U32 R51, R50, 0x2, RZ ;  /* 0x0000000232337824 */ /* 0x000fe400078e00ff */
[----:B------:R-:W-:Y:S01]  /*cfe0*/  IMAD.SHL.U32 R12, R48, 0x2, RZ ;  /* 0x00000002300c7824 */ /* 0x000fe200078e00ff */
[----:B------:R-:W-:Y:S01]  /*cff0*/  IADD3.X R27, PT, PT, R13, UR19, R0, P4, P5 ;  /* 0x000000130d1b7c10 */ /* 0x000fe2000a7ea400 */
[----:B------:R0:W-:Y:S01]  /*d000*/  STL.64 [R1+0x3f0], R42 ;  /* 0x0003f02a01007387 */ /* 0x0001e20000100a00 */
[----:B------:R-:W-:-:S02]  /*d010*/  IMAD.HI R50, R50, 0x2, RZ ;  /* 0x0000000232327827 */ /* 0x000fc400078e02ff */
[--C-:B------:R-:W-:Y:S02]  /*d020*/  IADD3 R12, P4, P5, R12, UR18, R33.reuse ;  /* 0x000000120c0c7c10 */ /* 0x100fe4000fd9e021 */
[----:B------:R-:W-:Y:S01]  /*d030*/  IMAD.HI R48, R48, 0x2, RZ ;  /* 0x0000000230307827 */ /* 0x000fe200078e02ff */
[----:B0-----:R-:W-:-:S04]  /*d040*/  IADD3 R42, P3, P2, R51, UR18, R33 ;  /* 0x00000012332a7c10 */ /* 0x001fc8000fa7e021 */
[--C-:B------:R-:W-:Y:S02]  /*d050*/  IADD3.X R13, PT, PT, R48, UR19, R0.reuse, P4, P5 ;  /* 0x00000013300d7c10 */ /* 0x100fe4000a7ea400 */
[----:B------:R-:W-:Y:S02]  /*d060*/  IADD3.X R43, PT, PT, R50, UR19, R0, P3, P2 ;  /* 0x00000013322b7c10 */ /* 0x000fe40009fe4400 */
[----:B---3--:R-:W-:Y:S02]  /*d070*/  IADD3 R50, P5, PT, R28, UR18, RZ ;  /* 0x000000121c327c10 */ /* 0x008fe4000ffbe0ff */
[----:B------:R-:W-:Y:S01]  /*d080*/  IADD3 R28, P3, PT, R15, UR18, RZ ;  /* 0x000000120f1c7c10 */ /* 0x000fe2000ff7e0ff */
[----:B------:R0:W-:Y:S01]  /*d090*/  STL.64 [R1+0x3f8], R26 ;  /* 0x0003f81a01007387 */ /* 0x0001e20000100a00 */
[----:B------:R-:W-:Y:S02]  /*d0a0*/  IADD3 R14, P2, PT, R14, UR18, RZ ;  /* 0x000000120e0e7c10 */ /* 0x000fe4000ff5e0ff */
[----:B------:R-:W-:-:S02]  /*d0b0*/  IADD3.X R51, PT, PT, R17, UR19, RZ, P5, !PT ;  /* 0x0000001311337c10 */ /* 0x000fc4000affe4ff */
[----:B------:R-:W-:Y:S01]  /*d0c0*/  IADD3.X R15, PT, PT, R45, UR19, RZ, P2, !PT ;  /* 0x000000132d0f7c10 */ /* 0x000fe200097fe4ff */
[----:B0-----:R0:W5:Y:S04]  /*d0d0*/  LDL.LU.64 R26, [R1+0x5c8] ;  /* 0x0005c800011a7983 */ /* 0x0011680000300a00 */
[----:B------:R1:W-:Y:S01]  /*d0e0*/  STL.64 [R1+0x400], R42 ;  /* 0x0004002a01007387 */ /* 0x0003e20000100a00 */
[----:B------:R-:W-:-:S03]  /*d0f0*/  IADD3 R16, P5, PT, R16, UR18, RZ ;  /* 0x0000001210107c10 */ /* 0x000fc6000ffbe0ff */
[----:B-1----:R0:W5:Y:S04]  /*d100*/  LDL.LU.64 R42, [R1+0x5c0] ;  /* 0x0005c000012a7983 */ /* 0x0021680000300a00 */
[----:B------:R1:W-:Y:S01]  /*d110*/  STL.64 [R1+0x408], R12 ;  /* 0x0004080c01007387 */ /* 0x0003e20000100a00 */
[----:B------:R-:W-:-:S03]  /*d120*/  IADD3.X R17, PT, PT, R47, UR19, RZ, P5, !PT ;  /* 0x000000132f117c10 */ /* 0x000fc6000affe4ff */
[----:B-1----:R0:W5:Y:S01]  /*d130*/  LDL.LU.64 R12, [R1+0x5b8] ;  /* 0x0005b800010c7983 */ /* 0x0021620000300a00 */
[----:B--2---:R-:W-:-:S04]  /*d140*/  SHF.R.S32.HI R0, RZ, 0x1f, R32 ;  /* 0x0000001fff007819 */ /* 0x004fc80000011420 */
[----:B------:R-:W-:-:S04]  /*d150*/  LEA.HI R0, R0, R32, RZ, 0x7 ;  /* 0x0000002000007211 */ /* 0x000fc800078f38ff */
[----:B------:R-:W-:-:S04]  /*d160*/  SHF.R.S32.HI R48, RZ, 0x7, R0 ;  /* 0x00000007ff307819 */ /* 0x000fc80000011400 */
[----:B------:R-:W-:Y:S02]  /*d170*/  VIMNMX R33, PT, PT, R48, 0x1, !PT ;  /* 0x0000000130217848 */ /* 0x000fe40007fe0100 */
[----:B------:R-:W-:Y:S02]  /*d180*/  IADD3 R48, P4, PT, R29, UR18, RZ ;  /* 0x000000121d307c10 */ /* 0x000fe4000ff9e0ff */
[----:B------:R-:W-:Y:S02]  /*d190*/  IADD3.X R29, PT, PT, R44, UR19, RZ, P3, !PT ;  /* 0x000000132c1d7c10 */ /* 0x000fe40009ffe4ff */
[----:B------:R0:W5:Y:S04]  /*d1a0*/  LDL.LU R44, [R1+0x5b0] ;  /* 0x0005b000012c7983 */ /* 0x0001680000300800 */
[----:B------:R1:W-:Y:S01]  /*d1b0*/  STL.64 [R1], R28 ;  /* 0x0000001c01007387 */ /* 0x0003e20000100a00 */
[----:B------:R-:W-:Y:S01]  /*d1c0*/  VIADD R33, R33, 0xffffffff ;  /* 0xffffffff21217836 */ /* 0x000fe20000000000 */
[----:B------:R-:W-:-:S02]  /*d1d0*/  ISETP.LT.OR P2, PT, R32, 0x80, P0 ;  /* 0x000000802000780c */ /* 0x000fc40000741670 */
[----:B-1----:R0:W5:Y:S04]  /*d1e0*/  LDL.LU.64 R28, [R1+0x5a8] ;  /* 0x0005a800011c7983 */ /* 0x0021680000300a00 */
[----:B------:R0:W5:Y:S04]  /*d1f0*/  LDL.LU R45, [R1+0x5a0] ;  /* 0x0005a000012d7983 */ /* 0x0001680000300800 */
[----:B------:R1:W-:Y:S01]  /*d200*/  STL.64 [R1+0x8], R14 ;  /* 0x0000080e01007387 */ /* 0x0003e20000100a00 */
[----:B------:R-:W-:-:S03]  /*d210*/  ISETP.NE.U32.AND P3, PT, R33, RZ, PT ;  /* 0x000000ff2100720c */ /* 0x000fc60003f65070 */
[----:B-1----:R0:W5:Y:S01]  /*d220*/  LDL.LU.64 R14, [R1+0x598] ;  /* 0x00059800010e7983 */ /* 0x0021620000300a00 */
[----:B----4-:R-:W-:Y:S01]  /*d230*/  IMAD.SHL.U32 R0, R49, 0x80, RZ ;  /* 0x0000008031007824 */ /* 0x010fe200078e00ff */
[----:B------:R-:W-:Y:S02]  /*d240*/  IADD3.X R49, PT, PT, R31, UR19, RZ, P4, !PT ;  /* 0x000000131f317c10 */ /* 0x000fe4000a7fe4ff */
[----:B------:R-:W-:-:S04]  /*d250*/  IADD3 R30, P4, PT, R30, UR18, RZ ;  /* 0x000000121e1e7c10 */ /* 0x000fc8000ff9e0ff */
[----:B------:R-:W-:Y:S02]  /*d260*/  IADD3.X R31, PT, PT, R46, UR19, RZ, P4, !PT ;  /* 0x000000132e1f7c10 */ /* 0x000fe4000a7fe4ff */
[----:B------:R0:W5:Y:S04]  /*d270*/  LDL.LU R46, [R1+0x590] ;  /* 0x00059000012e7983 */ /* 0x0001680000300800 */
[----:B------:R1:W-:Y:S04]  /*d280*/  STL.64 [R1+0x10], R30 ;  /* 0x0000101e01007387 */ /* 0x0003e80000100a00 */
[----:B-1----:R0:W5:Y:S04]  /*d290*/  LDL.LU.64 R30, [R1+0x588] ;  /* 0x00058800011e7983 */ /* 0x0021680000300a00 */
[----:B------:R0:W5:Y:S04]  /*d2a0*/  LDL.LU R47, [R1+0x580] ;  /* 0x00058000012f7983 */ /* 0x0001680000300800 */
[----:B------:R1:W-:Y:S04]  /*d2b0*/  STL.64 [R1+0x18], R16 ;  /* 0x0000181001007387 */ /* 0x0003e80000100a00 */
[----:B-1----:R0:W5:Y:S04]  /*d2c0*/  LDL.LU.64 R16, [R1+0x578] ;  /* 0x0005780001107983 */ /* 0x0021680000300a00 */
[----:B------:R1:W-:Y:S04]  /*d2d0*/  STL [R1+0xd0], R33 ;  /* 0x0000d02101007387 */ /* 0x0003e80000100800 */
[----:B------:R0:W5:Y:S04]  /*d2e0*/  LDL.LU R32, [R1+0x574] ;  /* 0x0005740001207983 */ /* 0x0001680000300800 */
[----:B-1----:R0:W5:Y:S01]  /*d2f0*/  LDL.LU R33, [R1+0x570] ;  /* 0x0005700001217983 */ /* 0x0021620000300800 */
[----:B------:R-:W-:-:S02]  /*d300*/  USHF.R.U32.HI UR7, URZ, 0x4, UR7 ;  /* 0x00000004ff077899 */ /* 0x000fc40008011607 */
[----:B------:R-:W-:Y:S02]  /*d310*/  USHF.R.U32.HI UR8, URZ, 0x4, UR8 ;  /* 0x00000004ff087899 */ /* 0x000fe40008011608 */
[----:B------:R-:W-:Y:S02]  /*d320*/  USGXT.U32 UR16, UR7, 0xe ;  /* 0x0000000e0710789a */ /* 0x000fe40008000000 */
[----:B------:R-:W-:Y:S02]  /*d330*/  USGXT.U32 UR14, UR8, 0xe ;  /* 0x0000000e080e789a */ /* 0x000fe40008000000 */
[----:B------:R-:W-:Y:S02]  /*d340*/  UIADD3 UR24, UP1, UPT, UR16, 0x80, URZ ;  /* 0x0000008010187890 */ /* 0x000fe4000ff3e0ff */
[----:B------:R-:W-:Y:S02]  /*d350*/  UIADD3 UR26, UP2, UPT, UR14, 0x2, URZ ;  /* 0x000000020e1a7890 */ /* 0x000fe4000ff5e0ff */
[----:B------:R-:W-:-:S02]  /*d360*/  UIADD3.X UR25, UPT, UPT, UR4, 0x40004040, URZ, UP1, !UPT ;  /* 0x4000404004197890 */ /* 0x000fc40008ffe4ff */
[----:B------:R-:W-:Y:S01]  /*d370*/  UIADD3.X UR27, UPT, UPT, UR5, 0x40004040, URZ, UP2, !UPT ;  /* 0x40004040051b7890 */ /* 0x000fe200097fe4ff */
[----:B0-----:R-:W-:Y:S11]  /*d380*/  @P2 BRA `(.L_x_6) ;  /* 0x0000000000d42947 */ /* 0x001ff60003800000 */
[----:B------:R-:W-:Y:S02]  /*d390*/  USHF.R.U32.HI UR18, URZ, 0x4, UR11 ;  /* 0x00000004ff127899 */ /* 0x000fe4000801160b */
[----:B------:R-:W-:Y:S02]  /*d3a0*/  UIADD3 UR7, UPT, UPT, UR11, 0x4000, URZ ;  /* 0x000040000b077890 */ /* 0x000fe4000fffe0ff */
[----:B------:R-:W-:Y:S02]  /*d3b0*/  USGXT.U32 UR18, UR18, 0xe ;  /* 0x0000000e1212789a */ /* 0x000fe40008000000 */
[----:B------:R-:W-:Y:S02]  /*d3c0*/  USHF.R.U32.HI UR7, URZ, 0x4, UR7 ;  /* 0x00000004ff077899 */ /* 0x000fe40008011607 */
[----:B------:R-:W-:Y:S02]  /*d3d0*/  UIADD3 UR38, UP1, UPT, UR18, 0x80, URZ ;  /* 0x0000008012267890 */ /* 0x000fe4000ff3e0ff */
[----:B------:R-:W-:Y:S01]  /*d3e0*/  USGXT.U32 UR20, UR7, 0xe ;  /* 0x0000000e0714789a */ /* 0x000fe20008000000 */
[----:B------:R-:W-:Y:S01]  /*d3f0*/  UMOV UR5, URZ ;  /* 0x000000ff00057c82 */ /* 0x000fe20008000000 */
[----:B------:R-:W-:Y:S01]  /*d400*/  UMOV UR8, URZ ;  /* 0x000000ff00087c82 */ /* 0x000fe20008000000 */
[----:B------:R-:W-:-:S02]  /*d410*/  UIADD3.X UR39, UPT, UPT, UR5, 0x40004040, URZ, UP1, !UPT ;  /* 0x4000404005277890 */ /* 0x000fc40008ffe4ff */
[----:B------:R-:W-:Y:S02]  /*d420*/  UIADD3 UR46, UP1, UPT, UR20, 0x2, URZ ;  /* 0x00000002142e7890 */ /* 0x000fe4000ff3e0ff */
[----:B------:R-:W-:Y:S02]  /*d430*/  UIADD3.64 UR48, UPT, UPT, UR38, 0x80, URZ ;  /* 0x0000008026307897 */ /* 0x000fe4000fffe0ff */
[----:B------:R-:W-:Y:S02]  /*d440*/  UIADD3.X UR47, UPT, UPT, UR8, 0x40004040, URZ, UP1, !UPT ;  /* 0x40004040082f7890 */ /* 0x000fe40008ffe4ff */
[----:B------:R-:W-:Y:S02]  /*d450*/  UIADD3.64 UR52, UPT, UPT, UR38, 0x100, URZ ;  /* 0x0000010026347897 */ /* 0x000fe4000fffe0ff */
[----:B------:R-:W-:Y:S02]  /*d460*/  UIADD3.64 UR50, UPT, UPT, UR46, 0x2, URZ ;  /* 0x000000022e327897 */ /* 0x000fe4000fffe0ff */
[----:B------:R-:W-:-:S02]  /*d470*/  UIADD3.64 UR54, UPT, UPT, UR46, 0x4, URZ ;  /* 0x000000042e367897 */ /* 0x000fc4000fffe0ff */
[----:B------:R-:W-:Y:S02]  /*d480*/  UIADD3.64 UR56, UPT, UPT, UR38, 0x180, URZ ;  /* 0x0000018026387897 */ /* 0x000fe4000fffe0ff */
[----:B------:R-:W-:Y:S02]  /*d490*/  UIADD3.64 UR58, UPT, UPT, UR46, 0x1fe, URZ ;  /* 0x000001fe2e3a7897 */ /* 0x000fe4000fffe0ff */
[----:B------:R-:W-:Y:S02]  /*d4a0*/  UIADD3.64 UR60, UPT, UPT, UR38, 0x200, URZ ;  /* 0x00000200263c7897 */ /* 0x000fe4000fffe0ff */
[----:B------:R-:W-:Y:S02]  /*d4b0*/  UIADD3.64 UR62, UPT, UPT, UR46, 0x200, URZ ;  /* 0x000002002e3e7897 */ /* 0x000fe4000fffe0ff */
[----:B------:R-:W-:Y:S02]  /*d4c0*/  UIADD3.64 UR64, UPT, UPT, UR38, 0x280, URZ ;  /* 0x0000028026407897 */ /* 0x000fe4000fffe0ff */
[----:B------:R-:W-:Y:S01]  /*d4d0*/  UIADD3.64 UR66, UPT, UPT, UR46, 0x202, URZ ;  /* 0x000002022e427897 */ /* 0x000fe2000fffe0ff */
[----:B------:R-:W-:Y:S01]  /*d4e0*/  UMOV UR32, 0x0 ;  /* 0x0000000000207882 */ /* 0x000fe20000000000 */
[----:B------:R-:W-:Y:S01]  /*d4f0*/  UMOV UR33, 0x4108010 ;  /* 0x0410801000217882 */ /* 0x000fe20000000000 */
[----:B------:R-:W-:Y:S01]  /*d500*/  UIADD3.64 UR68, UPT, UPT, UR38, 0x300, URZ ;  /* 0x0000030026447897 */ /* 0x000fe2000fffe0ff */
[----:B------:R-:W-:Y:S01]  /*d510*/  UMOV UR19, 0x40004040 ;  /* 0x4000404000137882 */ /* 0x000fe20000000000 */
[----:B------:R-:W-:Y:S01]  /*d520*/  UIADD3.64 UR70, UPT, UPT, UR46, 0x204, URZ ;  /* 0x000002042e467897 */ /* 0x000fe2000fffe0ff */
[----:B------:R-:W-:Y:S01]  /*d530*/  UMOV UR21, 0x40004040 ;  /* 0x4000404000157882 */ /* 0x000fe20000000000 */
[----:B------:R-:W-:Y:S01]  /*d540*/  UMOV UR30, 0x0 ;  /* 0x00000000001e7882 */ /* 0x000fe20000000000 */
[----:B------:R-:W-:Y:S01]  /*d550*/  UMOV UR31, 0x4108010 ;  /* 0x04108010001f7882 */ /* 0x000fe20000000000 */
[----:B------:R-:W-:Y:S01]  /*d560*/  UMOV UR28, 0x0 ;  /* 0x00000000001c7882 */ /* 0x000fe20000000000 */
[----:B------:R-:W-:Y:S01]  /*d570*/  UMOV UR29, 0x4108010 ;  /* 0x04108010001d7882 */ /* 0x000fe20000000000 */
[----:B------:R0:W-:Y:S01]  /*d580*/  UTCHMMA gdesc[UR18], gdesc[UR20], tmem[UR9], tmem[UR32], idesc[UR33], !UPT ;  /* 0x00ff2014120075ea */ /* 0x0001e2000f800009 */
[----:B------:R-:W-:Y:S01]  /*d590*/  UMOV UR36, 0x0 ;  /* 0x0000000000247882 */ /* 0x000fe20000000000 */
[----:B------:R-:W-:Y:S01]  /*d5a0*/  UMOV UR37, 0x4108010 ;  /* 0x0410801000257882 */ /* 0x000fe20000000000 */
[----:B------:R0:W-:Y:S01]  /*d5b0*/  UTCHMMA gdesc[UR38], gdesc[UR46], tmem[UR9], tmem[UR30], idesc[UR31], UPT ;  /* 0x00ff1e2e260075ea */ /* 0x0001e2000b800009 */
        /* <DEDUP_REMOVED lines=8> */
[----:B------:R-:W-:Y:S01]  /*d640*/  UMOV UR7, URZ ;  /* 0x000000ff00077c82 */ /* 0x000fe20008000000 */
[----:B------:R0:W-:Y:S01]  /*d650*/  UTCHMMA gdesc[UR56], gdesc[UR58], tmem[UR9], tmem[UR34], idesc[UR35], UPT ;  /* 0x00ff223a380075ea */ /* 0x0001e2000b800009 */
[----:B------:R-:W-:Y:S01]  /*d660*/  UMOV UR44, 0x0 ;  /* 0x00000000002c7882 */ /* 0x000fe20000000000 */
[----:B------:R-:W-:Y:S01]  /*d670*/  UMOV UR45, 0x4108010 ;  /* 0x04108010002d7882 */ /* 0x000fe20000000000 */
[----:B------:R0:W-:Y:S01]  /*d680*/  UTCHMMA gdesc[UR60], gdesc[UR62], tmem[UR9], tmem[UR42], idesc[UR43], UPT ;  /* 0x00ff2a3e3c0075ea */ /* 0x0001e2000b800009 */
[----:B------:R-:W-:Y:S01]  /*d690*/  UMOV UR6, UR6 ;  /* 0x0000000600067c82 */ /* 0x000fe20008000000 */
[----:B------:R0:W-:Y:S01]  /*d6a0*/  UTCHMMA gdesc[UR64], gdesc[UR66], tmem[UR9], tmem[UR40], idesc[UR41], UPT ;  /* 0x00ff2842400075ea */ /* 0x0001e2000b800009 */
[----:B------:R0:W-:Y:S01]  /*d6b0*/  UTCHMMA gdesc[UR68], gdesc[UR70], tmem[UR9], tmem[UR44], idesc[UR45], UPT ;  /* 0x00ff2c46440075ea */ /* 0x0001e2000b800009 */
[----:B------:R0:W-:Y:S01]  /*d6c0*/  UTCBAR [UR6], URZ ;  /* 0x000000ff060073e9 */ /* 0x0001e200080000ff */
[----:B------:R-:W-:Y:S01]  /*d6d0*/  NOP ;  /* 0x0000000000007918 */ /* 0x000fe20000000000 */
.L_x_6:
[----:B------:R-:W-:Y:S05]  /*d6e0*/  @!P3 BRA `(.L_x_7) ;  /* 0x000000700000b947 */ /* 0x000fea0003800000 */
[----:B------:R1:W-:Y:S01]  /*d6f0*/  STL [R1+0x570], R0 ;  /* 0x0005700001007387 */ /* 0x0003e20000100800 */
[----:B------:R-:W2:Y:S01]  /*d700*/  LDCU UR8, c[0x0][0x3a0] ;  /* 0x00007400ff0877ac */ /* 0x000ea20008000800 */
[----:B0-----:R-:W-:Y:S02]  /*d710*/  UIADD3.64 UR20, UPT, UPT, UR24, 0x80, URZ ;  /* 0x0000008018147897 */ /* 0x001fe4000fffe0ff */
[----:B------:R-:W-:Y:S02]  /*d720*/  UIADD3.64 UR28, UPT, UPT, UR26, 0x2, URZ ;  /* 0x000000021a1c7897 */ /* 0x000fe4000fffe0ff */
[----:B------:R-:W-:Y:S01]  /*d730*/  UIADD3.64 UR30, UPT, UPT, UR24, 0x100, URZ ;  /* 0x00000100181e7897 */ /* 0x000fe2000fffe0ff */
[----:B-1----:R-:W3:Y:S01]  /*d740*/  LDL.LU R0, [R1+0xd0] ;  /* 0x0000d00001007983 */ /* 0x002ee20000300800 */
[----:B------:R-:W-:Y:S02]  /*d750*/  UIADD3.64 UR32, UPT, UPT, UR26, 0x4, URZ ;  /* 0x000000041a207897 */ /* 0x000fe4000fffe0ff */
[----:B------:R-:W-:-:S02]  /*d760*/  UIADD3.64 UR34, UPT, UPT, UR24, 0x180, URZ ;  /* 0x0000018018227897 */ /* 0x000fc4000fffe0ff */
[----:B------:R-:W-:Y:S02]  /*d770*/  UIADD3.64 UR36, UPT, UPT, UR26, 0x1fe, URZ ;  /* 0x000001fe1a247897 */ /* 0x000fe4000fffe0ff */
[----:B------:R-:W-:Y:S02]  /*d780*/  UIADD3.64 UR38, UPT, UPT, UR24, 0x200, URZ ;  /* 0x0000020018267897 */ /* 0x000fe4000fffe0ff */
[----:B------:R-:W-:Y:S02]  /*d790*/  UIADD3.64 UR40, UPT, UPT, UR26, 0x200, URZ ;  /* 0x000002001a287897 */ /* 0x000fe4000fffe0ff */
[----:B------:R-:W-:Y:S02]  /*d7a0*/  UIADD3.64 UR42, UPT, UPT, UR24, 0x280, URZ ;  /* 0x00000280182a7897 */ /* 0x000fe4000fffe0ff */
[----:B------:R-:W-:Y:S02]  /*d7b0*/  UIADD3.64 UR44, UPT, UPT, UR26, 0x202, URZ ;  /* 0x000002021a2c7897 */ /* 0x000fe4000fffe0ff */
[----:B------:R-:W-:-:S02]  /*d7c0*/  UIADD3.64 UR46, UPT, UPT, UR24, 0x300, URZ ;  /* 0x00000300182e7897 */ /* 0x000fc4000fffe0ff */
[----:B------:R-:W-:Y:S01]  /*d7d0*/  UIADD3.64 UR48, UPT, UPT, UR26, 0x204, URZ ;  /* 0x000002041a307897 */ /* 0x000fe2000fffe0ff */
[----:B---3--:R0:W-:Y:S04]  /*d7e0*/  STL [R1+0x440], R0 ;  /* 0x0004400001007387 */ /* 0x0081e80000100800 */
[----:B0-----:R0:W5:Y:S04]  /*d7f0*/  LDL.LU R0, [R1+0x570] ;  /* 0x0005700001007983 */ /* 0x0011680000300800 */
[----:B------:R1:W-:Y:S04]  /*d800*/  STL.64 [R1+0x328], R48 ;  /* 0x0003283001007387 */ /* 0x0003e80000100a00 */
[----:B------:R3:W-:Y:S04]  /*d810*/  STL.64 [R1+0x318], R50 ;  /* 0x0003183201007387 */ /* 0x0007e80000100a00 */
[----:B-1----:R-:W4:Y:S04]  /*d820*/  LDL.LU.64 R48, [R1] ;  /* 0x0000000001307983 */ /* 0x002f280000300a00 */
[----:B---3--:R-:W3:Y:S04]  /*d830*/  LDL.LU.64 R50, [R1+0x8] ;  /* 0x0000080001327983 */ /* 0x008ee80000300a00 */
[----:B----4-:R1:W-:Y:S04]  /*d840*/  STL.64 [R1+0x308], R48 ;  /* 0x0003083001007387 */ /* 0x0103e80000100a00 */
[----:B-1----:R-:W4:Y:S04]  /*d850*/  LDL.LU.64 R48, [R1+0x10] ;  /* 0x0000100001307983 */ /* 0x002f280000300a00 */
[----:B---3--:R1:W-:Y:S04]  /*d860*/  STL.64 [R1+0x2f8], R50 ;  /* 0x0002f83201007387 */ /* 0x0083e80000100a00 */
[----:B-1----:R-:W3:Y:S04]  /*d870*/  LDL.LU.64 R50, [R1+0x18] ;  /* 0x0000180001327983 */ /* 0x002ee80000300a00 */
        /* <DEDUP_REMOVED lines=89> */
[----:B-1----:R0:W5:Y:S04]  /*de10*/  LDL.LU.64 R48, [R1+0x400] ;  /* 0x0004000001307983 */ /* 0x0021680000300a00 */
[----:B---3--:R1:W-:Y:S04]  /*de20*/  STL.64 [R1], R50 ;  /* 0x0000003201007387 */ /* 0x0083e80000100a00 */
[----:B-1----:R0:W5:Y:S01]  /*de30*/  LDL.LU.64 R50, [R1+0x408] ;  /* 0x0004080001327983 */ /* 0x0021620000300a00 */
[----:B--2---:R-:W-:Y:S01]  /*de40*/  UIADD3 UR8, UPT, UPT, UR8, -0x80, URZ ;  /* 0xffffff8008087890 */ /* 0x004fe2000fffe0ff */
[----:B------:R-:W-:Y:S01]  /*de50*/  UMOV UR13, 0x1 ;  /* 0x00000001000d7882 */ /* 0x000fe20000000000 */
[----:B------:R-:W-:-:S10]  /*de60*/  UMOV UR5, URZ ;  /* 0x000000ff00057c82 */ /* 0x000fd40008000000 */
.L_x_10:
[----:B-1---5:R1:W-:Y:S01]  /*de70*/  STL [R1+0x578], R3 ;  /* 0x0005780301007387 */ /* 0x0223e20000100800 */
[----:B------:R-:W-:-:S03]  /*de80*/  USHF.L.U32 UR4, UR4, 0x1f, URZ ;  /* 0x0000001f04047899 */ /* 0x000fc600080006ff */
[----:B------:R2:W-:Y:S04]  /*de90*/  STL [R1+0x574], R2 ;  /* 0x0005740201007387 */ /* 0x0005e80000100800 */
[----:B------:R-:W-:Y:S01]  /*dea0*/  STL [R1+0x570], R0 ;  /* 0x0005700001007387 */ /* 0x000fe20000100800 */
[----:B-1----:R-:W-:Y:S01]  /*deb0*/  IMAD.U32 R3, RZ, RZ, UR4 ;  /* 0x00000004ff037e24 */ /* 0x002fe2000f8e00ff */
[----:B--2---:R-:W1:Y:S03]  /*dec0*/  S2R R2, SR_TID.X ;  /* 0x0000000000027919 */ /* 0x004e660000002100 */
[----:B------:R2:W3:Y:S01]  /*ded0*/  SYNCS.PHASECHK.TRANS64.TRYWAIT P2, [UR12], R3 ;  /* 0x00000003ff0075a7 */ /* 0x0004e2000804110c */
[----:B------:R2:W-:Y:S04]  /*dee0*/  STL [R1+0x340], R3 ;  /* 0x0003400301007387 */ /* 0x0005e80000100800 */
[----:B--2---:R2:W5:Y:S01]  /*def0*/  LDL.LU R3, [R1+0x578] ;  /* 0x0005780001037983 */ /* 0x0045620000300800 */
[----:B------:R-:W4:Y:S01]  /*df00*/  LDC R0, c[0x0][0x3a8] ;  /* 0x0000ea00ff007b82 */ /* 0x000f220000000800 */
[----:B-1----:R-:W-:-:S04]  /*df10*/  SHF.R.U32.HI R2, RZ, 0x6, R2 ;  /* 0x00000006ff027819 */ /* 0x002fc80000011602 */
[----:B------:R-:W-:Y:S01]  /*df20*/  SGXT.U32 R2, R2, 0x1 ;  /* 0x000000010202781a */ /* 0x000fe20000000000 */
[----:B----4-:R-:W-:-:S03]  /*df30*/  IMAD.SHL.U32 R0, R0, 0x80, RZ ;  /* 0x0000008000007824 */ /* 0x010fc600078e00ff */
[----:B------:R-:W-:Y:S02]  /*df40*/  ISETP.GE.AND P3, PT, R2, UR8, PT ;  /* 0x0000000802007c0c */ /* 0x000fe4000bf66270 */
[----:B------:R2:W5:Y:S01]  /*df50*/  LDL.LU R2, [R1+0x574] ;  /* 0x0005740001027983 */ /* 0x0005620000300800 */
[----:B------:R-:W-:-:S03]  /*df60*/  IMAD.WIDE R50, R0, 0x2, R50 ;  /* 0x0000000200327825 */ /* 0x000fc600078e0232 */
[----:B------:R2:W5:Y:S01]  /*df70*/  LDL.LU R0, [R1+0x570] ;  /* 0x0005700001007983 */ /* 0x0005620000300800 */
[----:B---3--:R-:W-:Y:S06]  /*df80*/  @!P2 BRA `(.L_x_8) ;  /* 0x0000007800d4a947 */ /* 0x008fec0003800000 */
.L_x_16:
[----:B------:R1:W-:Y:S04]  /*df90*/  STL.64 [R1+0x9c0], R50 ;  /* 0x0009c03201007387 */ /* 0x0003e80000100a00 */
[----:B-1----:R-:W3:Y:S04]  /*dfa0*/  LDL.LU.64 R50, [R1+0x18] ;  /* 0x0000180001327983 */ /* 0x002ee80000300a00 */
[----:B------:R-:W-:Y:S04]  /*dfb0*/  STL [R1+0x94c], R53 ;  /* 0x00094c3501007387 */ /* 0x000fe80000100800 */
[----:B------:R1:W-:Y:S04]  /*dfc0*/  STL [R1+0x988], R53 ;  /* 0x0009883501007387 */ /* 0x0003e80000100800 */
[----:B------:R-:W-:Y:S04]  /*dfd0*/  STL [R1+0x934], R52 ;  /* 0x0009343401007387 */ /* 0x000fe80000100800 */
[----:B------:R-:W-:Y:S01]  /*dfe0*/  STL [R1+0xae0], R52 ;  /* 0x000ae03401007387 */ /* 0x000fe20000100800 */
[----:B-1----:R-:W1:Y:S03]  /*dff0*/  LDC R53, c[0x0][0x3a8] ;  /* 0x0000ea00ff357b82 */ /* 0x002e660000000800 */
[----:B------:R-:W-:Y:S04]  /*e000*/  STL [R1+0x930], R4 ;  /* 0x0009300401007387 */ /* 0x000fe80000100800 */
[----:B------:R-:W-:Y:S04]  /*e010*/  STL [R1+0x92c], R5 ;  /* 0x00092c0501007387 */ /* 0x000fe80000100800 */
[----:B------:R4:W-:Y:S04]  /*e020*/  STL.64 [R1+0xa60], R4 ;  /* 0x000a600401007387 */ /* 0x0009e80000100a00 */
[----:B----4-:R-:W4:Y:S04]  /*e030*/  LDL.LU.64 R4, [R1+0x38] ;  /* 0x0000380001047983 */ /* 0x010f280000300a00 */
[----:B-----5:R-:W-:Y:S04]  /*e040*/  STL [R1+0x928], R0 ;  /* 0x0009280001007387 */ /* 0x020fe80000100800 */
[----:B------:R-:W-:Y:S04]  /*e050*/  STL [R1+0xaf8], R0 ;  /* 0x000af80001007387 */ /* 0x000fe80000100800 */
[----:B------:R-:W-:Y:S04]  /*e060*/  STL [R1+0x924], R6 ;  /* 0x0009240601007387 */ /* 0x000fe80000100800 */
[----:B------:R-:W-:Y:S04]  /*e070*/  STL [R1+0x920], R7 ;  /* 0x0009200701007387 */ /* 0x000fe80000100800 */
[----:B------:R0:W-:Y:S04]  /*e080*/  STL.64 [R1+0xa18], R6 ;  /* 0x000a180601007387 */ /* 0x0001e80000100a00 */
[----:B0-2---:R-:W2:Y:S04]  /*e090*/  LDL.LU.64 R6, [R1+0x58] ;  /* 0x0000580001067983 */ /* 0x005ea80000300a00 */
[----:B------:R-:W-:Y:S04]  /*e0a0*/  STL [R1+0x91c], R8 ;  /* 0x00091c0801007387 */ /* 0x000fe80000100800 */
[----:B------:R-:W-:Y:S04]  /*e0b0*/  STL [R1+0x918], R9 ;  /* 0x0009180901007387 */ /* 0x000fe80000100800 */
[----:B------:R0:W-:Y:S04]  /*e0c0*/  STL.64 [R1+0x9f8], R8 ;  /* 0x0009f80801007387 */ /* 0x0001e80000100a00 */
[----:B0-----:R-:W2:Y:S04]  /*e0d0*/  LDL.LU.64 R8, [R1+0x20] ;  /* 0x0000200001087983 */ /* 0x001ea80000300a00 */
[----:B------:R-:W-:Y:S04]  /*e0e0*/  STL [R1+0x914], R10 ;  /* 0x0009140a01007387 */ /* 0x000fe80000100800 */
[----:B------:R-:W-:Y:S04]  /*e0f0*/  STL [R1+0x910], R11 ;  /* 0x0009100b01007387 */ /* 0x000fe80000100800 */
[----:B------:R-:W-:Y:S04]  /*e100*/  STL.64 [R1+0x9e0], R10 ;  /* 0x0009e00a01007387 */ /* 0x000fe80000100a00 */
[----:B------:R-:W-:Y:S04]  /*e110*/  STL [R1+0x90c], R12 ;  /* 0x00090c0c01007387 */ /* 0x000fe80000100800 */
[----:B------:R-:W-:Y:S04]  /*e120*/  STL [R1+0xb30], R12 ;  /* 0x000b300c01007387 */ /* 0x000fe80000100800 */
[----:B------:R-:W-:Y:S04]  /*e130*/  STL [R1+0x908], R13 ;  /* 0x0009080d01007387 */ /* 0x000fe80000100800 */
[----:B------:R-:W-:Y:S04]  /*e140*/  STL [R1+0xb24], R13 ;  /* 0x000b240d01007387 */ /* 0x000fe80000100800 */
[----:B------:R-:W-:Y:S04]  /*e150*/  STL [R1+0x904], R14 ;  /* 0x0009040e01007387 */ /* 0x000fe80000100800 */
[----:B------:R-:W-:Y:S04]  /*e160*/  STL [R1+0x900], R15 ;  /* 0x0009000f01007387 */ /* 0x000fe80000100800 */
[----:B------:R0:W-:Y:S04]  /*e170*/  STL.64 [R1+0xae8], R14 ;  /* 0x000ae80e01007387 */ /* 0x0001e80000100a00 */
[----:B0-----:R-:W3:Y:S04]  /*e180*/  LDL.LU.64 R14, [R1+0x10] ;  /* 0x00001000010e7983 */ /* 0x001ee80000300a00 */
[----:B------:R-:W-:Y:S04]  /*e190*/  STL [R1+0x8fc], R16 ;  /* 0x0008fc1001007387 */ /* 0x000fe80000100800 */
[----:B------:R-:W-:Y:S04]  /*e1a0*/  STL [R1+0x8f8], R17 ;  /* 0x0008f81101007387 */ /* 0x000fe80000100800 */
[----:B------:R0:W-:Y:S04]  /*e1b0*/  STL.64 [R1+0xaa8], R16 ;  /* 0x000aa81001007387 */ /* 0x0001e80000100a00 */
[----:B0-----:R-:W3:Y:S04]  /*e1c0*/  LDL.LU.64 R16, [R1] ;  /* 0x0000000001107983 */ /* 0x001ee80000300a00 */
[----:B------:R-:W-:Y:S04]  /*e1d0*/  STL [R1+0x8f4], R18 ;  /* 0x0008f41201007387 */ /* 0x000fe80000100800 */
[----:B------:R-:W-:Y:S04]  /*e1e0*/  STL [R1+0x8f0], R19 ;  /* 0x0008f01301007387 */ /* 0x000fe80000100800 */
[----:B------:R-:W-:Y:S04]  /*e1f0*/  STL.64 [R1+0xa70], R18 ;  /* 0x000a701201007387 */ /* 0x000fe80000100a00 */
        /* <DEDUP_REMOVED lines=33> */
[----:B------:R0:W-:Y:S04]  /*e410*/  STL.64 [R1+0x9c8], R40 ;  /* 0x0009c82801007387 */ /* 0x0001e80000100a00 */
[----:B0-----:R-:W3:Y:S01]  /*e420*/  LDL.LU.64 R40, [R1+0x30] ;  /* 0x0000300001287983 */ /* 0x001ee20000300a00 */
[----:B-1----:R-:W-:-:S03]  /*e430*/  IMAD.SHL.U32 R53, R53, 0x80, RZ ;  /* 0x0000008035357824 */ /* 0x002fc600078e00ff */
[----:B------:R-:W-:Y:S04]  /*e440*/  STL [R1+0x894], R42 ;  /* 0x0008942a01007387 */ /* 0x000fe80000100800 */
[----:B------:R-:W-:Y:S04]  /*e450*/  STL [R1+0xb08], R42 ;  /* 0x000b082a01007387 */ /* 0x000fe80000100800 */
[----:B------:R-:W-:Y:S04]  /*e460*/  STL [R1+0x890], R43 ;  /* 0x0008902b01007387 */ /* 0x000fe80000100800 */
[----:B------:R-:W-:Y:S04]  /*e470*/  STL [R1+0xb20], R43 ;  /* 0x000b202b01007387 */ /* 0x000fe80000100800 */
[----:B------:R-:W-:Y:S04]  /*e480*/  STL [R1+0x88c], R44 ;  /* 0x00088c2c01007387 */ /* 0x000fe80000100800 */
[----:B------:R-:W-:Y:S01]  /*e490*/  STL [R1+0x888], R45 ;  /* 0x0008882d01007387 */ /* 0x000fe20000100800 */
[----:B------:R-:W-:-:S03]  /*e4a0*/  IMAD.WIDE R48, R53, 0x2, R48 ;  /* 0x0000000235307825 */ /* 0x000fc600078e0230 */
[----:B------:R-:W-:Y:S04]  /*e4b0*/  STL.64 [R1+0xaf0], R44 ;  /* 0x000af02c01007387 */ /* 0x000fe80000100a00 */
[----:B------:R-:W3:Y:S04]  /*e4c0*/  LDL.LU.64 R10, [R1+0x60] ;  /* 0x00006000010a7983 */ /* 0x000ee80000300a00 */
[----:B------:R-:W3:Y:S04]  /*e4d0*/  LDL.LU.64 R24, [R1+0x50] ;  /* 0x0000500001187983 */ /* 0x000ee80000300a00 */
[----:B------:R-:W-:Y:S01]  /*e4e0*/  STL [R1+0x884], R46 ;  /* 0x0008842e01007387 */ /* 0x000fe20000100800 */
[----:B----4-:R-:W-:-:S03]  /*e4f0*/  IMAD.WIDE R4, R53, 0x2, R4 ;  /* 0x0000000235047825 */ /* 0x010fc600078e0204 */
[----:B------:R-:W-:Y:S04]  /*e500*/  STL [R1+0x880], R47 ;  /* 0x0008802f01007387 */ /* 0x000fe80000100800 */
[----:B------:R-:W-:Y:S04]  /*e510*/  STL.64 [R1+0xab0], R46 ;  /* 0x000ab02e01007387 */ /* 0x000fe80000100a00 */
[----:B------:R-:W-:Y:S04]  /*e520*/  STL.64 [R1+0x870], R2 ;  /* 0x0008700201007387 */ /* 0x000fe80000100a00 */
[----:B------:R-:W-:Y:S04]  /*e530*/  STL.64 [R1+0xa30], R2 ;  /* 0x000a300201007387 */ /* 0x000fe80000100a00 */
[----:B------:R0:W-:Y:S01]  /*e540*/  STL.64 [R1+0x9d0], R48 ;  /* 0x0009d03001007387 */ /* 0x0001e20000100a00 */
[----:B--2---:R-:W-:-:S04]  /*e550*/  IMAD.WIDE R8, R53, 0x2, R8 ;  /* 0x0000000235087825 */ /* 0x004fc800078e0208 */
[C---:B---3--:R-:W-:Y:S01]  /*e560*/  IMAD.WIDE R50, R53.reuse, 0x2, R50 ;  /* 0x0000000235327825 */ /* 0x048fe200078e0232 */
[----:B0-----:R-:W2:Y:S03]  /*e570*/  LDL.LU.64 R48, [R1+0x48] ;  /* 0x0000480001307983 */ /* 0x001ea60000300a00 */
[----:B------:R-:W-:-:S04]  /*e580*/  IMAD.WIDE R14, R53, 0x2, R14 ;  /* 0x00000002350e7825 */ /* 0x000fc800078e020e */
[----:B------:R-:W-:-:S05]  /*e590*/  IMAD.WIDE R16, R53, 0x2, R16 ;  /* 0x0000000235107825 */ /* 0x000fca00078e0210 */
[----:B------:R-:W-:Y:S04]  /*e5a0*/  STL.64 [R1], R16 ;  /* 0x0000001001007387 */ /* 0x000fe80000100a00 */
[----:B------:R-:W-:Y:S04]  /*e5b0*/  STL.64 [R1+0x10], R14 ;  /* 0x0000100e01007387 */ /* 0x000fe80000100a00 */
[----:B------:R0:W-:Y:S04]  /*e5c0*/  STL.64 [R1+0x38], R4 ;  /* 0x0000380401007387 */ /* 0x0001e80000100a00 */
[----:B------:R1:W-:Y:S04]  /*e5d0*/  STL.64 [R1+0x20], R8 ;  /* 0x0000200801007387 */ /* 0x0003e80000100a00 */
[----:B0-----:R-:W3:Y:S04]  /*e5e0*/  LDL.LU.64 R4, [R1+0xa8] ;  /* 0x0000a80001047983 */ /* 0x001ee80000300a00 */
[----:B------:R-:W4:Y:S04]  /*e5f0*/  LDL.LU.64 R22, [R1+0x90] ;  /* 0x0000900001167983 */ /* 0x000f280000300a00 */
[----:B------:R-:W4:Y:S04]  /*e600*/  LDL.LU.64 R38, [R1+0x88] ;  /* 0x0000880001267983 */ /* 0x000f280000300a00 */
[----:B-1----:R-:W4:Y:S04]  /*e610*/  LDL.LU.64 R8, [R1+0x80] ;  /* 0x0000800001087983 */ /* 0x002f280000300a00 */
[----:B------:R-:W-:Y:S04]  /*e620*/  STL.64 [R1+0x18], R50 ;  /* 0x0000183201007387 */ /* 0x000fe80000100a00 */
[----:B------:R0:W-:Y:S04]  /*e630*/  STL.64 [R1+0x9e8], R50 ;  /* 0x0009e83201007387 */ /* 0x0001e80000100a00 */
[----:B0-----:R-:W4:Y:S01]  /*e640*/  LDL.LU.64 R50, [R1+0x68] ;  /* 0x0000680001327983 */ /* 0x001f220000300a00 */
[----:B------:R-:W-:-:S05]  /*e650*/  IMAD.WIDE R40, R53, 0x2, R40 ;  /* 0x0000000235287825 */ /* 0x000fca00078e0228 */
[----:B------:R-:W-:Y:S04]  /*e660*/  STL.64 [R1+0x30], R40 ;  /* 0x0000302801007387 */ /* 0x000fe80000100a00 */
[----:B------:R0:W-:Y:S04]  /*e670*/  STL.64 [R1+0x9f0], R40 ;  /* 0x0009f02801007387 */ /* 0x0001e80000100a00 */
[----:B0-----:R-:W4:Y:S01]  /*e680*/  LDL.LU.64 R40, [R1+0x70] ;  /* 0x0000700001287983 */ /* 0x001f220000300a00 */
[----:B------:R-:W-:-:S03]  /*e690*/  IMAD.WIDE R6, R53, 0x2, R6 ;  /* 0x0000000235067825 */ /* 0x000fc600078e0206 */
[----:B------:R-:W4:Y:S04]  /*e6a0*/  LDL.LU.64 R20, [R1+0xe8] ;  /* 0x0000e80001147983 */ /* 0x000f280000300a00 */
[----:B------:R-:W4:Y:S04]  /*e6b0*/  LDL.LU.64 R2, [R1+0xd8] ;  /* 0x0000d80001027983 */ /* 0x000f280000300a00 */
[----:B------:R-:W4:Y:S01]  /*e6c0*/  LDL.LU.64 R36, [R1+0xc8] ;  /* 0x0000c80001247983 */ /* 0x000f220000300a00 */
[----:B------:R-:W-:-:S03]  /*e6d0*/  IMAD.WIDE R24, R53, 0x2, R24 ;  /* 0x0000000235187825 */ /* 0x000fc600078e0218 */
[----:B------:R0:W-:Y:S01]  /*e6e0*/  STL.64 [R1+0x58], R6 ;  /* 0x0000580601007387 */ /* 0x0001e20000100a00 */
[----:B------:R-:W-:-:S03]  /*e6f0*/  IMAD.WIDE R10, R53, 0x2, R10 ;  /* 0x00000002350a7825 */ /* 0x000fc600078e020a */
[----:B0-----:R-:W4:Y:S01]  /*e700*/  LDL.LU.64 R6, [R1+0xb8] ;  /* 0x0000b80001067983 */ /* 0x001f220000300a00 */
[----:B--2---:R-:W-:-:S05]  /*e710*/  IMAD.WIDE R48, R53, 0x2, R48 ;  /* 0x0000000235307825 */ /* 0x004fca00078e0230 */
[----:B------:R-:W-:Y:S04]  /*e720*/  STL.64 [R1+0x48], R48 ;  /* 0x0000483001007387 */ /* 0x000fe80000100a00 */
[----:B------:R0:W-:Y:S04]  /*e730*/  STL.64 [R1+0xa10], R48 ;  /* 0x000a103001007387 */ /* 0x0001e80000100a00 */
[----:B0-----:R-:W2:Y:S04]  /*e740*/  LDL.LU.64 R48, [R1+0xb0] ;  /* 0x0000b00001307983 */ /* 0x001ea80000300a00 */
[----:B------:R-:W-:Y:S04]  /*e750*/  STL.64 [R1+0x50], R24 ;  /* 0x0000501801007387 */ /* 0x000fe80000100a00 */
[----:B------:R0:W-:Y:S04]  /*e760*/  STL.64 [R1+0xa28], R24 ;  /* 0x000a281801007387 */ /* 0x0001e80000100a00 */
[----:B0-----:R-:W2:Y:S04]  /*e770*/  LDL.LU.64 R24, [R1+0xd0] ;  /* 0x0000d00001187983 */ /* 0x001ea80000300a00 */
[----:B------:R-:W-:Y:S04]  /*e780*/  STL.64 [R1+0x60], R10 ;  /* 0x0000600a01007387 */ /* 0x000fe80000100a00 */
[----:B------:R0:W-:Y:S04]  /*e790*/  STL.64 [R1+0xa38], R10 ;  /* 0x000a380a01007387 */ /* 0x0001e80000100a00 */
[----:B0-----:R-:W2:Y:S01]  /*e7a0*/  LDL.LU.64 R10, [R1+0xe0] ;  /* 0x0000e000010a7983 */ /* 0x001ea20000300a00 */
[----:B---3--:R-:W-:-:S04]  /*e7b0*/  IMAD.WIDE R4, R53, 0x2, R4 ;  /* 0x0000000235047825 */ /* 0x008fc800078e0204 */
[----:B----4-:R-:W-:-:S04]  /*e7c0*/  IMAD.WIDE R8, R53, 0x2, R8 ;  /* 0x0000000235087825 */ /* 0x010fc800078e0208 */
[----:B------:R-:W-:-:S05]  /*e7d0*/  IMAD.WIDE R50, R53, 0x2, R50 ;  /* 0x0000000235327825 */ /* 0x000fca00078e0232 */
[----:B------:R-:W-:Y:S04]  /*e7e0*/  STL.64 [R1+0x68], R50 ;  /* 0x0000683201007387 */ /* 0x000fe80000100a00 */
[----:B------:R0:W-:Y:S04]  /*e7f0*/  STL.64 [R1+0xa48], R50 ;  /* 0x000a483201007387 */ /* 0x0001e80000100a00 */
[----:B0-----:R-:W3:Y:S01]  /*e800*/  LDL.LU.64 R50, [R1+0xf0] ;  /* 0x0000f00001327983 */ /* 0x001ee20000300a00 */
[----:B------:R-:W-:-:S05]  /*e810*/  IMAD.WIDE R40, R53, 0x2, R40 ;  /* 0x0000000235287825 */ /* 0x000fca00078e0228 */
[----:B------:R-:W-:Y:S04]  /*e820*/  STL.64 [R1+0x70], R40 ;  /* 0x0000702801007387 */ /* 0x000fe80000100a00 */
[----:B------:R-:W-:Y:S04]  /*e830*/  STL.64 [R1+0xa50], R40 ;  /* 0x000a502801007387 */ /* 0x000fe80000100a00 */
[----:B------:R-:W-:Y:S04]  /*e840*/  STL.64 [R1+0x80], R8 ;  /* 0x0000800801007387 */ /* 0x000fe80000100a00 */
[----:B------:R0:W-:Y:S04]  /*e850*/  STL.64 [R1+0xa68], R8 ;  /* 0x000a680801007387 */ /* 0x0001e80000100a00 */
[----:B------:R-:W4:Y:S04]  /*e860*/  LDL.LU.64 R14, [R1+0x138] ;  /* 0x00013800010e7983 */ /* 0x000f280000300a00 */
[----:B------:R-:W4:Y:S04]  /*e870*/  LDL.LU.64 R16, [R1+0x1a8] ;  /* 0x0001a80001107983 */ /* 0x000f280000300a00 */
[----:B------:R-:W4:Y:S04]  /*e880*/  LDL.LU.64 R32, [R1+0x158] ;  /* 0x0001580001207983 */ /* 0x000f280000300a00 */
[----:B------:R1:W-:Y:S04]  /*e890*/  STL.64 [R1+0xa8], R4 ;  /* 0x0000a80401007387 */ /* 0x0003e80000100a00 */
[----:B------:R-:W4:Y:S04]  /*e8a0*/  LDL.LU.64 R18, [R1+0x148] ;  /* 0x0001480001127983 */ /* 0x000f280000300a00 */
[----:B0-----:R-:W4:Y:S04]  /*e8b0*/  LDL.LU.64 R8, [R1+0x128] ;  /* 0x0001280001087983 */ /* 0x001f280000300a00 */
[----:B-1----:R-:W4:Y:S04]  /*e8c0*/  LDL.LU.64 R4, [R1+0x110] ;  /* 0x0001100001047983 */ /* 0x002f280000300a00 */
[----:B------:R-:W4:Y:S04]  /*e8d0*/  LDL.LU.64 R34, [R1+0x108] ;  /* 0x0001080001227983 */ /* 0x000f280000300a00 */
[----:B------:R-:W4:Y:S01]  /*e8e0*/  LDL.LU.64 R40, [R1+0x100] ;  /* 0x0001000001287983 */ /* 0x000f220000300a00 */
[----:B------:R-:W-:-:S04]  /*e8f0*/  IMAD.WIDE R38, R53, 0x2, R38 ;  /* 0x0000000235267825 */ /* 0x000fc800078e0226 */
[C---:B------:R-:W-:Y:S01]  /*e900*/  IMAD.WIDE R22, R53.reuse, 0x2, R22 ;  /* 0x0000000235167825 */ /* 0x040fe200078e0216 */
[----:B------:R-:W-:Y:S04]  /*e910*/  STL.64 [R1+0x88], R38 ;  /* 0x0000882601007387 */ /* 0x000fe80000100a00 */
[----:B------:R0:W-:Y:S01]  /*e920*/  STL.64 [R1+0xa80], R38 ;  /* 0x000a802601007387 */ /* 0x0001e20000100a00 */
[----:B------:R-:W-:-:S04]  /*e930*/  IMAD.WIDE R6, R53, 0x2, R6 ;  /* 0x0000000235067825 */ /* 0x000fc800078e0206 */
[C---:B--2---:R-:W-:Y:S01]  /*e940*/  IMAD.WIDE R48, R53.reuse, 0x2, R48 ;  /* 0x0000000235307825 */ /* 0x044fe200078e0230 */
[----:B0-----:R-:W2:Y:S04]  /*e950*/  LDL.LU.64 R38, [R1+0x168] ;  /* 0x0001680001267983 */ /* 0x001ea80000300a00 */
[----:B------:R-:W-:Y:S01]  /*e960*/  STL.64 [R1+0x90], R22 ;  /* 0x0000901601007387 */ /* 0x000fe20000100a00 */
[----:B------:R-:W-:-:S03]  /*e970*/  IMAD.WIDE R36, R53, 0x2, R36 ;  /* 0x0000000235247825 */ /* 0x000fc600078e0224 */
[----:B------:R0:W-:Y:S01]  /*e980*/  STL.64 [R1+0xa88], R22 ;  /* 0x000a881601007387 */ /* 0x0001e20000100a00 */
[----:B------:R-:W-:-:S03]  /*e990*/  IMAD.WIDE R2, R53, 0x2, R2 ;  /* 0x0000000235027825 */ /* 0x000fc600078e0202 */
[----:B0-----:R-:W2:Y:S04]  /*e9a0*/  LDL.LU.64 R22, [R1+0x178] ;  /* 0x0001780001167983 */ /* 0x001ea80000300a00 */
[----:B------:R-:W-:Y:S01]  /*e9b0*/  STL.64 [R1+0xb0], R48 ;  /* 0x0000b03001007387 */ /* 0x000fe20000100a00 */
[----:B------:R-:W-:-:S03]  /*e9c0*/  IMAD.WIDE R24, R53, 0x2, R24 ;  /* 0x0000000235187825 */ /* 0x000fc600078e0218 */
[----:B------:R0:W-:Y:S01]  /*e9d0*/  STL.64 [R1+0xa90], R48 ;  /* 0x000a903001007387 */ /* 0x0001e20000100a00 */
[----:B------:R-:W-:-:S03]  /*e9e0*/  IMAD.WIDE R20, R53, 0x2, R20 ;  /* 0x0000000235147825 */ /* 0x000fc600078e0214 */
[----:B0-----:R-:W2:Y:S04]  /*e9f0*/  LDL.LU.64 R48, [R1+0x188] ;  /* 0x0001880001307983 */ /* 0x001ea80000300a00 */
[----:B------:R-:W-:Y:S04]  /*ea00*/  STL.64 [R1+0xb8], R6 ;  /* 0x0000b80601007387 */ /* 0x000fe80000100a00 */
[----:B------:R0:W-:Y:S01]  /*ea10*/  STL.64 [R1+0xa98], R6 ;  /* 0x000a980601007387 */ /* 0x0001e20000100a00 */
[----:B------:R-:W-:-:S03]  /*ea20*/  IMAD.WIDE R10, R53, 0x2, R10 ;  /* 0x00000002350a7825 */ /* 0x000fc600078e020a */
[----:B0-----:R-:W2:Y:S04]  /*ea30*/  LDL.LU.64 R6, [R1+0x160] ;  /* 0x0001600001067983 */ /* 0x001ea80000300a00 */
[----:B------:R-:W-:Y:S04]  /*ea40*/  STL.64 [R1+0xc8], R36 ;  /* 0x0000c82401007387 */ /* 0x000fe80000100a00 */
[----:B------:R0:W-:Y:S04]  /*ea50*/  STL.64 [R1+0xaa0], R36 ;  /* 0x000aa02401007387 */ /* 0x0001e80000100a00 */
[----:B0-----:R-:W2:Y:S04]  /*ea60*/  LDL.LU.64 R36, [R1+0x198] ;  /* 0x0001980001247983 */ /* 0x001ea80000300a00 */
[----:B------:R-:W-:Y:S04]  /*ea70*/  STL.64 [R1+0xd0], R24 ;  /* 0x0000d01801007387 */ /* 0x000fe80000100a00 */
[----:B------:R-:W-:Y:S04]  /*ea80*/  STL.64 [R1+0xac0], R24 ;  /* 0x000ac01801007387 */ /* 0x000fe80000100a00 */
[----:B------:R-:W-:Y:S04]  /*ea90*/  STL.64 [R1+0xd8], R2 ;  /* 0x0000d80201007387 */ /* 0x000fe80000100a00 */
[----:B------:R-:W-:Y:S04]  /*eaa0*/  STL.64 [R1+0xac8], R2 ;  /* 0x000ac80201007387 */ /* 0x000fe80000100a00 */
[----:B------:R-:W-:Y:S04]  /*eab0*/  STL.64 [R1+0xe0], R10 ;  /* 0x0000e00a01007387 */ /* 0x000fe80000100a00 */
[----:B------:R-:W-:Y:S04]  /*eac0*/  STL.64 [R1+0xad0], R10 ;  /* 0x000ad00a01007387 */ /* 0x000fe80000100a00 */
[----:B------:R-:W-:Y:S04]  /*ead0*/  STL.64 [R1+0xe8], R20 ;  /* 0x0000e81401007387 */ /* 0x000fe80000100a00 */
[----:B------:R-:W-:Y:S01]  /*eae0*/  STL.64 [R1+0xad8], R20 ;  /* 0x000ad81401007387 */ /* 0x000fe20000100a00 */
[----:B---3--:R-:W-:-:S05]  /*eaf0*/  IMAD.WIDE R50, R53, 0x2, R50 ;  /* 0x0000000235327825 */ /* 0x008fca00078e0232 */
[----:B------:R-:W-:Y:S04]  /*eb00*/  STL.64 [R1+0xf0], R50 ;  /* 0x0000f03201007387 */ /* 0x000fe80000100a00 */
[----:B------:R-:W-:Y:S01]  /*eb10*/  STL.64 [R1+0xb10], R50 ;  /* 0x000b103201007387 */ /* 0x000fe20000100a00 */
[----:B----4-:R-:W-:-:S04]  /*eb20*/  IMAD.WIDE R14, R53, 0x2, R14 ;  /* 0x00000002350e7825 */ /* 0x010fc800078e020e */
[----:B------:R-:W-:-:S04]  /*eb30*/  IMAD.WIDE R4, R53, 0x2, R4 ;  /* 0x0000000235047825 */ /* 0x000fc800078e0204 */
[----:B------:R-:W-:-:S04]  /*eb40*/  IMAD.WIDE R34, R53, 0x2, R34 ;  /* 0x0000000235227825 */ /* 0x000fc800078e0222 */
[----:B------:R-:W-:-:S05]  /*eb50*/  IMAD.WIDE R40, R53, 0x2, R40 ;  /* 0x0000000235287825 */ /* 0x000fca00078e0228 */
[----:B------:R-:W-:Y:S04]  /*eb60*/  STL.64 [R1+0x100], R40 ;  /* 0x0001002801007387 */ /* 0x000fe80000100a00 */
[----:B------:R0:W-:Y:S04]  /*eb70*/  STL.64 [R1+0xb18], R40 ;  /* 0x000b182801007387 */ /* 0x0001e80000100a00 */
[----:B------:R-:W-:Y:S04]  /*eb80*/  STL.64 [R1+0x108], R34 ;  /* 0x0001082201007387 */ /* 0x000fe80000100a00 */
[----:B------:R-:W-:Y:S04]  /*eb90*/  STL.64 [R1+0x110], R4 ;  /* 0x0001100401007387 */ /* 0x000fe80000100a00 */
[----:B------:R-:W3:Y:S04]  /*eba0*/  LDL.LU.64 R26, [R1+0x330] ;  /* 0x00033000011a7983 */ /* 0x000ee80000300a00 */
[----:B------:R-:W4:Y:S04]  /*ebb0*/  LDL.LU.64 R42, [R1+0x1a0] ;  /* 0x0001a000012a7983 */ /* 0x000f280000300a00 */
[----:B0-----:R-:W4:Y:S04]  /*ebc0*/  LDL.LU.64 R40, [R1+0x190] ;  /* 0x0001900001287983 */ /* 0x001f280000300a00 */
[----:B------:R0:W-:Y:S04]  /*ebd0*/  STL.64 [R1+0x138], R14 ;  /* 0x0001380e01007387 */ /* 0x0001e80000100a00 */
[----:B------:R-:W4:Y:S04]  /*ebe0*/  LDL.LU.64 R50, [R1+0x180] ;  /* 0x0001800001327983 */ /* 0x000f280000300a00 */
[----:B------:R-:W4:Y:S04]  /*ebf0*/  LDL.LU.64 R28, [R1+0x328] ;  /* 0x00032800011c7983 */ /* 0x000f280000300a00 */
[----:B------:R-:W4:Y:S04]  /*ec00*/  LDL.LU.64 R44, [R1+0x318] ;  /* 0x00031800012c7983 */ /* 0x000f280000300a00 */
[----:B0-----:R-:W4:Y:S04]  /*ec10*/  LDL.LU.64 R14, [R1+0x308] ;  /* 0x00030800010e7983 */ /* 0x001f280000300a00 */
[----:B------:R-:W4:Y:S04]  /*ec20*/  LDL.LU.64 R20, [R1+0x170] ;  /* 0x0001700001147983 */ /* 0x000f280000300a00 */
[----:B------:R-:W4:Y:S04]  /*ec30*/  LDL.LU.64 R10, [R1+0x2f8] ;  /* 0x0002f800010a7983 */ /* 0x000f280000300a00 */
[----:B------:R-:W4:Y:S04]  /*ec40*/  LDL.LU.64 R2, [R1+0x2e8] ;  /* 0x0002e80001027983 */ /* 0x000f280000300a00 */
[----:B------:R-:W4:Y:S04]  /*ec50*/  LDL.LU.64 R24, [R1+0x2d8] ;  /* 0x0002d80001187983 */ /* 0x000f280000300a00 */
[----:B------:R-:W4:Y:S04]  /*ec60*/  LDL.LU.64 R30, [R1+0x2c8] ;  /* 0x0002c800011e7983 */ /* 0x000f280000300a00 */
[----:B------:R-:W4:Y:S01]  /*ec70*/  LDL.LU.64 R46, [R1+0x2b8] ;  /* 0x0002b800012e7983 */ /* 0x000f220000300a00 */
[----:B------:R-:W0:Y:S01]  /*ec80*/  S2R R52, SR_TID.X ;  /* 0x0000000000347919 */ /* 0x000e220000002100 */
[----:B------:R-:W-:-:S04]  /*ec90*/  IMAD.WIDE R8, R53, 0x2, R8 ;  /* 0x0000000235087825 */ /* 0x000fc800078e0208 */
[C---:B------:R-:W-:Y:S01]  /*eca0*/  IMAD.WIDE R18, R53.reuse, 0x2, R18 ;  /* 0x0000000235127825 */ /* 0x040fe200078e0212 */
[----:B------:R-:W-:Y:S03]  /*ecb0*/  STL.64 [R1+0x128], R8 ;  /* 0x0001280801007387 */ /* 0x000fe60000100a00 */
[C---:B------:R-:W-:Y:S01]  /*ecc0*/  IMAD.WIDE R32, R53.reuse, 0x2, R32 ;  /* 0x0000000235207825 */ /* 0x040fe200078e0220 */
[----:B------:R-:W-:Y:S03]  /*ecd0*/  STL.64 [R1+0x148], R18 ;  /* 0x0001481201007387 */ /* 0x000fe60000100a00 */
[C---:B--2---:R-:W-:Y:S01]  /*ece0*/  IMAD.WIDE R38, R53.reuse, 0x2, R38 ;  /* 0x0000000235267825 */ /* 0x044fe200078e0226 */
[----:B------:R-:W-:Y:S03]  /*ecf0*/  STL.64 [R1+0x158], R32 ;  /* 0x0001582001007387 */ /* 0x000fe60000100a00 */
[C---:B------:R-:W-:Y:S01]  /*ed00*/  IMAD.WIDE R22, R53.reuse, 0x2, R22 ;  /* 0x0000000235167825 */ /* 0x040fe200078e0216 */
[----:B------:R-:W-:Y:S03]  /*ed10*/  STL.64 [R1+0x168], R38 ;  /* 0x0001682601007387 */ /* 0x000fe60000100a00 */
[C---:B------:R-:W-:Y:S01]  /*ed20*/  IMAD.WIDE R48, R53.reuse, 0x2, R48 ;  /* 0x0000000235307825 */ /* 0x040fe200078e0230 */
[----:B------:R-:W-:Y:S03]  /*ed30*/  STL.64 [R1+0x178], R22 ;  /* 0x0001781601007387 */ /* 0x000fe60000100a00 */
[C---:B------:R-:W-:Y:S01]  /*ed40*/  IMAD.WIDE R6, R53.reuse, 0x2, R6 ;  /* 0x0000000235067825 */ /* 0x040fe200078e0206 */
[----:B------:R-:W-:Y:S03]  /*ed50*/  STL.64 [R1+0x188], R48 ;  /* 0x0001883001007387 */ /* 0x000fe60000100a00 */
[C---:B------:R-:W-:Y:S01]  /*ed60*/  IMAD.WIDE R36, R53.reuse, 0x2, R36 ;  /* 0x0000000235247825 */ /* 0x040fe200078e0224 */
[----:B------:R-:W-:Y:S03]  /*ed70*/  STL.64 [R1+0x160], R6 ;  /* 0x0001600601007387 */ /* 0x000fe60000100a00 */
[----:B------:R-:W-:Y:S01]  /*ed80*/  IMAD.WIDE R16, R53, 0x2, R16 ;  /* 0x0000000235107825 */ /* 0x000fe200078e0210 */
[----:B------:R-:W-:Y:S01]  /*ed90*/  STL.64 [R1+0x198], R36 ;  /* 0x0001982401007387 */ /* 0x000fe20000100a00 */
[----:B0-----:R-:W-:-:S03]  /*eda0*/  SHF.R.U32.HI R12, RZ, 0x6, R52 ;  /* 0x00000006ff0c7819 */ /* 0x001fc60000011634 */
[----:B------:R-:W-:Y:S01]  /*edb0*/  STL.64 [R1+0x1a8], R16 ;  /* 0x0001a81001007387 */ /* 0x000fe20000100a00 */
[----:B------:R-:W-:-:S04]  /*edc0*/  SGXT.U32 R12, R12, 0x1 ;  /* 0x000000010c0c781a */ /* 0x000fc80000000000 */
[----:B------:R-:W-:Y:S02]  /*edd0*/  LOP3.LUT R12, R12, 0x6, RZ, 0xfc, !PT ;  /* 0x000000060c0c7812 */ /* 0x000fe400078efcff */
[----:B------:R-:W-:Y:S02]  /*ede0*/  PRMT R13, RZ, 0x7610, R13 ;  /* 0x00007610ff0d7816 */ /* 0x000fe4000000000d */
[----:B------:R-:W-:Y:S01]  /*edf0*/  ISETP.GE.AND P6, PT, R12, UR8, PT ;  /* 0x000000080c007c0c */ /* 0x000fe2000bfc6270 */
[----:B---3--:R-:W-:-:S05]  /*ee00*/  IMAD.WIDE R26, R53, 0x2, R26 ;  /* 0x00000002351a7825 */ /* 0x008fca00078e021a */
[----:B------:R-:W2:Y:S01]  /*ee10*/  @!P3 LDG.E.U16 R13, desc[UR22][R26.64] ;  /* 0x000000161a0db981 */ /* 0x000ea2000c1e1500 */
[----:B----4-:R-:W-:-:S04]  /*ee20*/  IMAD.WIDE R40, R53, 0x2, R40 ;  /* 0x0000000235287825 */ /* 0x010fc800078e0228 */
[----:B------:R-:W-:-:S04]  /*ee30*/  IMAD.WIDE R50, R53, 0x2, R50 ;  /* 0x0000000235327825 */ /* 0x000fc800078e0232 */
        /* <DEDUP_REMOVED lines=8> */
[----:B------:R-:W-:-:S05]  /*eec0*/  IMAD.WIDE R46, R53, 0x2, R46 ;  /* 0x00000002352e7825 */ /* 0x000fca00078e022e */
[----:B------:R-:W-:Y:S04]  /*eed0*/  STL.64 [R1+0x2b8], R46 ;  /* 0x0002b82e01007387 */ /* 0x000fe80000100a00 */
        /* <DEDUP_REMOVED lines=10> */
[----:B------:R0:W-:Y:S04]  /*ef80*/  STL.64 [R1+0x330], R26 ;  /* 0x0003301a01007387 */ /* 0x0001e80000100a00 */
[----:B------:R-:W3:Y:S01]  /*ef90*/  LDL.LU R12, [R1+0xb30] ;  /* 0x000b3000010c7983 */ /* 0x000ee20000300800 */
[----:B------:R-:W-:-:S04]  /*efa0*/  SHF.R.U32.HI R0, RZ, 0x6, R52 ;  /* 0x00000006ff007819 */ /* 0x000fc80000011634 */
[----:B------:R-:W-:-:S04]  /*efb0*/  SGXT.U32 R0, R0, 0x1 ;  /* 0x000000010000781a */ /* 0x000fc80000000000 */
[----:B------:R-:W-:-:S04]  /*efc0*/  LOP3.LUT R0, R0, 0x2, RZ, 0xfc, !PT ;  /* 0x0000000200007812 */ /* 0x000fc800078efcff */
[----:B------:R-:W-:Y:S01]  /*efd0*/  ISETP.GE.AND P4, PT, R0, UR8, PT ;  /* 0x0000000800007c0c */ /* 0x000fe2000bf86270 */
[----:B------:R-:W-:-:S05]  /*efe0*/  IMAD.WIDE R42, R53, 0x2, R42 ;  /* 0x00000002352a7825 */ /* 0x000fca00078e022a */
[----:B------:R-:W-:Y:S04]  /*eff0*/  STL.64 [R1+0x1a0], R42 ;  /* 0x0001a02a01007387 */ /* 0x000fe80000100a00 */
[----:B0-----:R-:W4:Y:S04]  /*f000*/  LDL.LU.64 R26, [R1+0xb28] ;  /* 0x000b2800011a7983 */ /* 0x001f280000300a00 */
[----:B--2---:R0:W-:Y:S04]  /*f010*/  STL [R1+0x420], R13 ;  /* 0x0004200d01007387 */ /* 0x0041e80000100800 */
[----:B0-----:R-:W2:Y:S01]  /*f020*/  LDL.LU R13, [R1+0xb24] ;  /* 0x000b2400010d7983 */ /* 0x001ea20000300800 */
[----:B---3--:R-:W-:-:S06]  /*f030*/  PRMT R12, RZ, 0x7610, R12 ;  /* 0x00007610ff0c7816 */ /* 0x008fcc000000000c */
[----:B------:R0:W3:Y:S04]  /*f040*/  @!P4 LDG.E.U16 R12, desc[UR22][R42.64] ;  /* 0x000000162a0cc981 */ /* 0x0000e8000c1e1500 */
[----:B------:R-:W0:Y:S01]  /*f050*/  LDL.LU R43, [R1+0xb20] ;  /* 0x000b2000012b7983 */ /* 0x000e220000300800 */
[----:B------:R-:W-:-:S04]  /*f060*/  SHF.R.U32.HI R0, RZ, 0x6, R52 ;  /* 0x00000006ff007819 */ /* 0x000fc80000011634 */
[----:B------:R-:W-:-:S04]  /*f070*/  SGXT.U32 R0, R0, 0x1 ;  /* 0x000000010000781a */ /* 0x000fc80000000000 */
[----:B------:R-:W-:-:S04]  /*f080*/  LOP3.LUT R0, R0, 0x4, RZ, 0xfc, !PT ;  /* 0x0000000400007812 */ /* 0x000fc800078efcff */
[----:B------:R-:W-:Y:S02]  /*f090*/  ISETP.GE.AND P5, PT, R0, UR8, PT ;  /* 0x0000000800007c0c */ /* 0x000fe4000bfa6270 */
[----:B----4-:R-:W-:-:S11]  /*f0a0*/  PRMT R27, RZ, 0x7610, R27 ;  /* 0x00007610ff1b7816 */ /* 0x010fd6000000001b */
[----:B------:R-:W4:Y:S01]  /*f0b0*/  @!P5 LDG.E.U16 R27, desc[UR22][R40.64] ;  /* 0x00000016281bd981 */ /* 0x000f22000c1e1500 */
[----:B0-----:R-:W-:-:S06]  /*f0c0*/  PRMT R43, RZ, 0x7610, R43 ;  /* 0x00007610ff2b7816 */ /* 0x001fcc000000002b */
[----:B------:R-:W2:Y:S01]  /*f0d0*/  @!P6 LDG.E.U16 R43, desc[UR22][R50.64] ;  /* 0x00000016322be981 */ /* 0x000ea2000c1e1500 */
[----:B------:R-:W-:-:S04]  /*f0e0*/  SHF.R.U32.HI R0, RZ, 0x6, R52 ;  /* 0x00000006ff007819 */ /* 0x000fc80000011634 */
[----:B------:R-:W-:-:S04]  /*f0f0*/  SGXT.U32 R0, R0, 0x1 ;  /* 0x000000010000781a */ /* 0x000fc80000000000 */
[----:B------:R-:W-:Y:S02]  /*f100*/  LOP3.LUT R0, R0, 0x8, RZ, 0xfc, !PT ;  /* 0x0000000800007812 */ /* 0x000fe400078efcff */
[----:B------:R-:W-:Y:S02]  /*f110*/  SHF.R.U32.HI R42, RZ, 0x6, R52 ;  /* 0x00000006ff2a7819 */ /* 0x000fe40000011634 */
[----:B------:R-:W-:Y:S02]  /*f120*/  ISETP.GE.AND P2, PT, R0, UR8, PT ;  /* 0x0000000800007c0c */ /* 0x000fe4000bf46270 */
[----:B------:R-:W-:Y:S01]  /*f130*/  SGXT.U32 R42, R42, 0x1 ;  /* 0x000000012a2a781a */ /* 0x000fe20000000000 */
[----:B---3--:R-:W-:Y:S01]  /*f140*/  STL [R1+0x938], R12 ;  /* 0x0009380c01007387 */ /* 0x008fe20000100800 */
[----:B------:R-:W-:Y:S02]  /*f150*/  PRMT R26, RZ, 0x7610, R26 ;  /* 0x00007610ff1a7816 */ /* 0x000fe4000000001a */
[----:B------:R-:W-:Y:S01]  /*f160*/  LOP3.LUT R42, R42, 0x10, RZ, 0xfc, !PT ;  /* 0x000000102a2a7812 */ /* 0x000fe200078efcff */
[----:B------:R-:W3:Y:S04]  /*f170*/  LDL.LU.64 R40, [R1+0xb18] ;  /* 0x000b180001287983 */ /* 0x000ee80000300a00 */
[----:B----4-:R-:W-:Y:S01]  /*f180*/  STL [R1+0x93c], R27 ;  /* 0x00093c1b01007387 */ /* 0x010fe20000100800 */
[----:B------:R-:W-:-:S03]  /*f190*/  ISETP.GE.AND P6, PT, R42, UR8, PT ;  /* 0x000000082a007c0c */ /* 0x000fc6000bfc6270 */
[----:B------:R-:W4:Y:S04]  /*f1a0*/  LDL.LU.64 R50, [R1+0xb10] ;  /* 0x000b100001327983 */ /* 0x000f280000300a00 */
[----:B------:R-:W3:Y:S01]  /*f1b0*/  @!P2 LDG.E.U16 R26, desc[UR22][R28.64] ;  /* 0x000000161c1aa981 */ /* 0x000ee2000c1e1500 */
[----:B------:R-:W-:-:S04]  /*f1c0*/  SHF.R.U32.HI R0, RZ, 0x6, R52 ;  /* 0x00000006ff007819 */ /* 0x000fc80000011634 */
[----:B------:R-:W-:-:S04]  /*f1d0*/  SGXT.U32 R0, R0, 0x1 ;  /* 0x000000010000781a */ /* 0x000fc80000000000 */
[----:B------:R-:W-:-:S04]  /*f1e0*/  LOP3.LUT R0, R0, 0xa, RZ, 0xfc, !PT ;  /* 0x0000000a00007812 */ /* 0x000fc800078efcff */
[----:B------:R-:W-:Y:S02]  /*f1f0*/  ISETP.GE.AND P3, PT, R0, UR8, PT ;  /* 0x0000000800007c0c */ /* 0x000fe4000bf66270 */
[----:B--2---:R-:W-:-:S11]  /*f200*/  PRMT R13, RZ, 0x7610, R13 ;  /* 0x00007610ff0d7816 */ /* 0x004fd6000000000d */
[----:B------:R-:W2:Y:S04]  /*f210*/  @!P3 LDG.E.U16 R13, desc[UR22][R44.64] ;  /* 0x000000162c0db981 */ /* 0x000ea8000c1e1500 */
[----:B------:R-:W-:Y:S04]  /*f220*/  STL [R1+0x940], R43 ;  /* 0x0009402b01007387 */ /* 0x000fe80000100800 */
[----:B------:R-:W4:Y:S04]  /*f230*/  LDL.LU R42, [R1+0xb08] ;  /* 0x000b0800012a7983 */ /* 0x000f280000300800 */
[----:B------:R-:W4:Y:S01]  /*f240*/  LDL.LU.64 R28, [R1+0xb00] ;  /* 0x000b0000011c7983 */ /* 0x000f220000300a00 */
[----:B------:R-:W-:-:S04]  /*f250*/  SHF.R.U32.HI R0, RZ, 0x6, R52 ;  /* 0x00000006ff007819 */ /* 0x000fc80000011634 */
[----:B------:R-:W-:-:S04]  /*f260*/  SGXT.U32 R0, R0, 0x1 ;  /* 0x000000010000781a */ /* 0x000fc80000000000 */
[----:B------:R-:W-:-:S04]  /*f270*/  LOP3.LUT R0, R0, 0xc, RZ, 0xfc, !PT ;  /* 0x0000000c00007812 */ /* 0x000fc800078efcff */
[----:B------:R-:W-:Y:S02]  /*f280*/  ISETP.GE.AND P4, PT, R0, UR8, PT ;  /* 0x0000000800007c0c */ /* 0x000fe4000bf86270 */
[----:B------:R-:W-:-:S04]  /*f290*/  LEA.HI R0, R52, 0xe, RZ, 0x1a ;  /* 0x0000000e34007811 */ /* 0x000fc800078fd0ff */
[----:B------:R-:W-:Y:S02]  /*f2a0*/  ISETP.GE.AND P5, PT, R0, UR8, PT ;  /* 0x0000000800007c0c */ /* 0x000fe4000bfa6270 */
[----:B------:R-:W-:-:S04]  /*f2b0*/  SHF.R.U32.HI R0, RZ, 0x6, R52 ;  /* 0x00000006ff007819 */ /* 0x000fc80000011634 */
[----:B------:R-:W-:-:S04]  /*f2c0*/  SGXT.U32 R0, R0, 0x1 ;  /* 0x000000010000781a */ /* 0x000fc80000000000 */
[----:B------:R-:W-:Y:S01]  /*f2d0*/  LOP3.LUT R0, R0, 0x12, RZ, 0xfc, !PT ;  /* 0x0000001200007812 */ /* 0x000fe200078efcff */
[----:B---3--:R0:W-:Y:S01]  /*f2e0*/  STL [R1+0x410], R26 ;  /* 0x0004101a01007387 */ /* 0x0081e20000100800 */
[----:B------:R-:W-:Y:S02]  /*f2f0*/  SHF.R.U32.HI R52, RZ, 0x6, R52 ;  /* 0x00000006ff347819 */ /* 0x000fe40000011634 */
[----:B------:R-:W-:Y:S01]  /*f300*/  ISETP.GE.AND P2, PT, R0, UR8, PT ;  /* 0x0000000800007c0c */ /* 0x000fe2000bf46270 */
[----:B0-----:R-:W3:Y:S04]  /*f310*/  LDL.LU R26, [R1+0xafc] ;  /* 0x000afc00011a7983 */ /* 0x001ee80000300800 */
[----:B------:R-:W3:Y:S04]  /*f320*/  LDL.LU R0, [R1+0xaf8] ;  /* 0x000af80001007983 */ /* 0x000ee80000300800 */
[----:B------:R-:W3:Y:S01]  /*f330*/  LDL.LU.64 R44, [R1+0xaf0] ;  /* 0x000af000012c7983 */ /* 0x000ee20000300a00 */
[----:B------:R-:W-:-:S04]  /*f340*/  SGXT.U32 R52, R52, 0x1 ;  /* 0x000000013434781a */ /* 0x000fc80000000000 */
[----:B------:R-:W-:Y:S01]  /*f350*/  LOP3.LUT R52, R52, 0x14, RZ, 0xfc, !PT ;  /* 0x0000001434347812 */ /* 0x000fe200078efcff */
[----:B--2---:R0:W-:Y:S03]  /*f360*/  STL [R1+0x944], R13 ;  /* 0x0009440d01007387 */ /* 0x0041e60000100800 */
[----:B------:R-:W-:Y:S02]  /*f370*/  ISETP.GE.AND P3, PT, R52, UR8, PT ;  /* 0x0000000834007c0c */ /* 0x000fe4000bf66270 */
[----:B0-----:R-:W-:-:S06]  /*f380*/  PRMT R13, RZ, 0x7610, R13 ;  /* 0x00007610ff0d7816 */ /* 0x001fcc000000000d */
[----:B------:R-:W2:Y:S01]  /*f390*/  @!P6 LDG.E.U16 R13, desc[UR22][R10.64] ;  /* 0x000000160a0de981 */ /* 0x000ea2000c1e1500 */
[----:B----4-:R-:W-:-:S06]  /*f3a0*/  PRMT R28, RZ, 0x7610, R28 ;  /* 0x00007610ff1c7816 */ /* 0x010fcc000000001c */
[----:B------:R-:W4:Y:S01]  /*f3b0*/  @!P4 LDG.E.U16 R28, desc[UR22][R14.64] ;  /* 0x000000160e1cc981 */ /* 0x000f22000c1e1500 */
[----:B------:R-:W-:-:S06]  /*f3c0*/  PRMT R29, RZ, 0x7610, R29 ;  /* 0x00007610ff1d7816 */ /* 0x000fcc000000001d */
[----:B------:R-:W2:Y:S04]  /*f3d0*/  @!P3 LDG.E.U16 R29, desc[UR22][R24.64] ;  /* 0x00000016181db981 */ /* 0x000ea8000c1e1500 */
[----:B------:R-:W2:Y:S01]  /*f3e0*/  LDL.LU.64 R14, [R1+0xae8] ;  /* 0x000ae800010e7983 */ /* 0x000ea20000300a00 */
[----:B------:R-:W-:Y:S02]  /*f3f0*/  PRMT R43, RZ, 0x7610, R43 ;  /* 0x00007610ff2b7816 */ /* 0x000fe4000000002b */
[----:B---3--:R-:W-:Y:S02]  /*f400*/  PRMT R44, RZ, 0x7610, R44 ;  /* 0x00007610ff2c7816 */ /* 0x008fe4000000002c */
[----:B------:R-:W-:-:S04]  /*f410*/  PRMT R45, RZ, 0x7610, R45 ;  /* 0x00007610ff2d7816 */ /* 0x000fc8000000002d */
[----:B------:R-:W3:Y:S04]  /*f420*/  @!P5 LDG.E.U16 R44, desc[UR22][R20.64] ;  /* 0x00000016142cd981 */ /* 0x000ee8000c1e1500 */
[----:B----4-:R0:W-:Y:S02]  /*f430*/  STL [R1+0x948], R28 ;  /* 0x0009481c01007387 */ /* 0x0101e40000100800 */
[----:B0-----:R-:W0:Y:S02]  /*f440*/  S2R R28, SR_TID.X ;  /* 0x00000000001c7919 */ /* 0x001e240000002100 */
[----:B0-----:R-:W-:-:S04]  /*f450*/  SHF.R.U32.HI R52, RZ, 0x6, R28 ;  /* 0x00000006ff347819 */ /* 0x001fc8000001161c */
[----:B------:R-:W-:-:S04]  /*f460*/  SGXT.U32 R52, R52, 0x1 ;  /* 0x000000013434781a */ /* 0x000fc80000000000 */
[----:B------:R-:W-:-:S04]  /*f470*/  LOP3.LUT R52, R52, 0x16, RZ, 0xfc, !PT ;  /* 0x0000001634347812 */ /* 0x000fc800078efcff */
[----:B------:R-:W-:Y:S02]  /*f480*/  ISETP.GE.AND P4, PT, R52, UR8, PT ;  /* 0x0000000834007c0c */ /* 0x000fe4000bf86270 */
[----:B------:R-:W-:Y:S01]  /*f490*/  SHF.R.U32.HI R28, RZ, 0x6, R28 ;  /* 0x00000006ff1c7819 */ /* 0x000fe2000001161c */
[----:B------:R-:W4:Y:S03]  /*f4a0*/  LDL.LU R52, [R1+0xae0] ;  /* 0x000ae00001347983 */ /* 0x000f260000300800 */
[----:B------:R-:W-:Y:S01]  /*f4b0*/  SGXT.U32 R28, R28, 0x1 ;  /* 0x000000011c1c781a */ /* 0x000fe20000000000 */
[----:B------:R-:W3:Y:S03]  /*f4c0*/  LDL.LU.64 R20, [R1+0xad8] ;  /* 0x000ad80001147983 */ /* 0x000ee60000300a00 */
[----:B------:R-:W-:Y:S01]  /*f4d0*/  LOP3.LUT R28, R28, 0x18, RZ, 0xfc, !PT ;  /* 0x000000181c1c7812 */ /* 0x000fe200078efcff */
[----:B------:R-:W3:Y:S04]  /*f4e0*/  LDL.LU.64 R10, [R1+0xad0] ;  /* 0x000ad000010a7983 */ /* 0x000ee80000300a00 */
[----:B------:R-:W3:Y:S01]  /*f4f0*/  @!P4 LDG.E.U16 R45, desc[UR22][R30.64] ;  /* 0x000000161e2dc981 */ /* 0x000ee2000c1e1500 */
[----:B------:R-:W-:-:S02]  /*f500*/  ISETP.GE.AND P5, PT, R28, UR8, PT ;  /* 0x000000081c007c0c */ /* 0x000fc4000bfa6270 */
[----:B--2---:R-:W-:Y:S01]  /*f510*/  PRMT R14, RZ, 0x7610, R14 ;  /* 0x00007610ff0e7816 */ /* 0x004fe2000000000e */
[----:B------:R-:W-:Y:S04]  /*f520*/  STL [R1+0x958], R13 ;  /* 0x0009580d01007387 */ /* 0x000fe80000100800 */
[----:B------:R0:W-:Y:S04]  /*f530*/  STL [R1+0x98c], R13 ;  /* 0x00098c0d01007387 */ /* 0x0001e80000100800 */
[----:B------:R-:W2:Y:S04]  /*f540*/  @!P2 LDG.E.U16 R14, desc[UR22][R2.64] ;  /* 0x00000016020ea981 */ /* 0x000ea8000c1e1500 */
[----:B------:R-:W2:Y:S04]  /*f550*/  @!P5 LDG.E.U16 R43, desc[UR22][R46.64] ;  /* 0x000000162e2bd981 */ /* 0x000ea8000c1e1500 */
[----:B------:R-:W4:Y:S04]  /*f560*/  LDL.LU.64 R2, [R1+0xac8] ;  /* 0x000ac80001027983 */ /* 0x000f280000300a00 */
[----:B------:R-:W4:Y:S04]  /*f570*/  LDL.LU.64 R24, [R1+0xac0] ;  /* 0x000ac00001187983 */ /* 0x000f280000300a00 */
[----:B------:R-:W-:Y:S04]  /*f580*/  STL [R1+0x968], R29 ;  /* 0x0009681d01007387 */ /* 0x000fe80000100800 */
[----:B------:R-:W-:Y:S04]  /*f590*/  STL [R1+0x990], R29 ;  /* 0x0009901d01007387 */ /* 0x000fe80000100800 */
[----:B------:R-:W4:Y:S01]  /*f5a0*/  LDL.LU.64 R30, [R1+0xab8] ;  /* 0x000ab800011e7983 */ /* 0x000f220000300a00 */
[----:B------:R-:W0:Y:S02]  /*f5b0*/  S2R R28, SR_TID.X ;  /* 0x00000000001c7919 */ /* 0x000e240000002100 */
[----:B0-----:R-:W-:-:S02]  /*f5c0*/  SHF.R.U32.HI R13, RZ, 0x6, R28 ;  /* 0x00000006ff0d7819 */ /* 0x001fc4000001161c */
[----:B------:R-:W-:-:S04]  /*f5d0*/  SHF.R.U32.HI R28, RZ, 0x6, R28 ;  /* 0x00000006ff1c7819 */ /* 0x000fc8000001161c */
[----:B------:R-:W-:-:S04]  /*f5e0*/  SGXT.U32 R28, R28, 0x1 ;  /* 0x000000011c1c781a */ /* 0x000fc80000000000 */
[----:B------:R-:W-:-:S04]  /*f5f0*/  LOP3.LUT R28, R28, 0x1c, RZ, 0xfc, !PT ;  /* 0x0000001c1c1c7812 */ /* 0x000fc800078efcff */
[----:B------:R-:W-:Y:S02]  /*f600*/  ISETP.GE.AND P2, PT, R28, UR8, PT ;  /* 0x000000081c007c0c */ /* 0x000fe4000bf46270 */
[----:B------:R-:W0:Y:S01]  /*f610*/  S2R R28, SR_TID.X ;  /* 0x00000000001c7919 */ /* 0x000e220000002100 */
[----:B------:R-:W-:-:S04]  /*f620*/  SGXT.U32 R13, R13, 0x1 ;  /* 0x000000010d0d781a */ /* 0x000fc80000000000 */
[----:B------:R-:W-:-:S04]  /*f630*/  LOP3.LUT R13, R13, 0x1a, RZ, 0xfc, !PT ;  /* 0x0000001a0d0d7812 */ /* 0x000fc800078efcff */
[----:B------:R-:W-:Y:S02]  /*f640*/  ISETP.GE.AND P6, PT, R13, UR8, PT ;  /* 0x000000080d007c0c */ /* 0x000fe4000bfc6270 */
[----:B0-----:R-:W-:-:S04]  /*f650*/  LEA.HI R13, R28, 0x1e, RZ, 0x1a ;  /* 0x0000001e1c0d7811 */ /* 0x001fc800078fd0ff */
[----:B------:R-:W-:Y:S02]  /*f660*/  ISETP.GE.AND P3, PT, R13, UR8, PT ;  /* 0x000000080d007c0c */ /* 0x000fe4000bf66270 */
[----:B------:R-:W-:-:S04]  /*f670*/  SHF.R.U32.HI R13, RZ, 0x6, R28 ;  /* 0x00000006ff0d7819 */ /* 0x000fc8000001161c */
[----:B------:R-:W-:-:S04]  /*f680*/  SGXT.U32 R13, R13, 0x1 ;  /* 0x000000010d0d781a */ /* 0x000fc80000000000 */
[----:B------:R-:W-:-:S04]  /*f690*/  LOP3.LUT R13, R13, 0x20, RZ, 0xfc, !PT ;  /* 0x000000200d0d7812 */ /* 0x000fc800078efcff */
[----:B------:R-:W-:Y:S02]  /*f6a0*/  ISETP.GE.AND P4, PT, R13, UR8, PT ;  /* 0x000000080d007c0c */ /* 0x000fe4000bf86270 */
[----:B------:R-:W-:-:S04]  /*f6b0*/  SHF.R.U32.HI R13, RZ, 0x6, R28 ;  /* 0x00000006ff0d7819 */ /* 0x000fc8000001161c */
[----:B------:R-:W-:-:S04]  /*f6c0*/  SGXT.U32 R13, R13, 0x1 ;  /* 0x000000010d0d781a */ /* 0x000fc80000000000 */
[----:B------:R-:W-:-:S04]  /*f6d0*/  LOP3.LUT R13, R13, 0x22, RZ, 0xfc, !PT ;  /* 0x000000220d0d7812 */ /* 0x000fc800078efcff */
[----:B------:R-:W-:Y:S02]  /*f6e0*/  ISETP.GE.AND P5, PT, R13, UR8, PT ;  /* 0x000000080d007c0c */ /* 0x000fe4000bfa6270 */
[----:B------:R-:W-:Y:S02]  /*f6f0*/  SHF.R.U32.HI R13, RZ, 0x6, R28 ;  /* 0x00000006ff0d7819 */ /* 0x000fe4000001161c */
[----:B------:R-:W-:Y:S02]  /*f700*/  PRMT R15, RZ, 0x7610, R15 ;  /* 0x00007610ff0f7816 */ /* 0x000fe4000000000f */
[----:B------:R-:W-:-:S04]  /*f710*/  SGXT.U32 R13, R13, 0x1 ;  /* 0x000000010d0d781a */ /* 0x000fc80000000000 */
[----:B------:R-:W-:Y:S01]  /*f720*/  LOP3.LUT R13, R13, 0x24, RZ, 0xfc, !PT ;  /* 0x000000240d0d7812 */ /* 0x000fe200078efcff */
[----:B------:R-:W4:Y:S03]  /*f730*/  @!P6 LDG.E.U16 R15, desc[UR22][R16.64] ;  /* 0x00000016100fe981 */ /* 0x000f26000c1e1500 */
[----:B------:R-:W-:Y:S02]  /*f740*/  ISETP.GE.AND P6, PT, R13, UR8, PT ;  /* 0x000000080d007c0c */ /* 0x000fe4000bfc6270 */
[----:B------:R-:W-:-:S06]  /*f750*/  PRMT R27, RZ, 0x7610, R27 ;  /* 0x00007610ff1b7816 */ /* 0x000fcc000000001b */
[----:B------:R-:W4:Y:S04]  /*f760*/  @!P4 LDG.E.U16 R27, desc[UR22][R48.64] ;  /* 0x00000016301bc981 */ /* 0x000f28000c1e1500 */
[----:B---3--:R0:W-:Y:S04]  /*f770*/  STL.64 [R1+0x950], R44 ;  /* 0x0009502c01007387 */ /* 0x0081e80000100a00 */
[----:B------:R-:W3:Y:S04]  /*f780*/  LDL.LU.64 R46, [R1+0xab0] ;  /* 0x000ab000012e7983 */ /* 0x000ee80000300a00 */
[----:B--2---:R-:W-:Y:S04]  /*f790*/  STL [R1+0x978], R43 ;  /* 0x0009782b01007387 */ /* 0x004fe80000100800 */
[----:B------:R-:W-:Y:S04]  /*f7a0*/  STL [R1+0x9a0], R43 ;  /* 0x0009a02b01007387 */ /* 0x000fe80000100800 */
[----:B------:R-:W2:Y:S04]  /*f7b0*/  LDL.LU.64 R16, [R1+0xaa8] ;  /* 0x000aa80001107983 */ /* 0x000ea80000300a00 */
[----:B0-----:R-:W2:Y:S01]  /*f7c0*/  LDL.64 R44, [R1+0x138] ;  /* 0x00013800012c7983 */ /* 0x001ea20000100a00 */
[----:B----4-:R-:W-:-:S02]  /*f7d0*/  PRMT R30, RZ, 0x7610, R30 ;  /* 0x00007610ff1e7816 */ /* 0x010fc4000000001e */
[----:B------:R-:W-:-:S04]  /*f7e0*/  PRMT R31, RZ, 0x7610, R31 ;  /* 0x00007610ff1f7816 */ /* 0x000fc8000000001f */
[----:B------:R-:W4:Y:S04]  /*f7f0*/  @!P2 LDG.E.U16 R30, desc[UR22][R36.64] ;  /* 0x00000016241ea981 */ /* 0x000f28000c1e1500 */
[----:B------:R-:W4:Y:S01]  /*f800*/  @!P6 LDG.E.U16 R31, desc[UR22][R38.64] ;  /* 0x00000016261fe981 */ /* 0x000f22000c1e1500 */
[----:B------:R-:W-:-:S04]  /*f810*/  SHF.R.U32.HI R13, RZ, 0x6, R28 ;  /* 0x00000006ff0d7819 */ /* 0x000fc8000001161c */
[----:B------:R-:W-:-:S04]  /*f820*/  SGXT.U32 R13, R13, 0x1 ;  /* 0x000000010d0d781a */ /* 0x000fc80000000000 */
[----:B------:R-:W-:-:S04]  /*f830*/  LOP3.LUT R13, R13, 0x26, RZ, 0xfc, !PT ;  /* 0x000000260d0d7812 */ /* 0x000fc800078efcff */
[----:B------:R-:W-:Y:S02]  /*f840*/  ISETP.GE.AND P2, PT, R13, UR8, PT ;  /* 0x000000080d007c0c */ /* 0x000fe4000bf46270 */
[----:B------:R-:W-:-:S04]  /*f850*/  SHF.R.U32.HI R13, RZ, 0x6, R28 ;  /* 0x00000006ff0d7819 */ /* 0x000fc8000001161c */
[----:B------:R-:W-:-:S04]  /*f860*/  SGXT.U32 R13, R13, 0x1 ;  /* 0x000000010d0d781a */ /* 0x000fc80000000000 */
[----:B------:R-:W-:Y:S02]  /*f870*/  LOP3.LUT R13, R13, 0x28, RZ, 0xfc, !PT ;  /* 0x000000280d0d7812 */ /* 0x000fe400078efcff */
[----:B------:R-:W-:Y:S01]  /*f880*/  PRMT R12, RZ, 0x7610, R12 ;  /* 0x00007610ff0c7816 */ /* 0x000fe2000000000c */
[----:B------:R0:W-:Y:S04]  /*f890*/  STL.64 [R1+0x960], R14 ;  /* 0x0009600e01007387 */ /* 0x0001e80000100a00 */
[----:B------:R-:W4:Y:S01]  /*f8a0*/  LDL.LU.64 R36, [R1+0xaa0] ;  /* 0x000aa00001247983 */ /* 0x000f220000300a00 */
[----:B---3--:R-:W-:-:S06]  /*f8b0*/  PRMT R46, RZ, 0x7610, R46 ;  /* 0x00007610ff2e7816 */ /* 0x008fcc000000002e */
[----:B------:R-:W3:Y:S01]  /*f8c0*/  @!P3 LDG.E.U16 R46, desc[UR22][R6.64] ;  /* 0x00000016062eb981 */ /* 0x000ee2000c1e1500 */
[----:B------:R-:W-:Y:S02]  /*f8d0*/  ISETP.GE.AND P3, PT, R13, UR8, PT ;  /* 0x000000080d007c0c */ /* 0x000fe4000bf66270 */
[----:B------:R-:W-:-:S04]  /*f8e0*/  SHF.R.U32.HI R13, RZ, 0x6, R28 ;  /* 0x00000006ff0d7819 */ /* 0x000fc8000001161c */
[----:B------:R-:W-:Y:S02]  /*f8f0*/  SGXT.U32 R13, R13, 0x1 ;  /* 0x000000010d0d781a */ /* 0x000fe40000000000 */
[----:B------:R-:W-:Y:S01]  /*f900*/  PRMT R47, RZ, 0x7610, R47 ;  /* 0x00007610ff2f7816 */ /* 0x000fe2000000002f */
[----:B------:R-:W3:Y:S01]  /*f910*/  LDL.LU.64 R6, [R1+0xa98] ;  /* 0x000a980001067983 */ /* 0x000ee20000300a00 */
[----:B------:R-:W-:Y:S02]  /*f920*/  LOP3.LUT R13, R13, 0x2a, RZ, 0xfc, !PT ;  /* 0x0000002a0d0d7812 */ /* 0x000fe400078efcff */
[----:B--2---:R-:W-:Y:S01]  /*f930*/  PRMT R16, RZ, 0x7610, R16 ;  /* 0x00007610ff107816 */ /* 0x004fe20000000010 */
[----:B------:R-:W2:Y:S01]  /*f940*/  LDL.LU.64 R48, [R1+0xa90] ;  /* 0x000a900001307983 */ /* 0x000ea20000300a00 */
[----:B------:R-:W-:-:S03]  /*f950*/  ISETP.GE.AND P4, PT, R13, UR8, PT ;  /* 0x000000080d007c0c */ /* 0x000fc6000bf86270 */
[----:B------:R-:W-:Y:S04]  /*f960*/  STL [R1+0x9a4], R27 ;  /* 0x0009a41b01007387 */ /* 0x000fe80000100800 */
[----:B------:R-:W2:Y:S01]  /*f970*/  @!P5 LDG.E.U16 R16, desc[UR22][R22.64] ;  /* 0x000000161610d981 */ /* 0x000ea2000c1e1500 */
[----:B------:R-:W-:-:S03]  /*f980*/  PRMT R17, RZ, 0x7610, R17 ;  /* 0x00007610ff117816 */ /* 0x000fc60000000011 */
[----:B------:R-:W3:Y:S04]  /*f990*/  @!P2 LDG.E.U16 R47, desc[UR22][R32.64] ;  /* 0x00000016202fa981 */ /* 0x000ee8000c1e1500 */
[----:B------:R-:W2:Y:S04]  /*f9a0*/  @!P3 LDG.E.U16 R12, desc[UR22][R18.64] ;  /* 0x00000016120cb981 */ /* 0x000ea8000c1e1500 */
[----:B------:R-:W2:Y:S04]  /*f9b0*/  LDL.LU.64 R22, [R1+0xa88] ;  /* 0x000a880001167983 */ /* 0x000ea80000300a00 */
[----:B------:R-:W2:Y:S04]  /*f9c0*/  LDL.LU.64 R38, [R1+0xa80] ;  /* 0x000a800001267983 */ /* 0x000ea80000300a00 */
[----:B----4-:R-:W-:Y:S04]  /*f9d0*/  STL.64 [R1+0x970], R30 ;  /* 0x0009701e01007387 */ /* 0x010fe80000100a00 */
[----:B------:R-:W4:Y:S04]  /*f9e0*/  LDL.LU.64 R32, [R1+0xa78] ;  /* 0x000a780001207983 */ /* 0x000f280000300a00 */
[----:B------:R-:W4:Y:S01]  /*f9f0*/  @!P4 LDG.E.U16 R17, desc[UR22][R44.64] ;  /* 0x000000162c11c981 */ /* 0x000f22000c1e1500 */
        /* <DEDUP_REMOVED lines=14> */
[----:B------:R-:W-:Y:S02]  /*fae0*/  LOP3.LUT R13, R13, 0x34, RZ, 0xfc, !PT ;  /* 0x000000340d0d7812 */ /* 0x000fe400078efcff */
[----:B------:R-:W-:Y:S02]  /*faf0*/  PRMT R52, RZ, 0x7610, R52 ;  /* 0x00007610ff347816 */ /* 0x000fe40000000034 */
[----:B------:R-:W-:-:S04]  /*fb00*/  ISETP.GE.AND P3, PT, R13, UR8, PT ;  /* 0x000000080d007c0c */ /* 0x000fc8000bf66270 */
[----:B------:R1:W4:Y:S04]  /*fb10*/  @!P6 LDG.E.U16 R52, desc[UR22][R4.64] ;  /* 0x000000160434e981 */ /* 0x000328000c1e1500 */
[----:B---3--:R3:W-:Y:S04]  /*fb20*/  STL.64 [R1+0x980], R46 ;  /* 0x0009802e01007387 */ /* 0x0087e80000100a00 */
[----:B------:R-:W3:Y:S04]  /*fb30*/  LDL.LU.64 R18, [R1+0xa70] ;  /* 0x000a700001127983 */ /* 0x000ee80000300a00 */
[----:B--2---:R-:W-:Y:S01]  /*fb40*/  STL [R1+0x9b0], R12 ;  /* 0x0009b00c01007387 */ /* 0x004fe20000100800 */
[----:B----4-:R-:W-:-:S02]  /*fb50*/  PRMT R32, RZ, 0x7610, R32 ;  /* 0x00007610ff207816 */ /* 0x010fc40000000020 */
[----:B------:R-:W-:Y:S01]  /*fb60*/  PRMT R33, RZ, 0x7610, R33 ;  /* 0x00007610ff217816 */ /* 0x000fe20000000021 */
[----:B------:R2:W-:Y:S04]  /*fb70*/  STL.64 [R1+0x998], R16 ;  /* 0x0009981001007387 */ /* 0x0005e80000100a00 */
[----:B------:R-:W4:Y:S04]  /*fb80*/  @!P5 LDG.E.U16 R32, desc[UR22][R8.64] ;  /* 0x000000160820d981 */ /* 0x000f28000c1e1500 */
[----:B------:R-:W4:Y:S04]  /*fb90*/  @!P3 LDG.E.U16 R33, desc[UR22][R40.64] ;  /* 0x000000162821b981 */ /* 0x000f28000c1e1500 */
[----:B------:R-:W2:Y:S04]  /*fba0*/  LDL.LU.64 R8, [R1+0xa68] ;  /* 0x000a680001087983 */ /* 0x000ea80000300a00 */
[----:B------:R-:W1:Y:S01]  /*fbb0*/  LDL.LU.64 R4, [R1+0xa60] ;  /* 0x000a600001047983 */ /* 0x000e620000300a00 */
        /* <DEDUP_REMOVED lines=8> */
[----:B---3--:R-:W-:Y:S02]  /*fc40*/  PRMT R18, RZ, 0x7610, R18 ;  /* 0x00007610ff127816 */ /* 0x008fe40000000012 */
[----:B------:R-:W-:-:S04]  /*fc50*/  PRMT R19, RZ, 0x7610, R19 ;  /* 0x00007610ff137816 */ /* 0x000fc80000000013 */
[----:B------:R-:W3:Y:S05]  /*fc60*/  @!P2 LDG.E.U16 R18, desc[UR22][R34.64] ;  /* 0x000000162212a981 */ /* 0x000eea000c1e1500 */
[----:B------:R-:W3:Y:S04]  /*fc70*/  @!P5 LDG.E.U16 R19, desc[UR22][R20.64] ;  /* 0x000000161413d981 */ /* 0x000ee8000c1e1500 */
[----:B------:R-:W2:Y:S04]  /*fc80*/  LDL.LU.64 R34, [R1+0xa58] ;  /* 0x000a580001227983 */ /* 0x000ea80000300a00 */
[----:B------:R-:W2:Y:S04]  /*fc90*/  LDL.LU.64 R40, [R1+0xa50] ;  /* 0x000a500001287983 */ /* 0x000ea80000300a00 */
[----:B----4-:R-:W-:Y:S04]  /*fca0*/  STL.64 [R1+0x9a8], R32 ;  /* 0x0009a82001007387 */ /* 0x010fe80000100a00 */
[----:B------:R-:W4:Y:S01]  /*fcb0*/  LDL.64 R44, [R1+0xa8] ;  /* 0x0000a800012c7983 */ /* 0x000f220000100a00 */
[----:B-1----:R-:W-:-:S06]  /*fcc0*/  PRMT R4, RZ, 0x7610, R4 ;  /* 0x00007610ff047816 */ /* 0x002fcc0000000004 */
[----:B------:R-:W4:Y:S04]  /*fcd0*/  @!P4 LDG.E.U16 R4, desc[UR22][R50.64] ;  /* 0x000000163204c981 */ /* 0x000f28000c1e1500 */
[----:B------:R-:W4:Y:S04]  /*fce0*/  LDL.LU.64 R50, [R1+0xa48] ;  /* 0x000a480001327983 */ /* 0x000f280000300a00 */
[----:B------:R-:W4:Y:S01]  /*fcf0*/  LDL.LU.64 R20, [R1+0xa40] ;  /* 0x000a400001147983 */ /* 0x000f220000300a00 */
[----:B------:R-:W-:-:S04]  /*fd00*/  SHF.R.U32.HI R13, RZ, 0x6, R28 ;  /* 0x00000006ff0d7819 */ /* 0x000fc8000001161c */
[----:B------:R-:W-:-:S04]  /*fd10*/  SGXT.U32 R13, R13, 0x1 ;  /* 0x000000010d0d781a */ /* 0x000fc80000000000 */
[----:B------:R-:W-:Y:S02]  /*fd20*/  LOP3.LUT R13, R13, 0x40, RZ, 0xfc, !PT ;  /* 0x000000400d0d7812 */ /* 0x000fe400078efcff */
[--C-:B0-----:R-:W-:Y:S02]  /*fd30*/  SHF.R.U32.HI R14, RZ, 0x6, R28.reuse ;  /* 0x00000006ff0e7819 */ /* 0x101fe4000001161c */
[----:B------:R-:W-:Y:S02]  /*fd40*/  ISETP.GE.AND P2, PT, R13, UR8, PT ;  /* 0x000000080d007c0c */ /* 0x000fe4000bf46270 */
[----:B------:R-:W-:Y:S02]  /*fd50*/  SHF.R.U32.HI R13, RZ, 0x6, R28 ;  /* 0x00000006ff0d7819 */ /* 0x000fe4000001161c */
[----:B------:R-:W-:Y:S02]  /*fd60*/  SGXT.U32 R14, R14, 0x1 ;  /* 0x000000010e0e781a */ /* 0x000fe40000000000 */
[----:B------:R-:W-:-:S02]  /*fd70*/  SGXT.U32 R13, R13, 0x1 ;  /* 0x000000010d0d781a */ /* 0x000fc40000000000 */
[----:B------:R-:W-:Y:S02]  /*fd80*/  LOP3.LUT R14, R14, 0x3c, RZ, 0xfc, !PT ;  /* 0x0000003c0e0e7812 */ /* 0x000fe400078efcff */
[----:B------:R-:W-:Y:S02]  /*fd90*/  LOP3.LUT R13, R13, 0x42, RZ, 0xfc, !PT ;  /* 0x000000420d0d7812 */ /* 0x000fe400078efcff */
[----:B------:R-:W-:Y:S02]  /*fda0*/  ISETP.GE.AND P6, PT, R14, UR8, PT ;  /* 0x000000080e007c0c */ /* 0x000fe4000bfc6270 */
[----:B------:R-:W-:Y:S02]  /*fdb0*/  ISETP.GE.AND P3, PT, R13, UR8, PT ;  /* 0x000000080d007c0c */ /* 0x000fe4000bf66270 */
[--C-:B------:R-:W-:Y:S02]  /*fdc0*/  SHF.R.U32.HI R13, RZ, 0x6, R28.reuse ;  /* 0x00000006ff0d7819 */ /* 0x100fe4000001161c */
[----:B------:R-:W-:-:S02]  /*fdd0*/  SHF.R.U32.HI R14, RZ, 0x6, R28 ;  /* 0x00000006ff0e7819 */ /* 0x000fc4000001161c */
[----:B------:R-:W-:Y:S02]  /*fde0*/  SGXT.U32 R13, R13, 0x1 ;  /* 0x000000010d0d781a */ /* 0x000fe40000000000 */
[----:B------:R-:W-:Y:S02]  /*fdf0*/  SGXT.U32 R14, R14, 0x1 ;  /* 0x000000010e0e781a */ /* 0x000fe40000000000 */
[----:B------:R-:W-:Y:S02]  /*fe00*/  LOP3.LUT R13, R13, 0x44, RZ, 0xfc, !PT ;  /* 0x000000440d0d7812 */ /* 0x000fe400078efcff */
[----:B------:R-:W-:Y:S02]  /*fe10*/  LOP3.LUT R14, R14, 0x48, RZ, 0xfc, !PT ;  /* 0x000000480e0e7812 */ /* 0x000fe400078efcff */
[----:B------:R-:W-:Y:S02]  /*fe20*/  ISETP.GE.AND P4, PT, R13, UR8, PT ;  /* 0x000000080d007c0c */ /* 0x000fe4000bf86270 */
[----:B------:R-:W-:-:S02]  /*fe30*/  ISETP.GE.AND P5, PT, R14, UR8, PT ;  /* 0x000000080e007c0c */ /* 0x000fc4000bfa6270 */
[----:B------:R-:W-:Y:S02]  /*fe40*/  PRMT R5, RZ, 0x7610, R5 ;  /* 0x00007610ff057816 */ /* 0x000fe40000000005 */
[----:B------:R-:W-:-:S04]  /*fe50*/  PRMT R0, RZ, 0x7610, R0 ;  /* 0x00007610ff007816 */ /* 0x000fc80000000000 */
[----:B------:R0:W4:Y:S05]  /*fe60*/  @!P2 LDG.E.U16 R5, desc[UR22][R2.64] ;  /* 0x000000160205a981 */ /* 0x00012a000c1e1500 */
[----:B------:R-:W4:Y:S04]  /*fe70*/  @!P5 LDG.E.U16 R0, desc[UR22][R6.64] ;  /* 0x000000160600d981 */ /* 0x000f28000c1e1500 */
[----:B---3--:R1:W-:Y:S01]  /*fe80*/  STL.64 [R1+0x9b8], R18 ;  /* 0x0009b81201007387 */ /* 0x0083e20000100a00 */
[----:B--2---:R-:W-:-:S02]  /*fe90*/  PRMT R34, RZ, 0x7610, R34 ;  /* 0x00007610ff227816 */ /* 0x004fc40000000022 */
[----:B------:R-:W-:-:S04]  /*fea0*/  PRMT R35, RZ, 0x7610, R35 ;  /* 0x00007610ff237816 */ /* 0x000fc80000000023 */
[----:B------:R-:W2:Y:S04]  /*feb0*/  @!P6 LDG.E.U16 R34, desc[UR22][R10.64] ;  /* 0x000000160a22e981 */ /* 0x000ea8000c1e1500 */
[----:B------:R3:W2:Y:S04]  /*fec0*/  @!P4 LDG.E.U16 R35, desc[UR22][R36.64] ;  /* 0x000000162423c981 */ /* 0x0006a8000c1e1500 */
[----:B------:R-:W2:Y:S04]  /*fed0*/  LDL.LU.64 R10, [R1+0xa38] ;  /* 0x000a3800010a7983 */ /* 0x000ea80000300a00 */
[----:B------:R-:W0:Y:S01]  /*fee0*/  LDL.LU.64 R2, [R1+0xa30] ;  /* 0x000a300001027983 */ /* 0x000e220000300a00 */
[----:B----4-:R-:W-:-:S06]  /*fef0*/  PRMT R20, RZ, 0x7610, R20 ;  /* 0x00007610ff147816 */ /* 0x010fcc0000000014 */
[----:B------:R-:W4:Y:S04]  /*ff00*/  @!P3 LDG.E.U16 R20, desc[UR22][R24.64] ;  /* 0x000000161814b981 */ /* 0x000f28000c1e1500 */
[----:B------:R-:W2:Y:S04]  /*ff10*/  LDL.LU.64 R24, [R1+0xa28] ;  /* 0x000a280001187983 */ /* 0x000ea80000300a00 */
[----:B------:R-:W3:Y:S04]  /*ff20*/  LDL.LU.64 R36, [R1+0xa20] ;  /* 0x000a200001247983 */ /* 0x000ee80000300a00 */
[----:B------:R-:W2:Y:S01]  /*ff30*/  LDL.LU.64 R6, [R1+0xa18] ;  /* 0x000a180001067983 */ /* 0x000ea20000300a00 */
        /* <DEDUP_REMOVED lines=8> */
[--C-:B------:R-:W-:Y:S02]  /*ffc0*/  SHF.R.U32.HI R13, RZ, 0x6, R28.reuse ;  /* 0x00000006ff0d7819 */ /* 0x100fe4000001161c */
[----:B------:R-:W-:Y:S02]  /*ffd0*/  SHF.R.U32.HI R14, RZ, 0x6, R28 ;  /* 0x00000006ff0e7819 */ /* 0x000fe4000001161c */
[----:B------:R-:W-:Y:S02]  /*ffe0*/  SGXT.U32 R13, R13, 0x1 ;  /* 0x000000010d0d781a */ /* 0x000fe40000000000 */
[----:B------:R-:W-:Y:S02]  /*fff0*/  SGXT.U32 R14, R14, 0x1 ;  /* 0x000000010e0e781a */ /* 0x000fe40000000000 */
[----:B------:R-:W-:-:S02]  /*10000*/  LOP3.LUT R13, R13, 0x50, RZ, 0xfc, !PT ;  /* 0x000000500d0d7812 */ /* 0x000fc400078efcff */
[----:B------:R-:W-:Y:S02]  /*10010*/  LOP3.LUT R14, R14, 0x52, RZ, 0xfc, !PT ;  /* 0x000000520e0e7812 */ /* 0x000fe400078efcff */
[----:B------:R-:W-:Y:S02]  /*10020*/  ISETP.GE.AND P3, PT, R13, UR8, PT ;  /* 0x000000080d007c0c */ /* 0x000fe4000bf66270 */
[----:B------:R-:W-:Y:S02]  /*10030*/  ISETP.GE.AND P4, PT, R14, UR8, PT ;  /* 0x000000080e007c0c */ /* 0x000fe4000bf86270 */
[----:B------:R-:W-:Y:S01]  /*10040*/  PRMT R21, RZ, 0x7610, R21 ;  /* 0x00007610ff157816 */ /* 0x000fe20000000015 */
[----:B------:R-:W4:Y:S10]  /*10050*/  LDL.64 R14, [R1+0x58] ;  /* 0x00005800010e7983 */ /* 0x000f340000100a00 */
[----:B------:R-:W4:Y:S01]  /*10060*/  @!P4 LDG.E.U16 R21, desc[UR22][R38.64] ;  /* 0x000000162615c981 */ /* 0x000f22000c1e1500 */
[----:B0-----:R-:W-:-:S06]  /*10070*/  PRMT R3, RZ, 0x7610, R3 ;  /* 0x00007610ff037816 */ /* 0x001fcc0000000003 */
[----:B------:R-:W4:Y:S04]  /*10080*/  @!P6 LDG.E.U16 R3, desc[UR22][R48.64] ;  /* 0x000000163003e981 */ /* 0x000f28000c1e1500 */
[----:B------:R-:W4:Y:S01]  /*10090*/  LDL.LU.64 R48, [R1+0xa10] ;  /* 0x000a100001307983 */ /* 0x000f220000300a00 */
[----:B---3--:R-:W-:Y:S02]  /*100a0*/  PRMT R36, RZ, 0x7610, R36 ;  /* 0x00007610ff247816 */ /* 0x008fe40000000024 */
[----:B--2---:R-:W-:-:S04]  /*100b0*/  PRMT R6, RZ, 0x7610, R6 ;  /* 0x00007610ff067816 */ /* 0x004fc80000000006 */
[----:B------:R-:W2:Y:S04]  /*100c0*/  @!P2 LDG.E.U16 R36, desc[UR22][R44.64] ;  /* 0x000000162c24a981 */ /* 0x000ea8000c1e1500 */
[----:B------:R0:W3:Y:S04]  /*100d0*/  @!P3 LDG.E.U16 R6, desc[UR22][R22.64] ;  /* 0x000000161606b981 */ /* 0x0000e8000c1e1500 */
[----:B------:R-:W0:Y:S04]  /*100e0*/  LDL.LU.64 R22, [R1+0xa08] ;  /* 0x000a080001167983 */ /* 0x000e280000300a00 */
[----:B------:R-:W2:Y:S04]  /*100f0*/  LDL.64 R46, [R1+0x38] ;  /* 0x00003800012e7983 */ /* 0x000ea80000100a00 */
[----:B------:R-:W2:Y:S04]  /*10100*/  LDL.64 R30, [R1+0x20] ;  /* 0x00002000011e7983 */ /* 0x000ea80000100a00 */
[----:B------:R-:W2:Y:S04]  /*10110*/  LDL.64 R44, [R1] ;  /* 0x00000000012c7983 */ /* 0x000ea80000100a00 */
        /* <DEDUP_REMOVED lines=21> */
[----:B------:R0:W3:Y:S03]  /*10270*/  @!P5 LDG.E.U16 R37, desc[UR22][R8.64] ;  /* 0x000000160825d981 */ /* 0x0000e6000c1e1500 */
[----:B------:R-:W-:Y:S02]  /*10280*/  ISETP.GE.AND P4, PT, R13, UR8, PT ;  /* 0x000000080d007c0c */ /* 0x000fe4000bf86270 */
[----:B------:R-:W-:Y:S01]  /*10290*/  SHF.R.U32.HI R13, RZ, 0x6, R28 ;  /* 0x00000006ff0d7819 */ /* 0x000fe2000001161c */
[----:B------:R-:W3:Y:S03]  /*102a0*/  LDL.LU.64 R8, [R1+0x9f8] ;  /* 0x0009f80001087983 */ /* 0x000ee60000300a00 */
[----:B------:R-:W-:-:S04]  /*102b0*/  SGXT.U32 R13, R13, 0x1 ;  /* 0x000000010d0d781a */ /* 0x000fc80000000000 */
[----:B------:R-:W-:Y:S02]  /*102c0*/  LOP3.LUT R13, R13, 0x62, RZ, 0xfc, !PT ;  /* 0x000000620d0d7812 */ /* 0x000fe400078efcff */
[----:B------:R-:W-:Y:S02]  /*102d0*/  SHF.R.U32.HI R16, RZ, 0x6, R28 ;  /* 0x00000006ff107819 */ /* 0x000fe4000001161c */
[----:B------:R-:W-:Y:S02]  /*102e0*/  ISETP.GE.AND P5, PT, R13, UR8, PT ;  /* 0x000000080d007c0c */ /* 0x000fe4000bfa6270 */
[----:B------:R-:W-:Y:S02]  /*102f0*/  PRMT R7, RZ, 0x7610, R7 ;  /* 0x00007610ff077816 */ /* 0x000fe40000000007 */
[----:B------:R-:W-:-:S04]  /*10300*/  SGXT.U32 R16, R16, 0x1 ;  /* 0x000000011010781a */ /* 0x000fc80000000000 */
[----:B------:R-:W-:Y:S01]  /*10310*/  LOP3.LUT R16, R16, 0x70, RZ, 0xfc, !PT ;  /* 0x0000007010107812 */ /* 0x000fe200078efcff */
[----:B------:R-:W4:Y:S04]  /*10320*/  @!P6 LDG.E.U16 R7, desc[UR22][R40.64] ;  /* 0x000000162807e981 */ /* 0x000f28000c1e1500 */
[----:B------:R-:W4:Y:S01]  /*10330*/  LDL.LU.64 R40, [R1+0x9f0] ;  /* 0x0009f00001287983 */ /* 0x000f220000300a00 */
[----:B0-----:R-:W-:Y:S02]  /*10340*/  PRMT R22, RZ, 0x7610, R22 ;  /* 0x00007610ff167816 */ /* 0x001fe40000000016 */
[----:B------:R-:W-:-:S04]  /*10350*/  PRMT R23, RZ, 0x7610, R23 ;  /* 0x00007610ff177816 */ /* 0x000fc80000000017 */
[----:B------:R-:W4:Y:S01]  /*10360*/  @!P2 LDG.E.U16 R22, desc[UR22][R50.64] ;  /* 0x000000163216a981 */ /* 0x000f22000c1e1500 */
[----:B------:R-:W-:-:S03]  /*10370*/  ISETP.GE.AND P2, PT, R16, UR8, PT ;  /* 0x0000000810007c0c */ /* 0x000fc6000bf46270 */
[----:B------:R0:W4:Y:S01]  /*10380*/  @!P5 LDG.E.U16 R23, desc[UR22][R24.64] ;  /* 0x000000161817d981 */ /* 0x000122000c1e1500 */
[----:B--2---:R-:W-:-:S03]  /*10390*/  PRMT R38, RZ, 0x7610, R38 ;  /* 0x00007610ff267816 */ /* 0x004fc60000000026 */
[----:B------:R-:W2:Y:S04]  /*103a0*/  LDL.LU.64 R50, [R1+0x9e8] ;  /* 0x0009e80001327983 */ /* 0x000ea80000300a00 */
[----:B------:R0:W2:Y:S04]  /*103b0*/  @!P3 LDG.E.U16 R38, desc[UR22][R10.64] ;  /* 0x000000160a26b981 */ /* 0x0000a8000c1e1500 */
[----:B------:R-:W2:Y:S04]  /*103c0*/  LDL.LU.64 R10, [R1+0x9e0] ;  /* 0x0009e000010a7983 */ /* 0x000ea80000300a00 */
[----:B------:R-:W2:Y:S04]  /*103d0*/  LDL.LU.64 R16, [R1+0x28] ;  /* 0x0000280001107983 */ /* 0x000ea80000300a00 */
[----:B------:R-:W0:Y:S01]  /*103e0*/  LDL.LU.64 R24, [R1+0x9d8] ;  /* 0x0009d80001187983 */ /* 0x000e220000300a00 */
        /* <DEDUP_REMOVED lines=11> */
[----:B---3--:R-:W-:-:S06]  /*104a0*/  PRMT R8, RZ, 0x7610, R8 ;  /* 0x00007610ff087816 */ /* 0x008fcc0000000008 */
[----:B----4-:R3:W4:Y:S01]  /*104b0*/  @!P4 LDG.E.U16 R8, desc[UR22][R14.64] ;  /* 0x000000160e08c981 */ /* 0x010722000c1e1500 */
[----:B------:R-:W-:Y:S02]  /*104c0*/  ISETP.GE.AND P4, PT, R13, UR8, PT ;  /* 0x000000080d007c0c */ /* 0x000fe4000bf86270 */
[----:B------:R-:W-:-:S04]  /*104d0*/  SHF.R.U32.HI R13, RZ, 0x6, R28 ;  /* 0x00000006ff0d7819 */ /* 0x000fc8000001161c */
[----:B------:R-:W-:Y:S02]  /*104e0*/  SGXT.U32 R13, R13, 0x1 ;  /* 0x000000010d0d781a */ /* 0x000fe40000000000 */
[----:B-1----:R-:W-:Y:S01]  /*104f0*/  SHF.R.U32.HI R18, RZ, 0x6, R28 ;  /* 0x00000006ff127819 */ /* 0x002fe2000001161c */
[----:B------:R-:W3:Y:S01]  /*10500*/  LDL.LU.64 R14, [R1+0xc0] ;  /* 0x0000c000010e7983 */ /* 0x000ee20000300a00 */
[----:B------:R-:W-:-:S04]  /*10510*/  LOP3.LUT R13, R13, 0x6a, RZ, 0xfc, !PT ;  /* 0x0000006a0d0d7812 */ /* 0x000fc800078efcff */
[----:B------:R-:W-:Y:S02]  /*10520*/  ISETP.GE.AND P5, PT, R13, UR8, PT ;  /* 0x000000080d007c0c */ /* 0x000fe4000bfa6270 */
[----:B------:R-:W-:Y:S02]  /*10530*/  PRMT R9, RZ, 0x7610, R9 ;  /* 0x00007610ff097816 */ /* 0x000fe40000000009 */
[----:B------:R-:W-:Y:S02]  /*10540*/  SGXT.U32 R18, R18, 0x1 ;  /* 0x000000011212781a */ /* 0x000fe40000000000 */
[----:B------:R-:W-:Y:S02]  /*10550*/  PRMT R39, RZ, 0x7610, R39 ;  /* 0x00007610ff277816 */ /* 0x000fe40000000027 */
[----:B------:R-:W-:Y:S01]  /*10560*/  LOP3.LUT R18, R18, 0x72, RZ, 0xfc, !PT ;  /* 0x0000007212127812 */ /* 0x000fe200078efcff */
[----:B------:R-:W3:Y:S04]  /*10570*/  @!P6 LDG.E.U16 R9, desc[UR22][R46.64] ;  /* 0x000000162e09e981 */ /* 0x000ee8000c1e1500 */
[----:B------:R-:W3:Y:S01]  /*10580*/  @!P4 LDG.E.U16 R39, desc[UR22][R48.64] ;  /* 0x000000163027c981 */ /* 0x000ee2000c1e1500 */
[----:B------:R-:W-:-:S03]  /*10590*/  ISETP.GE.AND P6, PT, R18, UR8, PT ;  /* 0x0000000812007c0c */ /* 0x000fc6000bfc6270 */
[----:B------:R-:W3:Y:S04]  /*105a0*/  LDL.64 R46, [R1+0x10] ;  /* 0x00001000012e7983 */ /* 0x000ee80000100a00 */
[----:B------:R-:W3:Y:S01]  /*105b0*/  LDL.LU.64 R48, [R1+0x9d0] ;  /* 0x0009d00001307983 */ /* 0x000ee20000300a00 */
[----:B0-----:R-:W-:-:S06]  /*105c0*/  PRMT R24, RZ, 0x7610, R24 ;  /* 0x00007610ff187816 */ /* 0x001fcc0000000018 */
[----:B------:R0:W4:Y:S01]  /*105d0*/  @!P5 LDG.E.U16 R24, desc[UR22][R40.64] ;  /* 0x000000162818d981 */ /* 0x000122000c1e1500 */
[----:B------:R-:W-:Y:S01]  /*105e0*/  PRMT R25, RZ, 0x7610, R25 ;  /* 0x00007610ff197816 */ /* 0x000fe20000000019 */
[----:B--2---:R-:W-:Y:S01]  /*105f0*/  IMAD.WIDE R16, R53, 0x2, R16 ;  /* 0x0000000235107825 */ /* 0x004fe200078e0210 */
[----:B------:R-:W-:Y:S02]  /*10600*/  PRMT R11, RZ, 0x7610, R11 ;  /* 0x00007610ff0b7816 */ /* 0x000fe4000000000b */
[----:B------:R-:W-:Y:S02]  /*10610*/  PRMT R10, RZ, 0x7610, R10 ;  /* 0x00007610ff0a7816 */ /* 0x000fe4000000000a */
[----:B------:R-:W2:Y:S04]  /*10620*/  @!P6 LDG.E.U16 R25, desc[UR22][R50.64] ;  /* 0x000000163219e981 */ /* 0x000ea8000c1e1500 */
[----:B------:R-:W0:Y:S04]  /*10630*/  LDL.LU.64 R40, [R1+0x9c8] ;  /* 0x0009c80001287983 */ /* 0x000e280000300a00 */
[----:B------:R1:W-:Y:S04]  /*10640*/  STL.64 [R1+0x28], R16 ;  /* 0x0000281001007387 */ /* 0x0003e80000100a00 */
[----:B------:R-:W2:Y:S04]  /*10650*/  LDL.LU.64 R50, [R1+0x9c0] ;  /* 0x0009c00001327983 */ /* 0x000ea80000300a00 */
[----:B------:R-:W4:Y:S04]  /*10660*/  @!P3 LDG.E.U16 R11, desc[UR22][R44.64] ;  /* 0x000000162c0bb981 */ /* 0x000f28000c1e1500 */
[----:B------:R-:W4:Y:S04]  /*10670*/  LDL.LU.64 R32, [R1+0x150] ;  /* 0x0001500001207983 */ /* 0x000f280000300a00 */
[----:B------:R-:W4:Y:S04]  /*10680*/  @!P2 LDG.E.U16 R10, desc[UR22][R30.64] ;  /* 0x000000161e0aa981 */ /* 0x000f28000c1e1500 */
[----:B------:R-:W4:Y:S04]  /*10690*/  LDL.LU.64 R44, [R1+0xf8] ;  /* 0x0000f800012c7983 */ /* 0x000f280000300a00 */
[----:B------:R-:W4:Y:S01]  /*106a0*/  LDL.LU.64 R30, [R1+0x140] ;  /* 0x00014000011e7983 */ /* 0x000f220000300a00 */
        /* <DEDUP_REMOVED lines=13> */
[----:B------:R-:W-:Y:S01]  /*10780*/  SGXT.U32 R13, R13, 0x1 ;  /* 0x000000010d0d781a */ /* 0x000fe20000000000 */
[----:B---3--:R-:W-:-:S03]  /*10790*/  IMAD.WIDE R14, R53, 0x2, R14 ;  /* 0x00000002350e7825 */ /* 0x008fc600078e020e */
[----:B------:R-:W-:Y:S02]  /*107a0*/  LOP3.LUT R13, R13, 0x7c, RZ, 0xfc, !PT ;  /* 0x0000007c0d0d7812 */ /* 0x000fe400078efcff */
[----:B------:R-:W-:Y:S02]  /*107b0*/  PRMT R26, RZ, 0x7610, R26 ;  /* 0x00007610ff1a7816 */ /* 0x000fe4000000001a */
[----:B------:R-:W-:Y:S01]  /*107c0*/  ISETP.GE.AND P5, PT, R13, UR8, PT ;  /* 0x000000080d007c0c */ /* 0x000fe2000bfa6270 */
[----:B------:R-:W-:Y:S01]  /*107d0*/  STL.64 [R1+0xc0], R14 ;  /* 0x0000c00e01007387 */ /* 0x000fe20000100a00 */
[----:B------:R-:W-:-:S03]  /*107e0*/  LEA.HI R13, R28, 0x2e, RZ, 0x1a ;  /* 0x0000002e1c0d7811 */ /* 0x000fc600078fd0ff */
[----:B------:R-:W-:Y:S01]  /*107f0*/  STL [R1+0x574], R48 ;  /* 0x0005743001007387 */ /* 0x000fe20000100800 */
[----:B------:R-:W-:-:S03]  /*10800*/  PRMT R42, RZ, 0x7610, R42 ;  /* 0x00007610ff2a7816 */ /* 0x000fc6000000002a */
[----:B------:R-:W-:Y:S04]  /*10810*/  STL [R1+0x570], R49 ;  /* 0x0005703101007387 */ /* 0x000fe80000100800 */
[----:B------:R-:W-:Y:S04]  /*10820*/  STL.64 [R1+0x670], R48 ;  /* 0x0006703001007387 */ /* 0x000fe80000100a00 */
[----:B------:R-:W3:Y:S01]  /*10830*/  @!P2 LDG.E.U16 R26, desc[UR22][R48.64] ;  /* 0x00000016301aa981 */ /* 0x000ee2000c1e1500 */
[----:B------:R-:W-:-:S03]  /*10840*/  ISETP.GE.AND P2, PT, R13, UR8, PT ;  /* 0x000000080d007c0c */ /* 0x000fc6000bf46270 */
[----:B------:R-:W3:Y:S01]  /*10850*/  LDL.LU.64 R18, [R1+0x130] ;  /* 0x0001300001127983 */ /* 0x000ee20000300a00 */
[----:B0-----:R-:W-:-:S06]  /*10860*/  PRMT R40, RZ, 0x7610, R40 ;  /* 0x00007610ff287816 */ /* 0x001fcc0000000028 */
[----:B------:R1:W3:Y:S01]  /*10870*/  @!P3 LDG.E.U16 R40, desc[UR22][R16.64] ;  /* 0x000000161028b981 */ /* 0x0002e2000c1e1500 */
[----:B------:R-:W-:-:S03]  /*10880*/  PRMT R41, RZ, 0x7610, R41 ;  /* 0x00007610ff297816 */ /* 0x000fc60000000029 */
[----:B--2---:R0:W2:Y:S04]  /*10890*/  @!P5 LDG.E.U16 R42, desc[UR22][R50.64] ;  /* 0x00000016322ad981 */ /* 0x0040a8000c1e1500 */
[----:B------:R-:W2:Y:S01]  /*108a0*/  @!P4 LDG.E.U16 R41, desc[UR22][R46.64] ;  /* 0x000000162e29c981 */ /* 0x000ea2000c1e1500 */
[----:B-1----:R-:W-:-:S04]  /*108b0*/  SHF.R.U32.HI R17, RZ, 0x6, R28 ;  /* 0x00000006ff117819 */ /* 0x002fc8000001161c */
[----:B------:R-:W-:Y:S02]  /*108c0*/  SGXT.U32 R17, R17, 0x1 ;  /* 0x000000011111781a */ /* 0x000fe40000000000 */
[----:B------:R-:W-:Y:S02]  /*108d0*/  LEA.HI R16, R28, 0x3e, RZ, 0x1a ;  /* 0x0000003e1c107811 */ /* 0x000fe400078fd0ff */
[----:B------:R-:W-:Y:S01]  /*108e0*/  LOP3.LUT R17, R17, 0x36, RZ, 0xfc, !PT ;  /* 0x0000003611117812 */ /* 0x000fe200078efcff */
[----:B----4-:R-:W-:Y:S01]  /*108f0*/  IMAD.WIDE R44, R53, 0x2, R44 ;  /* 0x00000002352c7825 */ /* 0x010fe200078e022c */
[----:B------:R-:W-:-:S03]  /*10900*/  ISETP.GE.AND P4, PT, R16, UR8, PT ;  /* 0x0000000810007c0c */ /* 0x000fc6000bf86270 */
[----:B------:R-:W-:Y:S01]  /*10910*/  IMAD.WIDE R30, R53, 0x2, R30 ;  /* 0x00000002351e7825 */ /* 0x000fe200078e021e */
[----:B------:R-:W-:Y:S02]  /*10920*/  ISETP.GE.AND P3, PT, R17, UR8, PT ;  /* 0x0000000811007c0c */ /* 0x000fe4000bf66270 */
[----:B------:R-:W4:Y:S01]  /*10930*/  LDL.LU.64 R16, [R1+0x120] ;  /* 0x0001200001107983 */ /* 0x000f220000300a00 */
[----:B------:R-:W-:-:S03]  /*10940*/  IMAD.WIDE R32, R53, 0x2, R32 ;  /* 0x0000000235207825 */ /* 0x000fc600078e0220 */
[----:B------:R-:W-:Y:S04]  /*10950*/  STL.64 [R1+0x140], R30 ;  /* 0x0001401e01007387 */ /* 0x000fe80000100a00 */
[----:B------:R-:W-:Y:S04]  /*10960*/  STL.64 [R1+0xf8], R44 ;  /* 0x0000f82c01007387 */ /* 0x000fe80000100a00 */
[----:B------:R-:W-:Y:S04]  /*10970*/  STL.64 [R1+0x150], R32 ;  /* 0x0001502001007387 */ /* 0x000fe80000100a00 */
[----:B------:R-:W-:Y:S04]  /*10980*/  STL [R1+0x57c], R50 ;  /* 0x00057c3201007387 */ /* 0x000fe80000100800 */
[----:B------:R-:W-:Y:S04]  /*10990*/  STL [R1+0x578], R51 ;  /* 0x0005783301007387 */ /* 0x000fe80000100800 */
[----:B------:R0:W-:Y:S02]  /*109a0*/  STL.64 [R1+0x658], R50 ;  /* 0x0006583201007387 */ /* 0x0001e40000100a00 */
[----:B0-----:R-:W-:-:S06]  /*109b0*/  PRMT R50, RZ, 0x7610, R50 ;  /* 0x00007610ff327816 */ /* 0x001fcc0000000032 */
[----:B------:R0:W2:Y:S04]  /*109c0*/  @!P2 LDG.E.U16 R50, desc[UR22][R32.64] ;  /* 0x000000162032a981 */ /* 0x0000a8000c1e1500 */
[----:B------:R-:W0:Y:S01]  /*109d0*/  LDL.LU.64 R32, [R1+0x78] ;  /* 0x0000780001207983 */ /* 0x000e220000300a00 */
[----:B------:R-:W1:Y:S01]  /*109e0*/  S2R R43, SR_TID.X ;  /* 0x00000000002b7919 */ /* 0x000e620000002100 */
[----:B------:R-:W-:-:S04]  /*109f0*/  SHF.R.U32.HI R13, RZ, 0x6, R28 ;  /* 0x00000006ff0d7819 */ /* 0x000fc8000001161c */
[----:B------:R-:W-:Y:S02]  /*10a00*/  SGXT.U32 R13, R13, 0x1 ;  /* 0x000000010d0d781a */ /* 0x000fe40000000000 */
[----:B------:R-:W-:Y:S02]  /*10a10*/  PRMT R49, RZ, 0x7610, R49 ;  /* 0x00007610ff317816 */ /* 0x000fe40000000031 */
[----:B------:R-:W-:-:S04]  /*10a20*/  LOP3.LUT R13, R13, 0x46, RZ, 0xfc, !PT ;  /* 0x000000460d0d7812 */ /* 0x000fc800078efcff */
[----:B------:R-:W-:Y:S01]  /*10a30*/  ISETP.GE.AND P6, PT, R13, UR8, PT ;  /* 0x000000080d007c0c */ /* 0x000fe2000bfc6270 */
[----:B------:R-:W2:Y:S01]  /*10a40*/  @!P4 LDG.E.U16 R49, desc[UR22][R30.64] ;  /* 0x000000161e31c981 */ /* 0x000ea2000c1e1500 */
[----:B------:R-:W-:Y:S02]  /*10a50*/  LEA.HI R13, R28, 0x4e, RZ, 0x1a ;  /* 0x0000004e1c0d7811 */ /* 0x000fe400078fd0ff */
[----:B------:R-:W-:Y:S01]  /*10a60*/  PRMT R12, RZ, 0x7610, R12 ;  /* 0x00007610ff0c7816 */ /* 0x000fe2000000000c */
[----:B---3--:R-:W-:Y:S01]  /*10a70*/  IMAD.WIDE R18, R53, 0x2, R18 ;  /* 0x0000000235127825 */ /* 0x008fe200078e0212 */
[----:B------:R-:W-:Y:S01]  /*10a80*/  ISETP.GE.AND P4, PT, R13, UR8, PT ;  /* 0x000000080d007c0c */ /* 0x000fe2000bf86270 */
[----:B------:R-:W3:Y:S01]  /*10a90*/  LDL.LU R28, [R1+0x420] ;  /* 0x00042000011c7983 */ /* 0x000ee20000300800 */
[----:B------:R-:W-:Y:S02]  /*10aa0*/  PRMT R51, RZ, 0x7610, R51 ;  /* 0x00007610ff337816 */ /* 0x000fe40000000033 */
[----:B------:R-:W-:Y:S01]  /*10ab0*/  PRMT R27, RZ, 0x7610, R27 ;  /* 0x00007610ff1b7816 */ /* 0x000fe2000000001b */
[----:B------:R-:W2:Y:S04]  /*10ac0*/  LDL.LU R48, [R1+0x410] ;  /* 0x0004100001307983 */ /* 0x000ea80000300800 */
[----:B------:R0:W2:Y:S01]  /*10ad0*/  @!P3 LDG.E.U16 R51, desc[UR22][R44.64] ;  /* 0x000000162c33b981 */ /* 0x0000a2000c1e1500 */
[----:B-1----:R-:W-:-:S03]  /*10ae0*/  SHF.R.U32.HI R13, RZ, 0x6, R43 ;  /* 0x00000006ff0d7819 */ /* 0x002fc6000001162b */
[----:B------:R-:W2:Y:S01]  /*10af0*/  @!P4 LDG.E.U16 R12, desc[UR22][R18.64] ;  /* 0x00000016120cc981 */ /* 0x000ea2000c1e1500 */
[----:B------:R-:W-:-:S04]  /*10b00*/  SGXT.U32 R13, R13, 0x1 ;  /* 0x000000010d0d781a */ /* 0x000fc80000000000 */
[----:B------:R-:W-:Y:S02]  /*10b10*/  LOP3.LUT R13, R13, 0x56, RZ, 0xfc, !PT ;  /* 0x000000560d0d7812 */ /* 0x000fe400078efcff */
[----:B------:R-:W-:Y:S02]  /*10b20*/  LEA.HI R43, R43, 0x5e, RZ, 0x1a ;  /* 0x0000005e2b2b7811 */ /* 0x000fe400078fd0ff */
[----:B------:R-:W-:Y:S02]  /*10b30*/  ISETP.GE.AND P5, PT, R13, UR8, PT ;  /* 0x000000080d007c0c */ /* 0x000fe4000bfa6270 */
[----:B------:R-:W-:Y:S02]  /*10b40*/  ISETP.GE.AND P3, PT, R43, UR8, PT ;  /* 0x000000082b007c0c */ /* 0x000fe4000bf66270 */
[----:B------:R-:W-:Y:S02]  /*10b50*/  PRMT R29, RZ, 0x7610, R29 ;  /* 0x00007610ff1d7816 */ /* 0x000fe4000000001d */
[----:B------:R-:W-:-:S06]  /*10b60*/  PRMT R2, RZ, 0x7610, R2 ;  /* 0x00007610ff027816 */ /* 0x000fcc0000000002 */
[----:B------:R1:W2:Y:S04]  /*10b70*/  @!P6 LDG.E.U16 R2, desc[UR22][R14.64] ;  /* 0x000000160e02e981 */ /* 0x0002a8000c1e1500 */
[----:B------:R-:W1:Y:S04]  /*10b80*/  LDL.LU.64 R14, [R1+0x8] ;  /* 0x00000800010e7983 */ /* 0x000e680000300a00 */
[----:B------:R-:W3:Y:S04]  /*10b90*/  LDL.LU.64 R44, [R1+0xa0] ;  /* 0x0000a000012c7983 */ /* 0x000ee80000300a00 */
[----:B------:R-:W3:Y:S04]  /*10ba0*/  LDL.LU.64 R30, [R1+0x118] ;  /* 0x00011800011e7983 */ /* 0x000ee80000300a00 */
[----:B------:R0:W-:Y:S04]  /*10bb0*/  STL.64 [R1+0x130], R18 ;  /* 0x0001301201007387 */ /* 0x0001e80000100a00 */
[----:B------:R-:W3:Y:S01]  /*10bc0*/  LDL.LU.64 R46, [R1+0x40] ;  /* 0x00004000012e7983 */ /* 0x000ee20000300a00 */
[----:B----4-:R-:W-:-:S04]  /*10bd0*/  IMAD.WIDE R16, R53, 0x2, R16 ;  /* 0x0000000235107825 */ /* 0x010fc800078e0210 */
[----:B0-----:R-:W-:Y:S01]  /*10be0*/  IMAD.WIDE R32, R53, 0x2, R32 ;  /* 0x0000000235207825 */ /* 0x001fe200078e0220 */
[----:B------:R-:W4:Y:S04]  /*10bf0*/  @!P3 LDG.E.U16 R29, desc[UR22][R16.64] ;  /* 0x00000016101db981 */ /* 0x000f28000c1e1500 */
[----:B------:R-:W4:Y:S01]  /*10c00*/  @!P5 LDG.E.U16 R27, desc[UR22][R32.64] ;  /* 0x00000016201bd981 */ /* 0x000f22000c1e1500 */
[----:B------:R-:W0:Y:S01]  /*10c10*/  S2R R13, SR_TID.X ;  /* 0x00000000000d7919 */ /* 0x000e220000002100 */
[----:B------:R-:W1:Y:S02]  /*10c20*/  S2R R43, SR_TID.X ;  /* 0x00000000002b7919 */ /* 0x000e640000002100 */
[----:B------:R-:W4:Y:S01]  /*10c30*/  LDL.LU.64 R18, [R1+0x9b8] ;  /* 0x0009b80001127983 */ /* 0x000f220000300a00 */
[----:B0-----:R-:W-:-:S04]  /*10c40*/  SHF.R.U32.HI R13, RZ, 0x6, R13 ;  /* 0x00000006ff0d7819 */ /* 0x001fc8000001160d */
[----:B------:R-:W-:-:S04]  /*10c50*/  SGXT.U32 R13, R13, 0x1 ;  /* 0x000000010d0d781a */ /* 0x000fc80000000000 */
[----:B------:R-:W-:-:S04]  /*10c60*/  LOP3.LUT R13, R13, 0x66, RZ, 0xfc, !PT ;  /* 0x000000660d0d7812 */ /* 0x000fc800078efcff */
[----:B------:R-:W-:Y:S02]  /*10c70*/  ISETP.GE.AND P2, PT, R13, UR8, PT ;  /* 0x000000080d007c0c */ /* 0x000fe4000bf46270 */
[----:B------:R-:W0:Y:S01]  /*10c80*/  S2R R13, SR_TID.X ;  /* 0x00000000000d7919 */ /* 0x000e220000002100 */
[----:B------:R-:W-:Y:S04]  /*10c90*/  STL.64 [R1+0x120], R16 ;  /* 0x0001201001007387 */ /* 0x000fe80000100a00 */
[----:B------:R-:W-:Y:S04]  /*10ca0*/  STL.64 [R1+0x78], R32 ;  /* 0x0000782001007387 */ /* 0x000fe80000100a00 */
[----:B--2---:R1:W-:Y:S02]  /*10cb0*/  STL [R1+0x45c], R12 ;  /* 0x00045c0c01007387 */ /* 0x0043e40000100800 */
[----:B-1----:R-:W-:-:S02]  /*10cc0*/  LEA.HI R12, R43, 0x6e, RZ, 0x1a ;  /* 0x0000006e2b0c7811 */ /* 0x002fc400078fd0ff */
[----:B0-----:R-:W-:-:S04]  /*10cd0*/  SHF.R.U32.HI R43, RZ, 0x6, R13 ;  /* 0x00000006ff2b7819 */ /* 0x001fc8000001160d */
[----:B------:R-:W-:Y:S02]  /*10ce0*/  SGXT.U32 R43, R43, 0x1 ;  /* 0x000000012b2b781a */ /* 0x000fe40000000000 */
[----:B------:R-:W-:Y:S02]  /*10cf0*/  ISETP.GE.AND P4, PT, R12, UR8, PT ;  /* 0x000000080c007c0c */ /* 0x000fe4000bf86270 */
[----:B------:R-:W-:Y:S01]  /*10d00*/  LOP3.LUT R43, R43, 0x76, RZ, 0xfc, !PT ;  /* 0x000000762b2b7812 */ /* 0x000fe200078efcff */
[----:B------:R-:W2:Y:S01]  /*10d10*/  LDL.LU R12, [R1+0x9b0] ;  /* 0x0009b000010c7983 */ /* 0x000ea20000300800 */
[----:B------:R-:W-:-:S03]  /*10d20*/  LEA.HI R13, R13, 0x7e, RZ, 0x1a ;  /* 0x0000007e0d0d7811 */ /* 0x000fc600078fd0ff */
[----:B------:R-:W2:Y:S01]  /*10d30*/  LDL.LU.64 R32, [R1+0x9a8] ;  /* 0x0009a80001207983 */ /* 0x000ea20000300a00 */
[----:B------:R-:W-:Y:S02]  /*10d40*/  ISETP.GE.AND P5, PT, R43, UR8, PT ;  /* 0x000000082b007c0c */ /* 0x000fe4000bfa6270 */
[----:B------:R-:W-:Y:S01]  /*10d50*/  ISETP.GE.AND P3, PT, R13, UR8, PT ;  /* 0x000000080d007c0c */ /* 0x000fe2000bf66270 */
[----:B---3--:R-:W-:-:S04]  /*10d60*/  IMAD.WIDE R44, R53, 0x2, R44 ;  /* 0x00000002352c7825 */ /* 0x008fc800078e022c */
[----:B------:R-:W-:-:S04]  /*10d70*/  IMAD.WIDE R14, R53, 0x2, R14 ;  /* 0x00000002350e7825 */ /* 0x000fc800078e020e */
[----:B------:R-:W-:-:S04]  /*10d80*/  IMAD.WIDE R30, R53, 0x2, R30 ;  /* 0x00000002351e7825 */ /* 0x000fc800078e021e */
[----:B------:R-:W-:Y:S01]  /*10d90*/  IMAD.WIDE R46, R53, 0x2, R46 ;  /* 0x00000002352e7825 */ /* 0x000fe200078e022e */
[----:B----4-:R0:W-:Y:S04]  /*10da0*/  STL [R1+0x458], R27 ;  /* 0x0004581b01007387 */ /* 0x0101e80000100800 */
[----:B0-----:R-:W3:Y:S04]  /*10db0*/  LDL.LU R27, [R1+0x9a4] ;  /* 0x0009a400011b7983 */ /* 0x001ee80000300800 */
[----:B------:R-:W4:Y:S04]  /*10dc0*/  LDL.LU R43, [R1+0x9a0] ;  /* 0x0009a000012b7983 */ /* 0x000f280000300800 */
[----:B------:R-:W2:Y:S04]  /*10dd0*/  LDL.LU.64 R16, [R1+0x998] ;  /* 0x0009980001107983 */ /* 0x000ea80000300a00 */
[----:B------:R0:W-:Y:S04]  /*10de0*/  STL [R1+0x454], R29 ;  /* 0x0004541d01007387 */ /* 0x0001e80000100800 */
[----:B0-----:R-:W2:Y:S04]  /*10df0*/  LDL.LU R29, [R1+0x990] ;  /* 0x00099000011d7983 */ /* 0x001ea80000300800 */
[----:B------:R-:W3:Y:S04]  /*10e00*/  LDL.LU R13, [R1+0x98c] ;  /* 0x00098c00010d7983 */ /* 0x000ee80000300800 */
[----:B------:R-:W3:Y:S01]  /*10e10*/  LDL.LU R53, [R1+0x988] ;  /* 0x0009880001357983 */ /* 0x000ee20000300800 */
[----:B----4-:R-:W-:-:S06]  /*10e20*/  PRMT R43, RZ, 0x7610, R43 ;  /* 0x00007610ff2b7816 */ /* 0x010fcc000000002b */
[----:B------:R-:W4:Y:S01]  /*10e30*/  @!P2 LDG.E.U16 R43, desc[UR22][R46.64] ;  /* 0x000000162e2ba981 */ /* 0x000f22000c1e1500 */
[----:B--2---:R-:W-:Y:S02]  /*10e40*/  PRMT R29, RZ, 0x7610, R29 ;  /* 0x00007610ff1d7816 */ /* 0x004fe4000000001d */
[----:B---3--:R-:W-:-:S04]  /*10e50*/  PRMT R13, RZ, 0x7610, R13 ;  /* 0x00007610ff0d7816 */ /* 0x008fc8000000000d */
[----:B------:R-:W2:Y:S01]  /*10e60*/  @!P4 LDG.E.U16 R29, desc[UR22][R30.64] ;  /* 0x000000161e1dc981 */ /* 0x000ea2000c1e1500 */
[----:B------:R-:W-:-:S03]  /*10e70*/  PRMT R53, RZ, 0x7610, R53 ;  /* 0x00007610ff357816 */ /* 0x000fc60000000035 */
[----:B------:R-:W3:Y:S04]  /*10e80*/  @!P5 LDG.E.U16 R13, desc[UR22][R14.64] ;  /* 0x000000160e0dd981 */ /* 0x000ee8000c1e1500 */
[----:B------:R-:W3:Y:S04]  /*10e90*/  @!P3 LDG.E.U16 R53, desc[UR22][R44.64] ;  /* 0x000000162c35b981 */ /* 0x000ee8000c1e1500 */
[----:B------:R-:W-:Y:S04]  /*10ea0*/  STL.64 [R1+0xa0], R44 ;  /* 0x0000a02c01007387 */ /* 0x000fe80000100a00 */
[----:B------:R-:W-:Y:S04]  /*10eb0*/  STL.64 [R1+0x8], R14 ;  /* 0x0000080e01007387 */ /* 0x000fe80000100a00 */
[----:B------:R-:W-:Y:S04]  /*10ec0*/  STL.64 [R1+0x118], R30 ;  /* 0x0001181e01007387 */ /* 0x000fe80000100a00 */
[----:B------:R0:W-:Y:S04]  /*10ed0*/  STL.64 [R1+0x40], R46 ;  /* 0x0000402e01007387 */ /* 0x0001e80000100a00 */
[----:B0-----:R-:W3:Y:S01]  /*10ee0*/  LDL.LU.64 R46, [R1+0x980] ;  /* 0x00098000012e7983 */ /* 0x001ee20000300a00 */
[----:B------:R-:W-:Y:S06]  /*10ef0*/  BAR.SYNC.DEFER_BLOCKING 0x0 ;  /* 0x0000000000007b1d */ /* 0x000fec0000010000 */
[----:B----4-:R0:W-:Y:S04]  /*10f00*/  STL [R1+0x450], R43 ;  /* 0x0004502b01007387 */ /* 0x0101e80000100800 */
[----:B0-----:R-:W4:Y:S04]  /*10f10*/  LDL.LU R43, [R1+0x978] ;  /* 0x00097800012b7983 */ /* 0x001f280000300800 */
[----:B------:R-:W4:Y:S04]  /*10f20*/  LDL.LU.64 R30, [R1+0x970] ;  /* 0x00097000011e7983 */ /* 0x000f280000300a00 */
[----:B--2---:R0:W-:Y:S04]  /*10f30*/  STL [R1+0x44c], R29 ;  /* 0x00044c1d01007387 */ /* 0x0041e80000100800 */
[----:B0-----:R-:W2:Y:S04]  /*10f40*/  LDL.LU R29, [R1+0x968] ;  /* 0x00096800011d7983 */ /* 0x001ea80000300800 */
[----:B------:R-:W2:Y:S04]  /*10f50*/  LDL.LU.64 R14, [R1+0x960] ;  /* 0x00096000010e7983 */ /* 0x000ea80000300a00 */
[----:B---3--:R0:W-:Y:S04]  /*10f60*/  STL [R1+0x448], R13 ;  /* 0x0004480d01007387 */ /* 0x0081e80000100800 */
[----:B0-----:R-:W3:Y:S04]  /*10f70*/  LDL.LU R13, [R1+0x958] ;  /* 0x00095800010d7983 */ /* 0x001ee80000300800 */
[----:B------:R-:W2:Y:S04]  /*10f80*/  LDL.LU.64 R44, [R1+0x950] ;  /* 0x00095000012c7983 */ /* 0x000ea80000300a00 */
[----:B------:R0:W-:Y:S04]  /*10f90*/  STL [R1+0x444], R53 ;  /* 0x0004443501007387 */ /* 0x0001e80000100800 */
[----:B0-----:R-:W2:Y:S04]  /*10fa0*/  LDL.LU R53, [R1+0x94c] ;  /* 0x00094c0001357983 */ /* 0x001ea80000300800 */
[----:B--2---:R0:W-:Y:S04]  /*10fb0*/  STS.U16 [R53+UR11+0x8000], R28 ;  /* 0x0080001c35007988 */ /* 0x0041e8000800040b */
[----:B---3--:R1:W-:Y:S04]  /*10fc0*/  STS.U16 [R53+UR11+0x8800], R13 ;  /* 0x0088000d35007988 */ /* 0x0083e8000800040b */
[----:B----4-:R2:W-:Y:S04]  /*10fd0*/  STS.U16 [R53+UR11+0x8c00], R43 ;  /* 0x008c002b35007988 */ /* 0x0105e8000800040b */
[----:B0-----:R-:W3:Y:S04]  /*10fe0*/  LDL.LU R28, [R1+0x948] ;  /* 0x00094800011c7983 */ /* 0x001ee80000300800 */
[----:B-1----:R-:W4:Y:S04]  /*10ff0*/  LDL.LU R13, [R1+0x944] ;  /* 0x00094400010d7983 */ /* 0x002f280000300800 */
[----:B--2---:R-:W2:Y:S04]  /*11000*/  LDL.LU R43, [R1+0x940] ;  /* 0x00094000012b7983 */ /* 0x004ea80000300800 */
[----:B------:R0:W-:Y:S04]  /*11010*/  STS.U16 [R53+UR11+0x9000], R27 ;  /* 0x0090001b35007988 */ /* 0x0001e8000800040b */
[----:B------:R1:W-:Y:S04]  /*11020*/  STS.U16 [R53+UR11+0x9400], R12 ;  /* 0x0094000c35007988 */ /* 0x0003e8000800040b */
[----:B0-----:R-:W2:Y:S04]  /*11030*/  LDL.LU R27, [R1+0x93c] ;  /* 0x00093c00011b7983 */ /* 0x001ea80000300800 */
[----:B-1----:R-:W2:Y:S04]  /*11040*/  LDL.LU R12, [R1+0x938] ;  /* 0x00093800010c7983 */ /* 0x002ea80000300800 */
[----:B------:R0:W-:Y:S04]  /*11050*/  STS.U16 [R53+UR11+0x9800], R52 ;  /* 0x0098003435007988 */ /* 0x0001e8000800040b */
[----:B0-----:R-:W3:Y:S04]  /*11060*/  LDL.LU R52, [R1+0x934] ;  /* 0x0009340001347983 */ /* 0x001ee80000300800 */
[----:B------:R0:W-:Y:S04]  /*11070*/  STS.U16 [R53+UR11+0x8400], R48 ;  /* 0x0084003035007988 */ /* 0x0001e8000800040b */
[----:B------:R1:W-:Y:S01]  /*11080*/  STS.U16 [R53+UR11+0x9c00], R4 ;  /* 0x009c000435007988 */ /* 0x0003e2000800040b */
[----:B0-----:R-:W-:-:S03]  /*11090*/  LOP3.LUT R48, R53, 0x20, RZ, 0x3c, !PT ;  /* 0x0000002035307812 */ /* 0x001fc600078e3cff */
[----:B------:R0:W-:Y:S04]  /*110a0*/  STS.U16 [R53+UR11+0xa000], R5 ;  /* 0x00a0000535007988 */ /* 0x0001e8000800040b */
[----:B------:R0:W-:Y:S04]  /*110b0*/  STS.U16 [R53+UR11+0xa400], R0 ;  /* 0x00a4000035007988 */ /* 0x0001e8000800040b */
[----:B------:R0:W-:Y:S04]  /*110c0*/  STS.U16 [R53+UR11+0xa800], R6 ;  /* 0x00a8000635007988 */ /* 0x0001e8000800040b */
[----:B------:R0:W-:Y:S04]  /*110d0*/  STS.U16 [R53+UR11+0xac00], R7 ;  /* 0x00ac000735007988 */ /* 0x0001e8000800040b */
[----:B------:R0:W-:Y:S04]  /*110e0*/  STS.U16 [R53+UR11+0xb000], R8 ;  /* 0x00b0000835007988 */ /* 0x0001e8000800040b */
[----:B------:R0:W-:Y:S04]  /*110f0*/  STS.U16 [R53+UR11+0xb400], R9 ;  /* 0x00b4000935007988 */ /* 0x0001e8000800040b */
[----:B------:R0:W-:Y:S04]  /*11100*/  STS.U16 [R53+UR11+0xb800], R10 ;  /* 0x00b8000a35007988 */ /* 0x0001e8000800040b */
[----:B------:R0:W-:Y:S04]  /*11110*/  STS.U16 [R53+UR11+0xbc00], R11 ;  /* 0x00bc000b35007988 */ /* 0x0001e8000800040b */
[----:B-1----:R-:W3:Y:S04]  /*11120*/  LDL.LU R4, [R1+0x930] ;  /* 0x0009300001047983 */ /* 0x002ee80000300800 */
[----:B0-----:R-:W3:Y:S04]  /*11130*/  LDL.LU R5, [R1+0x92c] ;  /* 0x00092c0001057983 */ /* 0x001ee80000300800 */
[----:B------:R-:W3:Y:S04]  /*11140*/  LDL.LU R0, [R1+0x928] ;  /* 0x0009280001007983 */ /* 0x000ee80000300800 */
[----:B------:R-:W3:Y:S04]  /*11150*/  LDL.LU R6, [R1+0x924] ;  /* 0x0009240001067983 */ /* 0x000ee80000300800 */
[----:B------:R-:W3:Y:S04]  /*11160*/  LDL.LU R7, [R1+0x920] ;  /* 0x0009200001077983 */ /* 0x000ee80000300800 */
[----:B------:R-:W3:Y:S04]  /*11170*/  LDL.LU R8, [R1+0x91c] ;  /* 0x00091c0001087983 */ /* 0x000ee80000300800 */
[----:B------:R-:W3:Y:S04]  /*11180*/  LDL.LU R9, [R1+0x918] ;  /* 0x0009180001097983 */ /* 0x000ee80000300800 */
[----:B------:R-:W3:Y:S04]  /*11190*/  LDL.LU R10, [R1+0x914] ;  /* 0x00091400010a7983 */ /* 0x000ee80000300800 */
[----:B------:R-:W3:Y:S04]  /*111a0*/  LDL.LU R11, [R1+0x910] ;  /* 0x00091000010b7983 */ /* 0x000ee80000300800 */
[----:B------:R-:W-:Y:S04]  /*111b0*/  STL [R1+0x580], R53 ;  /* 0x0005803501007387 */ /* 0x000fe80000100800 */
[----:B--2---:R-:W-:Y:S04]  /*111c0*/  STS.U16 [R48+UR11+0x8100], R12 ;  /* 0x0081000c30007988 */ /* 0x004fe8000800040b */
[----:B----4-:R-:W-:Y:S04]  /*111d0*/  STS.U16 [R48+UR11+0x8500], R13 ;  /* 0x0085000d30007988 */ /* 0x010fe8000800040b */
        /* <DEDUP_REMOVED lines=8> */
[----:B0-----:R-:W0:Y:S02]  /*11260*/  S2R R3, SR_TID.X ;  /* 0x0000000000037919 */ /* 0x001e240000002100 */
[----:B---3--:R0:W-:Y:S04]  /*11270*/  STL.64 [R1+0x660], R52 ;  /* 0x0006603401007387 */ /* 0x0081e80000100a00 */
[----:B------:R-:W2:Y:S04]  /*11280*/  LDL.LU R12, [R1+0x90c] ;  /* 0x00090c00010c7983 */ /* 0x000ea80000300800 */
[----:B------:R-:W2:Y:S04]  /*11290*/  LDL.LU R13, [R1+0x908] ;  /* 0x00090800010d7983 */ /* 0x000ea80000300800 */
[----:B------:R-:W3:Y:S04]  /*112a0*/  LDL.LU R14, [R1+0x904] ;  /* 0x00090400010e7983 */ /* 0x000ee80000300800 */
[----:B------:R-:W3:Y:S04]  /*112b0*/  LDL.LU R15, [R1+0x900] ;  /* 0x00090000010f7983 */ /* 0x000ee80000300800 */
[----:B------:R1:W-:Y:S04]  /*112c0*/  STS.U16 [R48+UR11+0xa900], R21 ;  /* 0x00a9001530007988 */ /* 0x0003e8000800040b */
[----:B------:R-:W4:Y:S01]  /*112d0*/  LDL.LU R16, [R1+0x8fc] ;  /* 0x0008fc0001107983 */ /* 0x000f220000300800 */
[----:B0-----:R-:W-:Y:S01]  /*112e0*/  IMAD.SHL.U32 R52, R3, 0x2, RZ ;  /* 0x0000000203347824 */ /* 0x001fe200078e00ff */
[----:B------:R-:W-:-:S02]  /*112f0*/  SHF.R.S32.HI R53, RZ, 0x6, R3 ;  /* 0x00000006ff357819 */ /* 0x000fc40000011403 */
[----:B------:R0:W-:Y:S02]  /*11300*/  STS.U16 [R48+UR11+0xad00], R22 ;  /* 0x00ad001630007988 */ /* 0x0001e4000800040b */
[----:B------:R-:W-:Y:S02]  /*11310*/  SGXT R53, R53, 0x1 ;  /* 0x000000013535781a */ /* 0x000fe40000000200 */
[----:B------:R-:W4:Y:S01]  /*11320*/  LDL.LU R17, [R1+0x8f8] ;  /* 0x0008f80001117983 */ /* 0x000f220000300800 */
[----:B------:R-:W-:-:S03]  /*11330*/  LOP3.LUT R52, R52, 0x7e, RZ, 0xc0, !PT ;  /* 0x0000007e34347812 */ /* 0x000fc600078ec0ff */
[----:B------:R-:W-:Y:S01]  /*11340*/  STS.U16 [R48+UR11+0xb100], R23 ;  /* 0x00b1001730007988 */ /* 0x000fe2000800040b */
[----:B------:R-:W-:-:S03]  /*11350*/  LOP3.LUT R52, R52, 0x90, R53, 0x78, !PT ;  /* 0x0000009034347812 */ /* 0x000fc600078e7835 */
[----:B------:R-:W4:Y:S01]  /*11360*/  LDL.LU R18, [R1+0x8f4] ;  /* 0x0008f40001127983 */ /* 0x000f220000300800 */
[----:B------:R-:W-:-:S03]  /*11370*/  LOP3.LUT R52, R52, 0x40, RZ, 0x3c, !PT ;  /* 0x0000004034347812 */ /* 0x000fc600078e3cff */
[----:B------:R-:W-:Y:S04]  /*11380*/  STS.U16 [R48+UR11+0xb500], R24 ;  /* 0x00b5001830007988 */ /* 0x000fe8000800040b */
[----:B------:R-:W4:Y:S04]  /*11390*/  LDL.LU R19, [R1+0x8f0] ;  /* 0x0008f00001137983 */ /* 0x000f280000300800 */
[----:B------:R-:W-:Y:S04]  /*113a0*/  STS.U16 [R48+UR11+0xb900], R25 ;  /* 0x00b9001930007988 */ /* 0x000fe8000800040b */
[----:B------:R-:W4:Y:S04]  /*113b0*/  LDL.LU R20, [R1+0x8ec] ;  /* 0x0008ec0001147983 */ /* 0x000f280000300800 */
[----:B------:R0:W-:Y:S04]  /*113c0*/  STS.U16 [R48+UR11+0xbd00], R26 ;  /* 0x00bd001a30007988 */ /* 0x0001e8000800040b */
[----:B-1----:R-:W4:Y:S04]  /*113d0*/  LDL.LU R21, [R1+0x8e8] ;  /* 0x0008e80001157983 */ /* 0x002f280000300800 */
[----:B0-----:R-:W4:Y:S01]  /*113e0*/  LDL.LU R22, [R1+0x8e4] ;  /* 0x0008e40001167983 */ /* 0x001f220000300800 */
[----:B------:R-:W-:Y:S01]  /*113f0*/  SHF.R.S32.HI R48, RZ, 0x6, R3 ;  /* 0x00000006ff307819 */ /* 0x000fe20000011403 */
[----:B------:R-:W-:-:S02]  /*11400*/  IMAD.SHL.U32 R3, R3, 0x2, RZ ;  /* 0x0000000203037824 */ /* 0x000fc400078e00ff */
[----:B------:R-:W4:Y:S04]  /*11410*/  LDL.LU R23, [R1+0x8e0] ;  /* 0x0008e00001177983 */ /* 0x000f280000300800 */
[----:B------:R-:W4:Y:S01]  /*11420*/  LDL.LU R24, [R1+0x8dc] ;  /* 0x0008dc0001187983 */ /* 0x000f220000300800 */
[----:B------:R-:W-:-:S03]  /*11430*/  SGXT R48, R48, 0x1 ;  /* 0x000000013030781a */ /* 0x000fc60000000200 */
[----:B------:R0:W-:Y:S01]  /*11440*/  STS.U16 [R52+UR11+0x8200], R27 ;  /* 0x0082001b34007988 */ /* 0x0001e2000800040b */
[----:B------:R-:W-:-:S03]  /*11450*/  LOP3.LUT R3, R3, 0x7e, RZ, 0xc0, !PT ;  /* 0x0000007e03037812 */ /* 0x000fc600078ec0ff */
[----:B------:R-:W4:Y:S04]  /*11460*/  LDL.LU R25, [R1+0x8d8] ;  /* 0x0008d80001197983 */ /* 0x000f280000300800 */
[----:B------:R1:W-:Y:S04]  /*11470*/  STS.U16 [R52+UR11+0x8600], R28 ;  /* 0x0086001c34007988 */ /* 0x0003e8000800040b */
[----:B------:R-:W4:Y:S04]  /*11480*/  LDL.LU R26, [R1+0x8d4] ;  /* 0x0008d400011a7983 */ /* 0x000f280000300800 */
[----:B------:R1:W-:Y:S04]  /*11490*/  STS.U16 [R52+UR11+0x8a00], R29 ;  /* 0x008a001d34007988 */ /* 0x0003e8000800040b */
[----:B0-----:R-:W4:Y:S04]  /*114a0*/  LDL.LU R27, [R1+0x8d0] ;  /* 0x0008d000011b7983 */ /* 0x001f280000300800 */
[----:B------:R0:W-:Y:S01]  /*114b0*/  STS.U16 [R52+UR11+0x8e00], R30 ;  /* 0x008e001e34007988 */ /* 0x0001e2000800040b */
[----:B------:R-:W-:-:S03]  /*114c0*/  LOP3.LUT R3, R3, 0x90, R48, 0x78, !PT ;  /* 0x0000009003037812 */ /* 0x000fc600078e7830 */
[----:B-1----:R-:W4:Y:S04]  /*114d0*/  LDL.LU R28, [R1+0x8cc] ;  /* 0x0008cc00011c7983 */ /* 0x002f280000300800 */
[----:B------:R1:W-:Y:S04]  /*114e0*/  STS.U16 [R52+UR11+0x9200], R31 ;  /* 0x0092001f34007988 */ /* 0x0003e8000800040b */
[----:B------:R-:W4:Y:S04]  /*114f0*/  LDL.LU R29, [R1+0x8c8] ;  /* 0x0008c800011d7983 */ /* 0x000f280000300800 */
[----:B------:R1:W-:Y:S04]  /*11500*/  STS.U16 [R52+UR11+0x9600], R32 ;  /* 0x0096002034007988 */ /* 0x0003e8000800040b */
[----:B0-----:R-:W4:Y:S04]  /*11510*/  LDL.LU R30, [R1+0x8c4] ;  /* 0x0008c400011e7983 */ /* 0x001f280000300800 */
[----:B------:R0:W-:Y:S04]  /*11520*/  STS.U16 [R52+UR11+0x9a00], R33 ;  /* 0x009a002134007988 */ /* 0x0001e8000800040b */
[----:B-1----:R-:W4:Y:S04]  /*11530*/  LDL.LU R31, [R1+0x8c0] ;  /* 0x0008c000011f7983 */ /* 0x002f280000300800 */
[----:B------:R1:W-:Y:S01]  /*11540*/  STS.U16 [R52+UR11+0x9e00], R34 ;  /* 0x009e002234007988 */ /* 0x0003e2000800040b */
[----:B------:R-:W-:-:S03]  /*11550*/  LOP3.LUT R3, R3, 0x60, RZ, 0x3c, !PT ;  /* 0x0000006003037812 */ /* 0x000fc600078e3cff */
[----:B------:R-:W4:Y:S04]  /*11560*/  LDL.LU R32, [R1+0x8bc] ;  /* 0x0008bc0001207983 */ /* 0x000f280000300800 */
[----:B------:R1:W-:Y:S04]  /*11570*/  STS.U16 [R52+UR11+0xa200], R35 ;  /* 0x00a2002334007988 */ /* 0x0003e8000800040b */
[----:B0-----:R-:W4:Y:S04]  /*11580*/  LDL.LU R33, [R1+0x8b8] ;  /* 0x0008b80001217983 */ /* 0x001f280000300800 */
[----:B------:R0:W-:Y:S04]  /*11590*/  STS.U16 [R52+UR11+0xa600], R36 ;  /* 0x00a6002434007988 */ /* 0x0001e8000800040b */
[----:B-1----:R-:W4:Y:S04]  /*115a0*/  LDL.LU R34, [R1+0x8b4] ;  /* 0x0008b40001227983 */ /* 0x002f280000300800 */
[----:B------:R1:W-:Y:S04]  /*115b0*/  STS.U16 [R52+UR11+0xaa00], R37 ;  /* 0x00aa002534007988 */ /* 0x0003e8000800040b */
        /* <DEDUP_REMOVED lines=21> */
[----:B------:R-:W-:Y:S04]  /*11710*/  STS.U16 [R3+UR11+0x9700], R50 ;  /* 0x0097003203007988 */ /* 0x000fe8000800040b */
[----:B-1----:R-:W4:Y:S04]  /*11720*/  LDL.LU R46, [R1+0x884] ;  /* 0x00088400012e7983 */ /* 0x002f280000300800 */
[----:B------:R-:W-:Y:S04]  /*11730*/  STS.U16 [R3+UR11+0x9b00], R51 ;  /* 0x009b003303007988 */ /* 0x000fe8000800040b */
[----:B------:R-:W4:Y:S04]  /*11740*/  LDL.LU R47, [R1+0x880] ;  /* 0x00088000012f7983 */ /* 0x000f280000300800 */
[----:B------:R-:W-:Y:S04]  /*11750*/  STS.U16 [R3+UR11+0x9f00], R49 ;  /* 0x009f003103007988 */ /* 0x000fe8000800040b */
[----:B------:R0:W-:Y:S04]  /*11760*/  STS.U16 [R3+UR11+0xa300], R2 ;  /* 0x00a3000203007988 */ /* 0x0001e8000800040b */
[----:B0-----:R-:W4:Y:S01]  /*11770*/  LDL.LU.64 R2, [R1+0x1b0] ;  /* 0x0001b00001027983 */ /* 0x001f220000300a00 */
[----:B------:R-:W-:-:S03]  /*11780*/  IMAD.WIDE R4, R0, 0x2, R4 ;  /* 0x0000000200047825 */ /* 0x000fc600078e0204 */
[----:B------:R-:W4:Y:S01]  /*11790*/  LDL.LU.64 R48, [R1+0x1f0] ;  /* 0x0001f00001307983 */ /* 0x000f220000300a00 */
[----:B------:R-:W-:-:S03]  /*117a0*/  IMAD.WIDE R6, R0, 0x2, R6 ;  /* 0x0000000200067825 */ /* 0x000fc600078e0206 */
[----:B------:R-:W4:Y:S01]  /*117b0*/  LDL.LU.64 R52, [R1+0x1f8] ;  /* 0x0001f80001347983 */ /* 0x000f220000300a00 */
[----:B------:R-:W-:-:S03]  /*117c0*/  IMAD.WIDE R8, R0, 0x2, R8 ;  /* 0x0000000200087825 */ /* 0x000fc600078e0208 */
[----:B------:R-:W4:Y:S01]  /*117d0*/  LDL.LU.64 R50, [R1+0x1b8] ;  /* 0x0001b80001327983 */ /* 0x000f220000300a00 */
[----:B------:R-:W-:-:S03]  /*117e0*/  IMAD.WIDE R10, R0, 0x2, R10 ;  /* 0x00000002000a7825 */ /* 0x000fc600078e020a */
[----:B------:R-:W-:Y:S04]  /*117f0*/  STL.64 [R1+0x668], R4 ;  /* 0x0006680401007387 */ /* 0x000fe80000100a00 */
[----:B------:R0:W-:Y:S01]  /*11800*/  STL.64 [R1+0x688], R6 ;  /* 0x0006880601007387 */ /* 0x0001e20000100a00 */
[----:B--2---:R-:W-:-:S03]  /*11810*/  IMAD.WIDE R12, R0, 0x2, R12 ;  /* 0x00000002000c7825 */ /* 0x004fc600078e020c */
[----:B0-----:R-:W2:Y:S04]  /*11820*/  LDL.LU.64 R6, [R1+0x200] ;  /* 0x0002000001067983 */ /* 0x001ea80000300a00 */
[----:B------:R0:W-:Y:S01]  /*11830*/  STL.64 [R1+0x6b0], R8 ;  /* 0x0006b00801007387 */ /* 0x0001e20000100a00 */
[----:B---3--:R-:W-:-:S03]  /*11840*/  IMAD.WIDE R14, R0, 0x2, R14 ;  /* 0x00000002000e7825 */ /* 0x008fc600078e020e */
[----:B0-----:R-:W3:Y:S04]  /*11850*/  LDL.LU.64 R8, [R1+0x1c8] ;  /* 0x0001c80001087983 */ /* 0x001ee80000300a00 */
[----:B------:R-:W-:Y:S01]  /*11860*/  STL [R1+0x700], R10 ;  /* 0x0007000a01007387 */ /* 0x000fe20000100800 */
[----:B----4-:R-:W-:-:S03]  /*11870*/  IMAD.WIDE R16, R0, 0x2, R16 ;  /* 0x0000000200107825 */ /* 0x010fc600078e0210 */
[----:B------:R-:W-:Y:S04]  /*11880*/  STL [R1+0x6fc], R11 ;  /* 0x0006fc0b01007387 */ /* 0x000fe80000100800 */
[----:B------:R-:W-:Y:S04]  /*11890*/  STL.64 [R1+0x878], R10 ;  /* 0x0008780a01007387 */ /* 0x000fe80000100a00 */
[----:B------:R-:W-:Y:S04]  /*118a0*/  STL [R1+0x758], R12 ;  /* 0x0007580c01007387 */ /* 0x000fe80000100800 */
[----:B------:R-:W-:Y:S01]  /*118b0*/  STL [R1+0x754], R13 ;  /* 0x0007540d01007387 */ /* 0x000fe20000100800 */
[----:B------:R-:W-:-:S03]  /*118c0*/  IMAD.WIDE R18, R0, 0x2, R18 ;  /* 0x0000000200127825 */ /* 0x000fc600078e0212 */
[----:B------:R-:W-:Y:S04]  /*118d0*/  STL [R1+0x7b0], R14 ;  /* 0x0007b00e01007387 */ /* 0x000fe80000100800 */
[----:B------:R-:W-:Y:S04]  /*118e0*/  STL [R1+0x7ac], R15 ;  /* 0x0007ac0f01007387 */ /* 0x000fe80000100800 */
[----:B------:R-:W-:Y:S04]  /*118f0*/  STL [R1+0x808], R16 ;  /* 0x0008081001007387 */ /* 0x000fe80000100800 */
[----:B------:R-:W-:Y:S01]  /*11900*/  STL [R1+0x804], R17 ;  /* 0x0008041101007387 */ /* 0x000fe20000100800 */
[----:B------:R-:W-:-:S03]  /*11910*/  IMAD.WIDE R20, R0, 0x2, R20 ;  /* 0x0000000200147825 */ /* 0x000fc600078e0214 */
[----:B------:R0:W-:Y:S01]  /*11920*/  STL.64 [R1+0x678], R18 ;  /* 0x0006781201007387 */ /* 0x0001e20000100a00 */
[----:B------:R-:W-:-:S03]  /*11930*/  IMAD.WIDE R22, R0, 0x2, R22 ;  /* 0x0000000200167825 */ /* 0x000fc600078e0216 */
[----:B0-----:R-:W4:Y:S04]  /*11940*/  LDL.LU.64 R18, [R1+0x1e8] ;  /* 0x0001e80001127983 */ /* 0x001f280000300a00 */
[----:B------:R0:W-:Y:S01]  /*11950*/  STL.64 [R1+0x680], R20 ;  /* 0x0006801401007387 */ /* 0x0001e20000100a00 */
[----:B------:R-:W-:-:S03]  /*11960*/  IMAD.WIDE R24, R0, 0x2, R24 ;  /* 0x0000000200187825 */ /* 0x000fc600078e0218 */
[----:B0-----:R-:W2:Y:S04]  /*11970*/  LDL.LU.64 R20, [R1+0x1c0] ;  /* 0x0001c00001147983 */ /* 0x001ea80000300a00 */
[----:B------:R-:W-:Y:S01]  /*11980*/  STL.64 [R1+0x690], R22 ;  /* 0x0006901601007387 */ /* 0x000fe20000100a00 */
[----:B------:R-:W-:-:S03]  /*11990*/  IMAD.WIDE R26, R0, 0x2, R26 ;  /* 0x00000002001a7825 */ /* 0x000fc600078e021a */
[----:B------:R-:W-:Y:S04]  /*119a0*/  STL [R1+0x6c8], R24 ;  /* 0x0006c81801007387 */ /* 0x000fe80000100800 */
[----:B------:R-:W-:Y:S04]  /*119b0*/  STL [R1+0x6b8], R25 ;  /* 0x0006b81901007387 */ /* 0x000fe80000100800 */
[----:B------:R-:W-:Y:S01]  /*119c0*/  STL [R1+0x710], R26 ;  /* 0x0007101a01007387 */ /* 0x000fe20000100800 */
[----:B------:R-:W-:-:S03]  /*119d0*/  IMAD.WIDE R28, R0, 0x2, R28 ;  /* 0x00000002001c7825 */ /* 0x000fc600078e021c */
[----:B------:R-:W-:Y:S04]  /*119e0*/  STL [R1+0x704], R27 ;  /* 0x0007041b01007387 */ /* 0x000fe80000100800 */
[----:B------:R-:W-:Y:S04]  /*119f0*/  STL [R1+0x768], R28 ;  /* 0x0007681c01007387 */ /* 0x000fe80000100800 */
[----:B------:R-:W-:Y:S01]  /*11a00*/  STL [R1+0x75c], R29 ;  /* 0x00075c1d01007387 */ /* 0x000fe20000100800 */
[----:B------:R-:W-:-:S05]  /*11a10*/  IMAD.WIDE R30, R0, 0x2, R30 ;  /* 0x00000002001e7825 */ /* 0x000fca00078e021e */
[----:B------:R-:W-:Y:S04]  /*11a20*/  STL [R1+0x7c0], R30 ;  /* 0x0007c01e01007387 */ /* 0x000fe80000100800 */
[----:B------:R-:W-:Y:S01]  /*11a30*/  STL [R1+0x7b4], R31 ;  /* 0x0007b41f01007387 */ /* 0x000fe20000100800 */
[----:B------:R-:W-:-:S05]  /*11a40*/  IMAD.WIDE R32, R0, 0x2, R32 ;  /* 0x0000000200207825 */ /* 0x000fca00078e0220 */
[----:B------:R0:W-:Y:S01]  /*11a50*/  STL.64 [R1+0x810], R32 ;  /* 0x0008102001007387 */ /* 0x0001e20000100a00 */
[----:B------:R-:W-:-:S03]  /*11a60*/  IMAD.WIDE R34, R0, 0x2, R34 ;  /* 0x0000000200227825 */ /* 0x000fc600078e0222 */
[----:B0-----:R-:W2:Y:S04]  /*11a70*/  LDL.LU.64 R32, [R1+0x98] ;  /* 0x0000980001207983 */ /* 0x001ea80000300a00 */
[----:B------:R-:W-:Y:S01]  /*11a80*/  STL.64 [R1+0x698], R34 ;  /* 0x0006982201007387 */ /* 0x000fe20000100a00 */
[----:B------:R-:W-:-:S05]  /*11a90*/  IMAD.WIDE R36, R0, 0x2, R36 ;  /* 0x0000000200247825 */ /* 0x000fca00078e0224 */
[----:B------:R-:W-:Y:S01]  /*11aa0*/  STL.64 [R1+0x6a0], R36 ;  /* 0x0006a02401007387 */ /* 0x000fe20000100a00 */
[----:B------:R-:W-:-:S05]  /*11ab0*/  IMAD.WIDE R38, R0, 0x2, R38 ;  /* 0x0000000200267825 */ /* 0x000fca00078e0226 */
[----:B------:R-:W-:Y:S04]  /*11ac0*/  STL [R1+0x6d8], R38 ;  /* 0x0006d82601007387 */ /* 0x000fe80000100800 */
[----:B------:R-:W-:Y:S01]  /*11ad0*/  STL [R1+0x6a8], R39 ;  /* 0x0006a82701007387 */ /* 0x000fe20000100800 */
[----:B------:R-:W-:-:S03]  /*11ae0*/  IMAD.WIDE R40, R0, 0x2, R40 ;  /* 0x0000000200287825 */ /* 0x000fc600078e0228 */
[----:B------:R-:W-:Y:S04]  /*11af0*/  STL [R1+0x868], R39 ;  /* 0x0008682701007387 */ /* 0x000fe80000100800 */
[----:B------:R-:W-:Y:S01]  /*11b00*/  STL.64 [R1+0x6c0], R40 ;  /* 0x0006c02801007387 */ /* 0x000fe20000100a00 */
[----:B------:R-:W-:-:S05]  /*11b10*/  IMAD.WIDE R42, R0, 0x2, R42 ;  /* 0x00000002002a7825 */ /* 0x000fca00078e022a */
[----:B------:R0:W-:Y:S01]  /*11b20*/  STL.64 [R1+0x708], R42 ;  /* 0x0007082a01007387 */ /* 0x0001e20000100a00 */
[----:B------:R-:W-:-:S03]  /*11b30*/  IMAD.WIDE R44, R0, 0x2, R44 ;  /* 0x00000002002c7825 */ /* 0x000fc600078e022c */
[----:B0-----:R-:W2:Y:S04]  /*11b40*/  LDL.LU.64 R42, [R1+0x1d0] ;  /* 0x0001d000012a7983 */ /* 0x001ea80000300a00 */
[----:B------:R-:W-:Y:S01]  /*11b50*/  STL.64 [R1+0x760], R44 ;  /* 0x0007602c01007387 */ /* 0x000fe20000100a00 */
[----:B------:R-:W-:-:S05]  /*11b60*/  IMAD.WIDE R46, R0, 0x2, R46 ;  /* 0x00000002002e7825 */ /* 0x000fca00078e022e */
[----:B------:R-:W-:Y:S04]  /*11b70*/  STL.64 [R1+0x7b8], R46 ;  /* 0x0007b82e01007387 */ /* 0x000fe80000100a00 */
[----:B------:R-:W2:Y:S01]  /*11b80*/  LDL.LU.64 R10, [R1+0x228] ;  /* 0x00022800010a7983 */ /* 0x000ea20000300a00 */
[----:B------:R-:W-:-:S05]  /*11b90*/  IMAD.WIDE R2, R0, 0x2, R2 ;  /* 0x0000000200027825 */ /* 0x000fca00078e0202 */
[----:B------:R0:W-:Y:S04]  /*11ba0*/  STL.64 [R1+0x1b0], R2 ;  /* 0x0001b00201007387 */ /* 0x0001e80000100a00 */
[----:B0-----:R-:W2:Y:S04]  /*11bb0*/  LDL.LU.64 R2, [R1+0x230] ;  /* 0x0002300001027983 */ /* 0x001ea80000300a00 */
[----:B------:R-:W2:Y:S04]  /*11bc0*/  LDL.LU.64 R46, [R1+0x1e0] ;  /* 0x0001e000012e7983 */ /* 0x000ea80000300a00 */
[----:B------:R-:W2:Y:S01]  /*11bd0*/  LDL.LU.64 R44, [R1+0x1d8] ;  /* 0x0001d800012c7983 */ /* 0x000ea20000300a00 */
[----:B------:R-:W-:-:S04]  /*11be0*/  IMAD.WIDE R50, R0, 0x2, R50 ;  /* 0x0000000200327825 */ /* 0x000fc800078e0232 */
[----:B------:R-:W-:-:S04]  /*11bf0*/  IMAD.WIDE R48, R0, 0x2, R48 ;  /* 0x0000000200307825 */ /* 0x000fc800078e0230 */
[----:B---3--:R-:W-:-:S04]  /*11c00*/  IMAD.WIDE R8, R0, 0x2, R8 ;  /* 0x0000000200087825 */ /* 0x008fc800078e0208 */
[----:B----4-:R-:W-:-:S04]  /*11c10*/  IMAD.WIDE R18, R0, 0x2, R18 ;  /* 0x0000000200127825 */ /* 0x010fc800078e0212 */
[----:B--2---:R-:W-:-:S04]  /*11c20*/  IMAD.WIDE R20, R0, 0x2, R20 ;  /* 0x0000000200147825 */ /* 0x004fc800078e0214 */
[----:B------:R-:W-:-:S05]  /*11c30*/  IMAD.WIDE R32, R0, 0x2, R32 ;  /* 0x0000000200207825 */ /* 0x000fca00078e0220 */
[----:B------:R-:W-:Y:S04]  /*11c40*/  STL.64 [R1+0x98], R32 ;  /* 0x0000982001007387 */ /* 0x000fe80000100a00 */
[----:B------:R-:W-:Y:S04]  /*11c50*/  STL [R1+0x828], R32 ;  /* 0x0008282001007387 */ /* 0x000fe80000100800 */
[----:B------:R-:W-:Y:S04]  /*11c60*/  STL [R1+0x818], R33 ;  /* 0x0008182101007387 */ /* 0x000fe80000100800 */
[----:B------:R-:W2:Y:S04]  /*11c70*/  LDL.LU.64 R40, [R1+0x208] ;  /* 0x0002080001287983 */ /* 0x000ea80000300a00 */
[----:B------:R-:W3:Y:S04]  /*11c80*/  LDL.LU.64 R22, [R1+0x240] ;  /* 0x0002400001167983 */ /* 0x000ee80000300a00 */
[----:B------:R-:W4:Y:S04]  /*11c90*/  LDL.LU.64 R4, [R1+0x238] ;  /* 0x0002380001047983 */ /* 0x000f280000300a00 */
[----:B------:R-:W-:Y:S04]  /*11ca0*/  STL.64 [R1+0x1b8], R50 ;  /* 0x0001b83201007387 */ /* 0x000fe80000100a00 */
[----:B------:R-:W-:Y:S04]  /*11cb0*/  STL.64 [R1+0x6d0], R50 ;  /* 0x0006d03201007387 */ /* 0x000fe80000100a00 */
[----:B------:R-:W-:Y:S01]  /*11cc0*/  STL.64 [R1+0x1c0], R20 ;  /* 0x0001c01401007387 */ /* 0x000fe20000100a00 */
[----:B------:R-:W-:-:S05]  /*11cd0*/  IMAD.WIDE R42, R0, 0x2, R42 ;  /* 0x00000002002a7825 */ /* 0x000fca00078e022a */
[----:B------:R-:W-:Y:S04]  /*11ce0*/  STL.64 [R1+0x1d0], R42 ;  /* 0x0001d02a01007387 */ /* 0x000fe80000100a00 */
[----:B------:R0:W-:Y:S04]  /*11cf0*/  STL.64 [R1+0x718], R42 ;  /* 0x0007182a01007387 */ /* 0x0001e80000100a00 */
[----:B0-----:R-:W4:Y:S04]  /*11d00*/  LDL.LU.64 R42, [R1+0x210] ;  /* 0x00021000012a7983 */ /* 0x001f280000300a00 */
[----:B------:R-:W-:Y:S04]  /*11d10*/  STL.64 [R1+0x6e0], R20 ;  /* 0x0006e01401007387 */ /* 0x000fe80000100a00 */
[----:B------:R-:W-:Y:S04]  /*11d20*/  STL.64 [R1+0x1c8], R8 ;  /* 0x0001c80801007387 */ /* 0x000fe80000100a00 */
[----:B------:R-:W-:Y:S04]  /*11d30*/  STL [R1+0x6f8], R8 ;  /* 0x0006f80801007387 */ /* 0x000fe80000100800 */
[----:B------:R-:W-:Y:S01]  /*11d40*/  STL [R1+0x6e8], R9 ;  /* 0x0006e80901007387 */ /* 0x000fe20000100800 */
[----:B------:R-:W-:-:S04]  /*11d50*/  IMAD.WIDE R46, R0, 0x2, R46 ;  /* 0x00000002002e7825 */ /* 0x000fc800078e022e */
[----:B------:R-:W-:-:S05]  /*11d60*/  IMAD.WIDE R44, R0, 0x2, R44 ;  /* 0x00000002002c7825 */ /* 0x000fca00078e022c */
[----:B------:R-:W-:Y:S04]  /*11d70*/  STL.64 [R1+0x1d8], R44 ;  /* 0x0001d82c01007387 */ /* 0x000fe80000100a00 */
[----:B------:R-:W-:Y:S04]  /*11d80*/  STL.64 [R1+0x1e0], R46 ;  /* 0x0001e02e01007387 */ /* 0x000fe80000100a00 */
[----:B------:R-:W-:Y:S04]  /*11d90*/  STL.64 [R1+0x1e8], R18 ;  /* 0x0001e81201007387 */ /* 0x000fe80000100a00 */
[----:B------:R0:W-:Y:S04]  /*11da0*/  STL.64 [R1+0x7c8], R46 ;  /* 0x0007c82e01007387 */ /* 0x0001e80000100a00 */
[----:B------:R-:W-:Y:S04]  /*11db0*/  STL.64 [R1+0x1f0], R48 ;  /* 0x0001f03001007387 */ /* 0x000fe80000100a00 */
[----:B0-----:R-:W4:Y:S04]  /*11dc0*/  LDL.LU.64 R46, [R1+0x220] ;  /* 0x00022000012e7983 */ /* 0x001f280000300a00 */
[----:B------:R0:W-:Y:S04]  /*11dd0*/  STL.64 [R1+0x770], R44 ;  /* 0x0007702c01007387 */ /* 0x0001e80000100a00 */
[----:B0-----:R-:W4:Y:S04]  /*11de0*/  LDL.LU.64 R44, [R1+0x218] ;  /* 0x00021800012c7983 */ /* 0x001f280000300a00 */
[----:B------:R-:W4:Y:S01]  /*11df0*/  LDL.LU.64 R50, [R1+0x248] ;  /* 0x0002480001327983 */ /* 0x000f220000300a00 */
[----:B------:R-:W-:-:S03]  /*11e00*/  IMAD.WIDE R52, R0, 0x2, R52 ;  /* 0x0000000200347825 */ /* 0x000fc600078e0234 */
[----:B------:R-:W4:Y:S01]  /*11e10*/  LDL.LU.64 R34, [R1+0x280] ;  /* 0x0002800001227983 */ /* 0x000f220000300a00 */
[----:B------:R-:W-:-:S03]  /*11e20*/  IMAD.WIDE R6, R0, 0x2, R6 ;  /* 0x0000000200067825 */ /* 0x000fc600078e0206 */
[----:B------:R-:W4:Y:S04]  /*11e30*/  LDL.LU.64 R48, [R1+0x278] ;  /* 0x0002780001307983 */ /* 0x000f280000300a00 */
[----:B------:R-:W-:Y:S04]  /*11e40*/  STL.64 [R1+0x1f8], R52 ;  /* 0x0001f83401007387 */ /* 0x000fe80000100a00 */
[----:B------:R-:W-:Y:S01]  /*11e50*/  STL.64 [R1+0x6f0], R52 ;  /* 0x0006f03401007387 */ /* 0x000fe20000100a00 */
[----:B------:R-:W-:-:S03]  /*11e60*/  IMAD.WIDE R10, R0, 0x2, R10 ;  /* 0x00000002000a7825 */ /* 0x000fc600078e020a */
[----:B------:R-:W-:Y:S04]  /*11e70*/  STL.64 [R1+0x200], R6 ;  /* 0x0002000601007387 */ /* 0x000fe80000100a00 */
[----:B------:R-:W-:Y:S01]  /*11e80*/  STL [R1+0x730], R6 ;  /* 0x0007300601007387 */ /* 0x000fe20000100800 */
[----:B------:R-:W-:-:S03]  /*11e90*/  IMAD.WIDE R2, R0, 0x2, R2 ;  /* 0x0000000200027825 */ /* 0x000fc600078e0202 */
[----:B------:R-:W-:Y:S01]  /*11ea0*/  STL [R1+0x720], R7 ;  /* 0x0007200701007387 */ /* 0x000fe20000100800 */
[----:B--2---:R-:W-:-:S04]  /*11eb0*/  IMAD.WIDE R40, R0, 0x2, R40 ;  /* 0x0000000200287825 */ /* 0x004fc800078e0228 */
[----:B---3--:R-:W-:-:S04]  /*11ec0*/  IMAD.WIDE R22, R0, 0x2, R22 ;  /* 0x0000000200167825 */ /* 0x008fc800078e0216 */
[----:B----4-:R-:W-:-:S04]  /*11ed0*/  IMAD.WIDE R4, R0, 0x2, R4 ;  /* 0x0000000200047825 */ /* 0x010fc800078e0204 */
[----:B------:R-:W-:-:S05]  /*11ee0*/  IMAD.WIDE R42, R0, 0x2, R42 ;  /* 0x00000002002a7825 */ /* 0x000fca00078e022a */
[----:B------:R-:W-:Y:S04]  /*11ef0*/  STL.64 [R1+0x210], R42 ;  /* 0x0002102a01007387 */ /* 0x000fe80000100a00 */
[----:B------:R0:W-:Y:S04]  /*11f00*/  STL.64 [R1+0x728], R42 ;  /* 0x0007282a01007387 */ /* 0x0001e80000100a00 */
[----:B0-----:R-:W2:Y:S04]  /*11f10*/  LDL.LU.64 R42, [R1+0x250] ;  /* 0x00025000012a7983 */ /* 0x001ea80000300a00 */
[----:B------:R-:W-:Y:S04]  /*11f20*/  STL.64 [R1+0x208], R40 ;  /* 0x0002082801007387 */ /* 0x000fe80000100a00 */
[----:B------:R-:W-:Y:S04]  /*11f30*/  STL.64 [R1+0x738], R40 ;  /* 0x0007382801007387 */ /* 0x000fe80000100a00 */
[----:B------:R0:W-:Y:S04]  /*11f40*/  STL.64 [R1+0x228], R10 ;  /* 0x0002280a01007387 */ /* 0x0001e80000100a00 */
[----:B0-----:R-:W3:Y:S04]  /*11f50*/  LDL.LU.64 R10, [R1+0x260] ;  /* 0x00026000010a7983 */ /* 0x001ee80000300a00 */
[----:B------:R0:W-:Y:S04]  /*11f60*/  STL.64 [R1+0x230], R2 ;  /* 0x0002300201007387 */ /* 0x0001e80000100a00 */
[----:B0-----:R-:W4:Y:S01]  /*11f70*/  LDL.LU.64 R2, [R1+0x270] ;  /* 0x0002700001027983 */ /* 0x001f220000300a00 */
[----:B------:R-:W-:-:S04]  /*11f80*/  IMAD.WIDE R46, R0, 0x2, R46 ;  /* 0x00000002002e7825 */ /* 0x000fc800078e022e */
[----:B------:R-:W-:-:S05]  /*11f90*/  IMAD.WIDE R44, R0, 0x2, R44 ;  /* 0x00000002002c7825 */ /* 0x000fca00078e022c */
[----:B------:R-:W-:Y:S04]  /*11fa0*/  STL.64 [R1+0x218], R44 ;  /* 0x0002182c01007387 */ /* 0x000fe80000100a00 */
[----:B------:R-:W-:Y:S04]  /*11fb0*/  STL.64 [R1+0x220], R46 ;  /* 0x0002202e01007387 */ /* 0x000fe80000100a00 */
[----:B------:R-:W-:Y:S04]  /*11fc0*/  STL [R1+0x7e0], R46 ;  /* 0x0007e02e01007387 */ /* 0x000fe80000100800 */
[----:B------:R-:W-:Y:S04]  /*11fd0*/  STL [R1+0x7d0], R47 ;  /* 0x0007d02f01007387 */ /* 0x000fe80000100800 */
[----:B------:R-:W-:Y:S04]  /*11fe0*/  STL [R1+0x788], R44 ;  /* 0x0007882c01007387 */ /* 0x000fe80000100800 */
[----:B------:R-:W-:Y:S04]  /*11ff0*/  STL [R1+0x778], R45 ;  /* 0x0007782d01007387 */ /* 0x000fe80000100800 */
[----:B------:R-:W4:Y:S04]  /*12000*/  LDL.LU.64 R40, [R1+0x290] ;  /* 0x0002900001287983 */ /* 0x000f280000300a00 */
[----:B------:R-:W4:Y:S04]  /*12010*/  LDL.LU.64 R52, [R1+0x2e0] ;  /* 0x0002e00001347983 */ /* 0x000f280000300a00 */
[----:B------:R-:W4:Y:S01]  /*12020*/  LDL.LU.64 R20, [R1+0x288] ;  /* 0x0002880001147983 */ /* 0x000f220000300a00 */
[----:B------:R-:W-:-:S03]  /*12030*/  IMAD.WIDE R50, R0, 0x2, R50 ;  /* 0x0000000200327825 */ /* 0x000fc600078e0232 */
[----:B------:R-:W4:Y:S04]  /*12040*/  LDL.LU.64 R36, [R1+0x2d0] ;  /* 0x0002d00001247983 */ /* 0x000f280000300a00 */
[----:B------:R-:W4:Y:S04]  /*12050*/  LDL.LU.64 R18, [R1+0x2c0] ;  /* 0x0002c00001127983 */ /* 0x000f280000300a00 */
[----:B------:R-:W-:Y:S04]  /*12060*/  STL.64 [R1+0x238], R4 ;  /* 0x0002380401007387 */ /* 0x000fe80000100a00 */
[----:B------:R-:W-:Y:S04]  /*12070*/  STL [R1+0x750], R4 ;  /* 0x0007500401007387 */ /* 0x000fe80000100800 */
[----:B------:R-:W-:Y:S04]  /*12080*/  STL [R1+0x740], R5 ;  /* 0x0007400501007387 */ /* 0x000fe80000100800 */
[----:B------:R-:W-:Y:S04]  /*12090*/  STL.64 [R1+0x240], R22 ;  /* 0x0002401601007387 */ /* 0x000fe80000100a00 */
[----:B------:R0:W-:Y:S04]  /*120a0*/  STL.64 [R1+0x748], R22 ;  /* 0x0007481601007387 */ /* 0x0001e80000100a00 */
[----:B0-----:R-:W4:Y:S04]  /*120b0*/  LDL.LU.64 R22, [R1+0x268] ;  /* 0x0002680001167983 */ /* 0x001f280000300a00 */
[----:B------:R-:W-:Y:S04]  /*120c0*/  STL.64 [R1+0x248], R50 ;  /* 0x0002483201007387 */ /* 0x000fe80000100a00 */
[----:B------:R0:W-:Y:S04]  /*120d0*/  STL.64 [R1+0x780], R50 ;  /* 0x0007803201007387 */ /* 0x0001e80000100a00 */
[----:B0-----:R-:W4:Y:S01]  /*120e0*/  LDL.LU.64 R50, [R1+0x258] ;  /* 0x0002580001327983 */ /* 0x001f220000300a00 */
[----:B------:R-:W-:-:S04]  /*120f0*/  IMAD.WIDE R48, R0, 0x2, R48 ;  /* 0x0000000200307825 */ /* 0x000fc800078e0230 */
[----:B------:R-:W-:-:S04]  /*12100*/  IMAD.WIDE R34, R0, 0x2, R34 ;  /* 0x0000000200227825 */ /* 0x000fc800078e0222 */
[----:B--2---:R-:W-:-:S05]  /*12110*/  IMAD.WIDE R42, R0, 0x2, R42 ;  /* 0x00000002002a7825 */ /* 0x004fca00078e022a */
[----:B------:R-:W-:Y:S04]  /*12120*/  STL.64 [R1+0x250], R42 ;  /* 0x0002502a01007387 */ /* 0x000fe80000100a00 */
[----:B------:R0:W-:Y:S04]  /*12130*/  STL.64 [R1+0x790], R42 ;  /* 0x0007902a01007387 */ /* 0x0001e80000100a00 */
[----:B0-----:R-:W2:Y:S01]  /*12140*/  LDL.LU.64 R42, [R1+0x298] ;  /* 0x00029800012a7983 */ /* 0x001ea20000300a00 */
[----:B---3--:R-:W-:-:S05]  /*12150*/  IMAD.WIDE R10, R0, 0x2, R10 ;  /* 0x00000002000a7825 */ /* 0x008fca00078e020a */
[----:B------:R0:W-:Y:S01]  /*12160*/  STL.64 [R1+0x260], R10 ;  /* 0x0002600a01007387 */ /* 0x0001e20000100a00 */
[----:B----4-:R-:W-:-:S03]  /*12170*/  IMAD.WIDE R2, R0, 0x2, R2 ;  /* 0x0000000200027825 */ /* 0x010fc600078e0202 */
[----:B0-----:R-:W3:Y:S04]  /*12180*/  LDL.LU.64 R10, [R1+0x878] ;  /* 0x00087800010a7983 */ /* 0x001ee80000300a00 */
[----:B------:R0:W-:Y:S04]  /*12190*/  STL.64 [R1+0x270], R2 ;  /* 0x0002700201007387 */ /* 0x0001e80000100a00 */
[----:B0-----:R-:W4:Y:S01]  /*121a0*/  LDL.LU.64 R2, [R1+0x2a8] ;  /* 0x0002a80001027983 */ /* 0x001f220000300a00 */
[----:B------:R-:W-:-:S05]  /*121b0*/  IMAD.WIDE R22, R0, 0x2, R22 ;  /* 0x0000000200167825 */ /* 0x000fca00078e0216 */
[----:B------:R0:W-:Y:S01]  /*121c0*/  STL.64 [R1+0x268], R22 ;  /* 0x0002681601007387 */ /* 0x0001e20000100a00 */
[----:B------:R-:W-:-:S05]  /*121d0*/  IMAD.WIDE R50, R0, 0x2, R50 ;  /* 0x0000000200327825 */ /* 0x000fca00078e0232 */
[----:B------:R-:W-:Y:S04]  /*121e0*/  STL.64 [R1+0x258], R50 ;  /* 0x0002583201007387 */ /* 0x000fe80000100a00 */
[----:B------:R-:W-:Y:S04]  /*121f0*/  STL [R1+0x7a8], R50 ;  /* 0x0007a83201007387 */ /* 0x000fe80000100800 */
[----:B------:R-:W-:Y:S04]  /*12200*/  STL [R1+0x798], R51 ;  /* 0x0007983301007387 */ /* 0x000fe80000100800 */
[----:B0-----:R-:W3:Y:S04]  /*12210*/  LDL.LU.64 R22, [R1+0x2f0] ;  /* 0x0002f00001167983 */ /* 0x001ee80000300a00 */
[----:B------:R-:W-:Y:S04]  /*12220*/  STL.64 [R1+0x278], R48 ;  /* 0x0002783001007387 */ /* 0x000fe80000100a00 */
[----:B------:R0:W-:Y:S04]  /*12230*/  STL.64 [R1+0x7a0], R48 ;  /* 0x0007a03001007387 */ /* 0x0001e80000100a00 */
[----:B0-----:R-:W3:Y:S04]  /*12240*/  LDL.LU.64 R48, [R1+0x300] ;  /* 0x0003000001307983 */ /* 0x001ee80000300a00 */
[----:B------:R-:W-:Y:S04]  /*12250*/  STL.64 [R1+0x280], R34 ;  /* 0x0002802201007387 */ /* 0x000fe80000100a00 */
[----:B------:R0:W-:Y:S04]  /*12260*/  STL.64 [R1+0x7d8], R34 ;  /* 0x0007d82201007387 */ /* 0x0001e80000100a00 */
[----:B0-----:R-:W3:Y:S01]  /*12270*/  LDL.LU.64 R34, [R1+0x2b0] ;  /* 0x0002b00001227983 */ /* 0x001ee20000300a00 */
[----:B------:R-:W-:-:S05]  /*12280*/  IMAD.WIDE R20, R0, 0x2, R20 ;  /* 0x0000000200147825 */ /* 0x000fca00078e0214 */
[----:B------:R-:W-:Y:S04]  /*12290*/  STL.64 [R1+0x288], R20 ;  /* 0x0002881401007387 */ /* 0x000fe80000100a00 */
[----:B------:R0:W-:Y:S04]  /*122a0*/  STL.64 [R1+0x7e8], R20 ;  /* 0x0007e81401007387 */ /* 0x0001e80000100a00 */
[----:B0-----:R-:W3:Y:S01]  /*122b0*/  LDL.LU.64 R20, [R1+0x2a0] ;  /* 0x0002a00001147983 */ /* 0x001ee20000300a00 */
[----:B------:R-:W-:-:S05]  /*122c0*/  IMAD.WIDE R40, R0, 0x2, R40 ;  /* 0x0000000200287825 */ /* 0x000fca00078e0228 */
[----:B------:R-:W-:Y:S04]  /*122d0*/  STL.64 [R1+0x290], R40 ;  /* 0x0002902801007387 */ /* 0x000fe80000100a00 */
[----:B------:R-:W-:Y:S04]  /*122e0*/  STL [R1+0x800], R40 ;  /* 0x0008002801007387 */ /* 0x000fe80000100800 */
[----:B------:R-:W-:Y:S01]  /*122f0*/  STL [R1+0x7f0], R41 ;  /* 0x0007f02901007387 */ /* 0x000fe20000100800 */
[----:B--2---:R-:W-:-:S04]  /*12300*/  IMAD.WIDE R42, R0, 0x2, R42 ;  /* 0x00000002002a7825 */ /* 0x004fc800078e022a */
[----:B----4-:R-:W-:-:S05]  /*12310*/  IMAD.WIDE R2, R0, 0x2, R2 ;  /* 0x0000000200027825 */ /* 0x010fca00078e0202 */
[----:B------:R0:W-:Y:S04]  /*12320*/  STL.64 [R1+0x2a8], R2 ;  /* 0x0002a80201007387 */ /* 0x0001e80000100a00 */
[----:B0-----:R-:W2:Y:S01]  /*12330*/  LDL.LU.64 R2, [R1+0x870] ;  /* 0x0008700001027983 */ /* 0x001ea20000300a00 */
[----:B---3--:R-:W-:-:S05]  /*12340*/  IMAD.WIDE R34, R0, 0x2, R34 ;  /* 0x0000000200227825 */ /* 0x008fca00078e0222 */
[----:B------:R0:W-:Y:S04]  /*12350*/  STL.64 [R1+0x2b0], R34 ;  /* 0x0002b02201007387 */ /* 0x0001e80000100a00 */
[----:B0-----:R-:W3:Y:S04]  /*12360*/  LDL.LU.64 R34, [R1+0x320] ;  /* 0x0003200001227983 */ /* 0x001ee80000300a00 */
[----:B------:R-:W-:Y:S04]  /*12370*/  STL.64 [R1+0x298], R42 ;  /* 0x0002982a01007387 */ /* 0x000fe80000100a00 */
[----:B------:R0:W-:Y:S04]  /*12380*/  STL.64 [R1+0x7f8], R42 ;  /* 0x0007f82a01007387 */ /* 0x0001e80000100a00 */
[----:B0-----:R-:W4:Y:S01]  /*12390*/  LDL.LU.64 R42, [R1+0x310] ;  /* 0x00031000012a7983 */ /* 0x001f220000300a00 */
[----:B------:R-:W-:-:S05]  /*123a0*/  IMAD.WIDE R20, R0, 0x2, R20 ;  /* 0x0000000200147825 */ /* 0x000fca00078e0214 */
[----:B------:R-:W-:Y:S04]  /*123b0*/  STL.64 [R1+0x2a0], R20 ;  /* 0x0002a01401007387 */ /* 0x000fe80000100a00 */
[----:B------:R0:W-:Y:S01]  /*123c0*/  STL.64 [R1+0x820], R20 ;  /* 0x0008201401007387 */ /* 0x0001e20000100a00 */
[C---:B------:R-:W-:Y:S01]  /*123d0*/  IMAD.WIDE R18, R0.reuse, 0x2, R18 ;  /* 0x0000000200127825 */ /* 0x040fe200078e0212 */
[----:B0-----:R-:W0:Y:S03]  /*123e0*/  S2R R21, SR_TID.X ;  /* 0x0000000000157919 */ /* 0x001e260000002100 */
[C---:B------:R-:W-:Y:S01]  /*123f0*/  IMAD.WIDE R36, R0.reuse, 0x2, R36 ;  /* 0x0000000200247825 */ /* 0x040fe200078e0224 */
[----:B------:R-:W-:Y:S03]  /*12400*/  STL.64 [R1+0x2c0], R18 ;  /* 0x0002c01201007387 */ /* 0x000fe60000100a00 */
[C---:B------:R-:W-:Y:S01]  /*12410*/  IMAD.WIDE R52, R0.reuse, 0x2, R52 ;  /* 0x0000000200347825 */ /* 0x040fe200078e0234 */
[----:B------:R-:W-:Y:S03]  /*12420*/  STL.64 [R1+0x830], R18 ;  /* 0x0008301201007387 */ /* 0x000fe60000100a00 */
[C---:B------:R-:W-:Y:S01]  /*12430*/  IMAD.WIDE R22, R0.reuse, 0x2, R22 ;  /* 0x0000000200167825 */ /* 0x040fe200078e0216 */
[----:B------:R-:W-:Y:S03]  /*12440*/  STL.64 [R1+0x2d0], R36 ;  /* 0x0002d02401007387 */ /* 0x000fe60000100a00 */
[----:B------:R-:W-:Y:S01]  /*12450*/  IMAD.WIDE R48, R0, 0x2, R48 ;  /* 0x0000000200307825 */ /* 0x000fe200078e0230 */
[----:B------:R-:W-:Y:S04]  /*12460*/  STL [R1+0x848], R36 ;  /* 0x0008482401007387 */ /* 0x000fe80000100800 */
[----:B------:R-:W-:Y:S04]  /*12470*/  STL [R1+0x838], R37 ;  /* 0x0008382501007387 */ /* 0x000fe80000100800 */
[----:B------:R-:W-:Y:S04]  /*12480*/  STL.64 [R1+0x2e0], R52 ;  /* 0x0002e03401007387 */ /* 0x000fe80000100a00 */
[----:B------:R-:W-:Y:S04]  /*12490*/  STL.64 [R1+0x840], R52 ;  /* 0x0008403401007387 */ /* 0x000fe80000100a00 */
[----:B------:R-:W-:Y:S04]  /*124a0*/  STL.64 [R1+0x2f0], R22 ;  /* 0x0002f01601007387 */ /* 0x000fe80000100a00 */
[----:B------:R1:W-:Y:S01]  /*124b0*/  STL.64 [R1+0x850], R22 ;  /* 0x0008501601007387 */ /* 0x0003e20000100a00 */
[----:B0-----:R-:W-:-:S04]  /*124c0*/  LOP3.LUT R21, R21, 0x7f, RZ, 0xc0, !PT ;  /* 0x0000007f15157812 */ /* 0x001fc800078ec0ff */
[----:B------:R-:W-:Y:S01]  /*124d0*/  ISETP.GE.AND P2, PT, R21, UR8, PT ;  /* 0x0000000815007c0c */ /* 0x000fe2000bf46270 */
[----:B--2---:R-:W-:-:S05]  /*124e0*/  IMAD.WIDE R2, R0, 0x2, R2 ;  /* 0x0000000200027825 */ /* 0x004fca00078e0202 */
[----:B------:R0:W-:Y:S04]  /*124f0*/  STL [R1+0x858], R3 ;  /* 0x0008580301007387 */ /* 0x0001e80000100800 */
[----:B------:R-:W-:Y:S01]  /*12500*/  STL.64 [R1+0x300], R48 ;  /* 0x0003003001007387 */ /* 0x000fe20000100a00 */
[----:B---3--:R-:W-:-:S05]  /*12510*/  IMAD.WIDE R34, R0, 0x2, R34 ;  /* 0x0000000200227825 */ /* 0x008fca00078e0222 */
[----:B------:R-:W-:Y:S04]  /*12520*/  STL.64 [R1+0x320], R34 ;  /* 0x0003202201007387 */ /* 0x000fe80000100a00 */
[----:B------:R2:W-:Y:S01]  /*12530*/  STL.64 [R1+0x860], R48 ;  /* 0x0008603001007387 */ /* 0x0005e20000100a00 */
[----:B----4-:R-:W-:-:S05]  /*12540*/  IMAD.WIDE R42, R0, 0x2, R42 ;  /* 0x00000002002a7825 */ /* 0x010fca00078e022a */
[----:B------:R-:W-:Y:S04]  /*12550*/  STL.64 [R1+0x310], R42 ;  /* 0x0003102a01007387 */ /* 0x000fe80000100a00 */
[----:B------:R-:W-:Y:S04]  /*12560*/  STL [R1+0x584], R0 ;  /* 0x0005840001007387 */ /* 0x000fe80000100800 */
[----:B-1----:R-:W3:Y:S04]  /*12570*/  LDL.64 R22, [R1+0x2a8] ;  /* 0x0002a80001167983 */ /* 0x002ee80000100a00 */
[----:B------:R-:W4:Y:S04]  /*12580*/  LDL.64 R52, [R1+0x268] ;  /* 0x0002680001347983 */ /* 0x000f280000100a00 */
[----:B------:R-:W4:Y:S04]  /*12590*/  LDL.64 R18, [R1+0x228] ;  /* 0x0002280001127983 */ /* 0x000f280000100a00 */
[----:B------:R-:W4:Y:S01]  /*125a0*/  LDL.64 R20, [R1+0x1e8] ;  /* 0x0001e80001147983 */ /* 0x000f220000100a00 */
[----:B0-----:R-:W-:Y:S01]  /*125b0*/  PRMT R3, RZ, 0x7610, R3 ;  /* 0x00007610ff037816 */ /* 0x001fe20000000003 */
[----:B--2---:R-:W-:-:S02]  /*125c0*/  IMAD.MOV.U32 R48, RZ, RZ, R34 ;  /* 0x000000ffff307224 */ /* 0x004fc400078e0022 */
[----:B------:R-:W-:Y:S01]  /*125d0*/  IMAD.MOV.U32 R49, RZ, RZ, R35 ;  /* 0x000000ffff317224 */ /* 0x000fe200078e0023 */
[----:B------:R-:W-:Y:S01]  /*125e0*/  PRMT R36, RZ, 0x7610, R36 ;  /* 0x00007610ff247816 */ /* 0x000fe20000000024 */
[----:B------:R-:W2:Y:S01]  /*125f0*/  LDL.64 R34, [R1+0x260] ;  /* 0x0002600001227983 */ /* 0x000ea20000100a00 */
[----:B------:R-:W-:-:S03]  /*12600*/  PRMT R37, RZ, 0x7610, R37 ;  /* 0x00007610ff257816 */ /* 0x000fc60000000025 */
[----:B------:R-:W2:Y:S01]  /*12610*/  @!P2 LDG.E.U16 R3, desc[UR22][R48.64] ;  /* 0x000000163003a981 */ /* 0x000ea2000c1e1500 */
[----:B------:R-:W-:Y:S02]  /*12620*/  PRMT R32, RZ, 0x7610, R32 ;  /* 0x00007610ff207816 */ /* 0x000fe40000000020 */
[----:B------:R-:W-:Y:S01]  /*12630*/  PRMT R33, RZ, 0x7610, R33 ;  /* 0x00007610ff217816 */ /* 0x000fe20000000021 */
[----:B---3--:R-:W3:Y:S04]  /*12640*/  @!P2 LDG.E.U16 R36, desc[UR22][R22.64] ;  /* 0x000000161624a981 */ /* 0x008ee8000c1e1500 */
[----:B----4-:R-:W4:Y:S04]  /*12650*/  @!P2 LDG.E.U16 R37, desc[UR22][R52.64] ;  /* 0x000000163425a981 */ /* 0x010f28000c1e1500 */
[----:B------:R-:W4:Y:S04]  /*12660*/  @!P2 LDG.E.U16 R32, desc[UR22][R18.64] ;  /* 0x000000161220a981 */ /* 0x000f28000c1e1500 */
[----:B------:R-:W4:Y:S01]  /*12670*/  @!P2 LDG.E.U16 R33, desc[UR22][R20.64] ;  /* 0x000000161421a981 */ /* 0x000f22000c1e1500 */
[----:B------:R-:W-:-:S05]  /*12680*/  PRMT R39, RZ, 0x7610, R39 ;  /* 0x00007610ff277816 */ /* 0x000fca0000000027 */
[----:B------:R0:W-:Y:S04]  /*12690*/  STL.S16 [R1+0x3ac], R39 ;  /* 0x0003ac2701007387 */ /* 0x0001e80000100600 */
        /* <DEDUP_REMOVED lines=8> */
[----:B----4-:R0:W-:Y:S04]  /*12720*/  STL [R1+0x3fc], R37 ;  /* 0x0003fc2501007387 */ /* 0x0101e80000100800 */
[----:B0-----:R-:W3:Y:S04]  /*12730*/  LDL.LU R37, [R1+0x838] ;  /* 0x0008380001257983 */ /* 0x001ee80000300800 */
[----:B------:R-:W4:Y:S04]  /*12740*/  LDL.LU.64 R18, [R1+0x830] ;  /* 0x0008300001127983 */ /* 0x000f280000300a00 */
[----:B------:R0:W-:Y:S04]  /*12750*/  STL [R1+0x3dc], R32 ;  /* 0x0003dc2001007387 */ /* 0x0001e80000100800 */
[----:B0-----:R-:W2:Y:S04]  /*12760*/  LDL.LU R32, [R1+0x828] ;  /* 0x0008280001207983 */ /* 0x001ea80000300800 */
[----:B------:R-:W2:Y:S04]  /*12770*/  LDL.LU.64 R20, [R1+0x820] ;  /* 0x0008200001147983 */ /* 0x000ea80000300a00 */
[----:B------:R0:W-:Y:S04]  /*12780*/  STL [R1+0x3bc], R33 ;  /* 0x0003bc2101007387 */ /* 0x0001e80000100800 */
[----:B0-----:R-:W2:Y:S01]  /*12790*/  LDL.LU R33, [R1+0x818] ;  /* 0x0008180001217983 */ /* 0x001ea20000300800 */
[----:B------:R-:W-:-:S02]  /*127a0*/  PRMT R16, RZ, 0x7610, R16 ;  /* 0x00007610ff107816 */ /* 0x000fc40000000010 */
[----:B------:R-:W-:-:S04]  /*127b0*/  PRMT R17, RZ, 0x7610, R17 ;  /* 0x00007610ff117816 */ /* 0x000fc80000000011 */
[----:B--2---:R-:W2:Y:S04]  /*127c0*/  @!P2 LDG.E.U16 R16, desc[UR22][R32.64] ;  /* 0x000000162010a981 */ /* 0x004ea8000c1e1500 */
[----:B------:R-:W2:Y:S04]  /*127d0*/  LDL.LU.64 R32, [R1+0x810] ;  /* 0x0008100001207983 */ /* 0x000ea80000300a00 */
[----:B--2---:R-:W2:Y:S04]  /*127e0*/  @!P2 LDG.E.U16 R17, desc[UR22][R32.64] ;  /* 0x000000162011a981 */ /* 0x004ea8000c1e1500 */
[----:B------:R0:W-:Y:S04]  /*127f0*/  STL [R1+0x39c], R16 ;  /* 0x00039c1001007387 */ /* 0x0001e80000100800 */
[----:B0-----:R-:W3:Y:S04]  /*12800*/  LDL.LU R16, [R1+0x808] ;  /* 0x0008080001107983 */ /* 0x001ee80000300800 */
[----:B--2---:R0:W-:Y:S04]  /*12810*/  STL [R1+0x37c], R17 ;  /* 0x00037c1101007387 */ /* 0x0041e80000100800 */
[----:B0-----:R-:W3:Y:S01]  /*12820*/  LDL.LU R17, [R1+0x804] ;  /* 0x0008040001117983 */ /* 0x001ee20000300800 */
[----:B------:R-:W-:-:S02]  /*12830*/  PRMT R40, RZ, 0x7610, R40 ;  /* 0x00007610ff287816 */ /* 0x000fc40000000028 */
[----:B------:R-:W-:Y:S02]  /*12840*/  PRMT R41, RZ, 0x7610, R41 ;  /* 0x00007610ff297816 */ /* 0x000fe40000000029 */
[----:B------:R-:W-:Y:S02]  /*12850*/  PRMT R46, RZ, 0x7610, R46 ;  /* 0x00007610ff2e7816 */ /* 0x000fe4000000002e */
[----:B------:R-:W-:Y:S02]  /*12860*/  PRMT R47, RZ, 0x7610, R47 ;  /* 0x00007610ff2f7816 */ /* 0x000fe4000000002f */
[----:B------:R-:W2:Y:S04]  /*12870*/  @!P2 LDG.E.U16 R41, desc[UR22][R42.64] ;  /* 0x000000162a29a981 */ /* 0x000ea8000c1e1500 */
[----:B------:R-:W2:Y:S04]  /*12880*/  @!P2 LDG.E.U16 R46, desc[UR22][R20.64] ;  /* 0x00000016142ea981 */ /* 0x000ea8000c1e1500 */
[----:B------:R-:W2:Y:S04]  /*12890*/  @!P2 LDG.E.U16 R47, desc[UR22][R34.64] ;  /* 0x00000016222fa981 */ /* 0x000ea8000c1e1500 */
[----:B---3--:R-:W3:Y:S04]  /*128a0*/  @!P2 LDG.E.U16 R40, desc[UR22][R16.64] ;  /* 0x000000161028a981 */ /* 0x008ee8000c1e1500 */
[----:B------:R-:W-:Y:S04]  /*128b0*/  STL [R1+0x58c], R32 ;  /* 0x00058c2001007387 */ /* 0x000fe80000100800 */
[----:B------:R-:W-:Y:S04]  /*128c0*/  STL [R1+0x588], R33 ;  /* 0x0005882101007387 */ /* 0x000fe80000100800 */
[----:B---3--:R0:W-:Y:S04]  /*128d0*/  STL [R1+0x35c], R40 ;  /* 0x00035c2801007387 */ /* 0x0081e80000100800 */
[----:B0-----:R-:W3:Y:S04]  /*128e0*/  LDL.LU R40, [R1+0x800] ;  /* 0x0008000001287983 */ /* 0x001ee80000300800 */
[----:B------:R-:W-:Y:S04]  /*128f0*/  STL [R1+0x594], R16 ;  /* 0x0005941001007387 */ /* 0x000fe80000100800 */
[----:B------:R-:W-:Y:S04]  /*12900*/  STL [R1+0x590], R17 ;  /* 0x0005901101007387 */ /* 0x000fe80000100800 */
[----:B------:R-:W3:Y:S04]  /*12910*/  LDL.LU.64 R42, [R1+0x7f8] ;  /* 0x0007f800012a7983 */ /* 0x000ee80000300a00 */
[----:B--2---:R0:W-:Y:S04]  /*12920*/  STL [R1+0x438], R41 ;  /* 0x0004382901007387 */ /* 0x0041e80000100800 */
[----:B0-----:R-:W2:Y:S04]  /*12930*/  LDL.LU R41, [R1+0x7f0] ;  /* 0x0007f00001297983 */ /* 0x001ea80000300800 */
[----:B------:R-:W2:Y:S04]  /*12940*/  LDL.LU.64 R20, [R1+0x7e8] ;  /* 0x0007e80001147983 */ /* 0x000ea80000300a00 */
        /* <DEDUP_REMOVED lines=12> */
[----:B------:R-:W3:Y:S04]  /*12a10*/  LDL.LU.64 R46, [R1+0x7b8] ;  /* 0x0007b800012e7983 */ /* 0x000ee80000300a00 */
[----:B--2---:R0:W-:Y:S04]  /*12a20*/  STL [R1+0x3b8], R31 ;  /* 0x0003b81f01007387 */ /* 0x0041e80000100800 */
[----:B0-----:R-:W2:Y:S01]  /*12a30*/  LDL.LU R31, [R1+0x7b4] ;  /* 0x0007b400011f7983 */ /* 0x001ea20000300800 */
[----:B------:R-:W-:-:S02]  /*12a40*/  PRMT R14, RZ, 0x7610, R14 ;  /* 0x00007610ff0e7816 */ /* 0x000fc4000000000e */
[----:B------:R-:W-:-:S04]  /*12a50*/  PRMT R15, RZ, 0x7610, R15 ;  /* 0x00007610ff0f7816 */ /* 0x000fc8000000000f */
[----:B---3--:R-:W3:Y:S04]  /*12a60*/  @!P2 LDG.E.U16 R14, desc[UR22][R46.64] ;  /* 0x000000162e0ea981 */ /* 0x008ee8000c1e1500 */
[----:B--2---:R-:W2:Y:S04]  /*12a70*/  @!P2 LDG.E.U16 R15, desc[UR22][R30.64] ;  /* 0x000000161e0fa981 */ /* 0x004ea8000c1e1500 */
[----:B---3--:R0:W-:Y:S04]  /*12a80*/  STL [R1+0x398], R14 ;  /* 0x0003980e01007387 */ /* 0x0081e80000100800 */
[----:B0-----:R-:W3:Y:S04]  /*12a90*/  LDL.LU R14, [R1+0x7b0] ;  /* 0x0007b000010e7983 */ /* 0x001ee80000300800 */
[----:B------:R-:W-:Y:S04]  /*12aa0*/  STL [R1+0x59c], R46 ;  /* 0x00059c2e01007387 */ /* 0x000fe80000100800 */
[----:B------:R-:W-:Y:S04]  /*12ab0*/  STL [R1+0x598], R47 ;  /* 0x0005982f01007387 */ /* 0x000fe80000100800 */
[----:B--2---:R0:W-:Y:S04]  /*12ac0*/  STL [R1+0x378], R15 ;  /* 0x0003780f01007387 */ /* 0x0041e80000100800 */
[----:B0-----:R-:W3:Y:S01]  /*12ad0*/  LDL.LU R15, [R1+0x7ac] ;  /* 0x0007ac00010f7983 */ /* 0x001ee20000300800 */
[----:B------:R-:W-:-:S02]  /*12ae0*/  PRMT R50, RZ, 0x7610, R50 ;  /* 0x00007610ff327816 */ /* 0x000fc40000000032 */
[----:B------:R-:W-:-:S06]  /*12af0*/  PRMT R51, RZ, 0x7610, R51 ;  /* 0x00007610ff337816 */ /* 0x000fcc0000000033 */
        /* <DEDUP_REMOVED lines=10> */
[----:B0-----:R-:W3:Y:S01]  /*12ba0*/  LDL.LU R51, [R1+0x798] ;  /* 0x0007980001337983 */ /* 0x001ee20000300800 */
[----:B------:R-:W-:-:S02]  /*12bb0*/  PRMT R44, RZ, 0x7610, R44 ;  /* 0x00007610ff2c7816 */ /* 0x000fc4000000002c */
[----:B------:R-:W-:-:S04]  /*12bc0*/  PRMT R45, RZ, 0x7610, R45 ;  /* 0x00007610ff2d7816 */ /* 0x000fc8000000002d */
[----:B------:R-:W2:Y:S04]  /*12bd0*/  @!P2 LDG.E.U16 R44, desc[UR22][R42.64] ;  /* 0x000000162a2ca981 */ /* 0x000ea8000c1e1500 */
[----:B------:R-:W4:Y:S04]  /*12be0*/  LDL.LU.64 R42, [R1+0x790] ;  /* 0x00079000012a7983 */ /* 0x000f280000300a00 */
[----:B---3--:R-:W3:Y:S04]  /*12bf0*/  @!P2 LDG.E.U16 R45, desc[UR22][R50.64] ;  /* 0x00000016322da981 */ /* 0x008ee8000c1e1500 */
[----:B--2---:R0:W-:Y:S04]  /*12c00*/  STL [R1+0x414], R44 ;  /* 0x0004142c01007387 */ /* 0x0041e80000100800 */
[----:B0-----:R-:W2:Y:S04]  /*12c10*/  LDL.LU R44, [R1+0x788] ;  /* 0x00078800012c7983 */ /* 0x001ea80000300800 */
[----:B------:R-:W2:Y:S04]  /*12c20*/  LDL.LU.64 R50, [R1+0x780] ;  /* 0x0007800001327983 */ /* 0x000ea80000300a00 */
[----:B---3--:R0:W-:Y:S04]  /*12c30*/  STL [R1+0x3f4], R45 ;  /* 0x0003f42d01007387 */ /* 0x0081e80000100800 */
[----:B0-----:R-:W2:Y:S01]  /*12c40*/  LDL.LU R45, [R1+0x778] ;  /* 0x00077800012d7983 */ /* 0x001ea20000300800 */
[----:B------:R-:W-:-:S02]  /*12c50*/  PRMT R28, RZ, 0x7610, R28 ;  /* 0x00007610ff1c7816 */ /* 0x000fc4000000001c */
[----:B------:R-:W-:-:S04]  /*12c60*/  PRMT R29, RZ, 0x7610, R29 ;  /* 0x00007610ff1d7816 */ /* 0x000fc8000000001d */
[----:B--2---:R-:W2:Y:S04]  /*12c70*/  @!P2 LDG.E.U16 R28, desc[UR22][R44.64] ;  /* 0x000000162c1ca981 */ /* 0x004ea8000c1e1500 */
[----:B------:R-:W3:Y:S04]  /*12c80*/  LDL.LU.64 R44, [R1+0x770] ;  /* 0x00077000012c7983 */ /* 0x000ee80000300a00 */
[----:B---3--:R-:W3:Y:S04]  /*12c90*/  @!P2 LDG.E.U16 R29, desc[UR22][R44.64] ;  /* 0x000000162c1da981 */ /* 0x008ee8000c1e1500 */
[----:B--2---:R0:W-:Y:S04]  /*12ca0*/  STL [R1+0x3d4], R28 ;  /* 0x0003d41c01007387 */ /* 0x0041e80000100800 */
[----:B0-----:R-:W2:Y:S04]  /*12cb0*/  LDL.LU R28, [R1+0x768] ;  /* 0x00076800011c7983 */ /* 0x001ea80000300800 */
[----:B------:R-:W2:Y:S04]  /*12cc0*/  LDL.LU.64 R44, [R1+0x760] ;  /* 0x00076000012c7983 */ /* 0x000ea80000300a00 */
[----:B---3--:R0:W-:Y:S04]  /*12cd0*/  STL [R1+0x3b4], R29 ;  /* 0x0003b41d01007387 */ /* 0x0081e80000100800 */
[----:B0-----:R-:W3:Y:S01]  /*12ce0*/  LDL.LU R29, [R1+0x75c] ;  /* 0x00075c00011d7983 */ /* 0x001ee20000300800 */
[----:B------:R-:W-:-:S02]  /*12cf0*/  PRMT R12, RZ, 0x7610, R12 ;  /* 0x00007610ff0c7816 */ /* 0x000fc4000000000c */
[----:B------:R-:W-:-:S04]  /*12d00*/  PRMT R13, RZ, 0x7610, R13 ;  /* 0x00007610ff0d7816 */ /* 0x000fc8000000000d */
[----:B--2---:R-:W2:Y:S04]  /*12d10*/  @!P2 LDG.E.U16 R12, desc[UR22][R44.64] ;  /* 0x000000162c0ca981 */ /* 0x004ea8000c1e1500 */
[----:B---3--:R-:W3:Y:S04]  /*12d20*/  @!P2 LDG.E.U16 R13, desc[UR22][R28.64] ;  /* 0x000000161c0da981 */ /* 0x008ee8000c1e1500 */
[----:B--2---:R0:W-:Y:S04]  /*12d30*/  STL [R1+0x394], R12 ;  /* 0x0003940c01007387 */ /* 0x0041e80000100800 */
[----:B0-----:R-:W2:Y:S04]  /*12d40*/  LDL.LU R12, [R1+0x758] ;  /* 0x00075800010c7983 */ /* 0x001ea80000300800 */
[----:B------:R-:W-:Y:S04]  /*12d50*/  STL [R1+0x5b4], R44 ;  /* 0x0005b42c01007387 */ /* 0x000fe80000100800 */
[----:B------:R-:W-:Y:S04]  /*12d60*/  STL [R1+0x5b0], R45 ;  /* 0x0005b02d01007387 */ /* 0x000fe80000100800 */
[----:B---3--:R0:W-:Y:S04]  /*12d70*/  STL [R1+0x374], R13 ;  /* 0x0003740d01007387 */ /* 0x0081e80000100800 */
[----:B0-----:R-:W2:Y:S01]  /*12d80*/  LDL.LU R13, [R1+0x754] ;  /* 0x00075400010d7983 */ /* 0x001ea20000300800 */
[----:B------:R-:W-:-:S02]  /*12d90*/  PRMT R4, RZ, 0x7610, R4 ;  /* 0x00007610ff047816 */ /* 0x000fc40000000004 */
[----:B------:R-:W-:Y:S02]  /*12da0*/  PRMT R5, RZ, 0x7610, R5 ;  /* 0x00007610ff057816 */ /* 0x000fe40000000005 */
[----:B------:R-:W-:-:S04]  /*12db0*/  PRMT R6, RZ, 0x7610, R6 ;  /* 0x00007610ff067816 */ /* 0x000fc80000000006 */
[----:B------:R-:W3:Y:S04]  /*12dc0*/  @!P2 LDG.E.U16 R5, desc[UR22][R22.64] ;  /* 0x000000161605a981 */ /* 0x000ee8000c1e1500 */
[----:B------:R-:W3:Y:S04]  /*12dd0*/  @!P2 LDG.E.U16 R6, desc[UR22][R40.64] ;  /* 0x000000162806a981 */ /* 0x000ee8000c1e1500 */
[----:B--2---:R-:W2:Y:S04]  /*12de0*/  @!P2 LDG.E.U16 R4, desc[UR22][R12.64] ;  /* 0x000000160c04a981 */ /* 0x004ea8000c1e1500 */
[----:B------:R-:W-:Y:S04]  /*12df0*/  STL [R1+0x5bc], R28 ;  /* 0x0005bc1c01007387 */ /* 0x000fe80000100800 */
[----:B------:R0:W-:Y:S01]  /*12e00*/  STL [R1+0x5b8], R29 ;  /* 0x0005b81d01007387 */ /* 0x0001e20000100800 */
[----:B------:R-:W-:-:S06]  /*12e10*/  PRMT R7, RZ, 0x7610, R7 ;  /* 0x00007610ff077816 */ /* 0x000fcc0000000007 */
[----:B----4-:R-:W4:Y:S04]  /*12e20*/  @!P2 LDG.E.U16 R7, desc[UR22][R42.64] ;  /* 0x000000162a07a981 */ /* 0x010f28000c1e1500 */
[----:B0-----:R-:W3:Y:S04]  /*12e30*/  LDL.LU R29, [R1+0x3ac] ;  /* 0x0003ac00011d7983 */ /* 0x001ee80000300800 */
[----:B--2---:R0:W-:Y:S04]  /*12e40*/  STL [R1+0x354], R4 ;  /* 0x0003540401007387 */ /* 0x0041e80000100800 */
[----:B0-----:R-:W2:Y:S04]  /*12e50*/  LDL.LU R4, [R1+0x750] ;  /* 0x0007500001047983 */ /* 0x001ea80000300800 */
[----:B------:R-:W-:Y:S04]  /*12e60*/  STL [R1+0x5c4], R12 ;  /* 0x0005c40c01007387 */ /* 0x000fe80000100800 */
[----:B------:R-:W-:Y:S04]  /*12e70*/  STL [R1+0x5c0], R13 ;  /* 0x0005c00d01007387 */ /* 0x000fe80000100800 */
[----:B------:R-:W2:Y:S04]  /*12e80*/  LDL.LU.64 R22, [R1+0x748] ;  /* 0x0007480001167983 */ /* 0x000ea80000300a00 */
[----:B---3--:R0:W-:Y:S04]  /*12e90*/  STL [R1+0x430], R5 ;  /* 0x0004300501007387 */ /* 0x0081e80000100800 */
[----:B0-----:R-:W3:Y:S04]  /*12ea0*/  LDL.LU R5, [R1+0x740] ;  /* 0x0007400001057983 */ /* 0x001ee80000300800 */
[----:B------:R-:W2:Y:S04]  /*12eb0*/  LDL.LU.64 R40, [R1+0x738] ;  /* 0x0007380001287983 */ /* 0x000ea80000300a00 */
[----:B------:R0:W-:Y:S04]  /*12ec0*/  STL [R1+0x410], R6 ;  /* 0x0004100601007387 */ /* 0x0001e80000100800 */
[----:B0-----:R-:W2:Y:S04]  /*12ed0*/  LDL.LU R6, [R1+0x730] ;  /* 0x0007300001067983 */ /* 0x001ea80000300800 */
[----:B------:R-:W2:Y:S01]  /*12ee0*/  LDL.LU.64 R42, [R1+0x728] ;  /* 0x00072800012a7983 */ /* 0x000ea20000300a00 */
[----:B------:R-:W-:-:S03]  /*12ef0*/  PRMT R26, RZ, 0x7610, R26 ;  /* 0x00007610ff1a7816 */ /* 0x000fc6000000001a */
[----:B----4-:R0:W-:Y:S04]  /*12f00*/  STL [R1+0x3f0], R7 ;  /* 0x0003f00701007387 */ /* 0x0101e80000100800 */
[----:B0-----:R-:W4:Y:S04]  /*12f10*/  LDL.LU R7, [R1+0x720] ;  /* 0x0007200001077983 */ /* 0x001f280000300800 */
[----:B--2---:R-:W2:Y:S04]  /*12f20*/  @!P2 LDG.E.U16 R26, desc[UR22][R42.64] ;  /* 0x000000162a1aa981 */ /* 0x004ea8000c1e1500 */
[----:B------:R-:W2:Y:S01]  /*12f30*/  LDL.LU.64 R42, [R1+0x718] ;  /* 0x00071800012a7983 */ /* 0x000ea20000300a00 */
[----:B------:R-:W-:-:S06]  /*12f40*/  PRMT R27, RZ, 0x7610, R27 ;  /* 0x00007610ff1b7816 */ /* 0x000fcc000000001b */
        /* <DEDUP_REMOVED lines=18> */
[----:B------:R-:W2:Y:S01]  /*13070*/  @!P2 LDG.E.U16 R9, desc[UR22][R52.64] ;  /* 0x000000163409a981 */ /* 0x000ea2000c1e1500 */
[----:B------:R-:W-:Y:S02]  /*13080*/  PRMT R38, RZ, 0x7610, R38 ;  /* 0x00007610ff267816 */ /* 0x000fe40000000026 */
[----:B------:R-:W-:Y:S01]  /*13090*/  PRMT R24, RZ, 0x7610, R24 ;  /* 0x00007610ff187816 */ /* 0x000fe20000000018 */
[----:B------:R-:W-:Y:S01]  /*130a0*/  STL [R1+0x5d4], R26 ;  /* 0x0005d41a01007387 */ /* 0x000fe20000100800 */
[----:B------:R-:W-:-:S03]  /*130b0*/  PRMT R25, RZ, 0x7610, R25 ;  /* 0x00007610ff197816 */ /* 0x000fc60000000019 */
[----:B------:R-:W2:Y:S04]  /*130c0*/  @!P2 LDG.E.U16 R38, desc[UR22][R20.64] ;  /* 0x000000161426a981 */ /* 0x000ea8000c1e1500 */
[----:B------:R-:W2:Y:S04]  /*130d0*/  @!P2 LDG.E.U16 R24, desc[UR22][R50.64] ;  /* 0x000000163218a981 */ /* 0x000ea8000c1e1500 */
[----:B---3--:R-:W3:Y:S04]  /*130e0*/  @!P2 LDG.E.U16 R8, desc[UR22][R10.64] ;  /* 0x000000160a08a981 */ /* 0x008ee8000c1e1500 */
[----:B------:R-:W-:Y:S04]  /*130f0*/  STL [R1+0x5d0], R27 ;  /* 0x0005d01b01007387 */ /* 0x000fe80000100800 */
[----:B------:R-:W2:Y:S04]  /*13100*/  @!P2 LDG.E.U16 R25, desc[UR22][R40.64] ;  /* 0x000000162819a981 */ /* 0x000ea8000c1e1500 */
[----:B---3--:R0:W-:Y:S04]  /*13110*/  STL [R1+0x350], R8 ;  /* 0x0003500801007387 */ /* 0x0081e80000100800 */
[----:B0-----:R-:W3:Y:S04]  /*13120*/  LDL.LU R8, [R1+0x6f8] ;  /* 0x0006f80001087983 */ /* 0x001ee80000300800 */
[----:B------:R-:W-:Y:S04]  /*13130*/  STL [R1+0x5dc], R10 ;  /* 0x0005dc0a01007387 */ /* 0x000fe80000100800 */
[----:B------:R-:W-:Y:S04]  /*13140*/  STL [R1+0x5d8], R11 ;  /* 0x0005d80b01007387 */ /* 0x000fe80000100800 */
[----:B------:R-:W3:Y:S04]  /*13150*/  LDL.LU.64 R52, [R1+0x6f0] ;  /* 0x0006f00001347983 */ /* 0x000ee80000300a00 */
[----:B--2---:R0:W-:Y:S04]  /*13160*/  STL [R1+0x42c], R9 ;  /* 0x00042c0901007387 */ /* 0x0041e80000100800 */
[----:B0-----:R-:W3:Y:S04]  /*13170*/  LDL.LU R9, [R1+0x6e8] ;  /* 0x0006e80001097983 */ /* 0x001ee80000300800 */
[----:B------:R-:W2:Y:S04]  /*13180*/  LDL.LU.64 R20, [R1+0x6e0] ;  /* 0x0006e00001147983 */ /* 0x000ea80000300a00 */
[----:B------:R0:W-:Y:S04]  /*13190*/  STL [R1+0x40c], R38 ;  /* 0x00040c2601007387 */ /* 0x0001e80000100800 */
[----:B0-----:R-:W2:Y:S04]  /*131a0*/  LDL.LU R38, [R1+0x6d8] ;  /* 0x0006d80001267983 */ /* 0x001ea80000300800 */
[----:B------:R-:W2:Y:S04]  /*131b0*/  LDL.LU.64 R50, [R1+0x6d0] ;  /* 0x0006d00001327983 */ /* 0x000ea80000300a00 */
[----:B------:R0:W-:Y:S04]  /*131c0*/  STL [R1+0x3ec], R24 ;  /* 0x0003ec1801007387 */ /* 0x0001e80000100800 */
[----:B0-----:R-:W2:Y:S04]  /*131d0*/  LDL.LU R24, [R1+0x6c8] ;  /* 0x0006c80001187983 */ /* 0x001ea80000300800 */
[----:B------:R-:W2:Y:S04]  /*131e0*/  LDL.LU.64 R40, [R1+0x6c0] ;  /* 0x0006c00001287983 */ /* 0x000ea80000300a00 */
[----:B------:R0:W-:Y:S04]  /*131f0*/  STL [R1+0x3cc], R25 ;  /* 0x0003cc1901007387 */ /* 0x0001e80000100800 */
[----:B0-----:R-:W4:Y:S04]  /*13200*/  LDL.LU R25, [R1+0x6b8] ;  /* 0x0006b80001197983 */ /* 0x001f280000300800 */
[----:B---3--:R-:W3:Y:S04]  /*13210*/  @!P2 LDG.E.U16 R29, desc[UR22][R8.64] ;  /* 0x00000016081da981 */ /* 0x008ee8000c1e1500 */
[----:B------:R-:W3:Y:S01]  /*13220*/  LDL.LU.64 R8, [R1+0x6b0] ;  /* 0x0006b00001087983 */ /* 0x000ee20000300a00 */
[----:B------:R-:W-:-:S02]  /*13230*/  PRMT R39, RZ, 0x7610, R39 ;  /* 0x00007610ff277816 */ /* 0x000fc40000000027 */
[----:B------:R-:W-:Y:S02]  /*13240*/  PRMT R10, RZ, 0x7610, R10 ;  /* 0x00007610ff0a7816 */ /* 0x000fe4000000000a */
[----:B------:R-:W-:Y:S02]  /*13250*/  PRMT R26, RZ, 0x7610, R26 ;  /* 0x00007610ff1a7816 */ /* 0x000fe4000000001a */
[----:B------:R-:W-:Y:S02]  /*13260*/  PRMT R27, RZ, 0x7610, R27 ;  /* 0x00007610ff1b7816 */ /* 0x000fe4000000001b */
[----:B------:R-:W-:Y:S02]  /*13270*/  PRMT R42, RZ, 0x7610, R42 ;  /* 0x00007610ff2a7816 */ /* 0x000fe4000000002a */
[----:B------:R-:W-:Y:S02]  /*13280*/  PRMT R43, RZ, 0x7610, R43 ;  /* 0x00007610ff2b7816 */ /* 0x000fe4000000002b */
[----:B------:R-:W3:Y:S04]  /*13290*/  @!P2 LDG.E.U16 R27, desc[UR22][R36.64] ;  /* 0x00000016241ba981 */ /* 0x000ee8000c1e1500 */
[----:B------:R-:W3:Y:S04]  /*132a0*/  @!P2 LDG.E.U16 R42, desc[UR22][R34.64] ;  /* 0x00000016222aa981 */ /* 0x000ee8000c1e1500 */
[----:B------:R-:W3:Y:S04]  /*132b0*/  @!P2 LDG.E.U16 R43, desc[UR22][R22.64] ;  /* 0x00000016162ba981 */ /* 0x000ee8000c1e1500 */
[----:B--2---:R-:W2:Y:S04]  /*132c0*/  @!P2 LDG.E.U16 R39, desc[UR22][R40.64] ;  /* 0x000000162827a981 */ /* 0x004ea8000c1e1500 */
[----:B----4-:R-:W4:Y:S04]  /*132d0*/  @!P2 LDG.E.U16 R10, desc[UR22][R24.64] ;  /* 0x00000016180aa981 */ /* 0x010f28000c1e1500 */
[----:B---3--:R-:W3:Y:S04]  /*132e0*/  @!P2 LDG.E.U16 R26, desc[UR22][R8.64] ;  /* 0x00000016081aa981 */ /* 0x008ee8000c1e1500 */
[----:B------:R-:W-:Y:S01]  /*132f0*/  STL [R1+0x5e4], R29 ;  /* 0x0005e41d01007387 */ /* 0x000fe20000100800 */
[----:B------:R-:W-:-:S06]  /*13300*/  PRMT R12, RZ, 0x7610, R12 ;  /* 0x00007610ff0c7816 */ /* 0x000fcc000000000c */
[----:B------:R-:W3:Y:S04]  /*13310*/  @!P2 LDG.E.U16 R12, desc[UR22][R6.64] ;  /* 0x00000016060ca981 */ /* 0x000ee8000c1e1500 */
[----:B--2---:R0:W-:Y:S04]  /*13320*/  STL [R1+0x38c], R39 ;  /* 0x00038c2701007387 */ /* 0x0041e80000100800 */
[----:B0-----:R-:W2:Y:S04]  /*13330*/  LDL.LU R39, [R1+0x6a8] ;  /* 0x0006a80001277983 */ /* 0x001ea80000300800 */
[----:B------:R-:W-:Y:S04]  /*13340*/  STL [R1+0x5e8], R40 ;  /* 0x0005e82801007387 */ /* 0x000fe80000100800 */
[----:B------:R-:W-:Y:S04]  /*13350*/  STL [R1+0x5e0], R41 ;  /* 0x0005e02901007387 */ /* 0x000fe80000100800 */
[----:B----4-:R-:W-:Y:S04]  /*13360*/  STL [R1+0x5f4], R10 ;  /* 0x0005f40a01007387 */ /* 0x010fe80000100800 */
[----:B------:R-:W-:Y:S04]  /*13370*/  STL [R1+0x5f0], R24 ;  /* 0x0005f01801007387 */ /* 0x000fe80000100800 */
[----:B------:R-:W-:Y:S04]  /*13380*/  STL [R1+0x5ec], R25 ;  /* 0x0005ec1901007387 */ /* 0x000fe80000100800 */
[----:B---3--:R-:W-:Y:S04]  /*13390*/  STL [R1+0x600], R26 ;  /* 0x0006001a01007387 */ /* 0x008fe80000100800 */
[----:B------:R-:W-:Y:S04]  /*133a0*/  STL [R1+0x5fc], R8 ;  /* 0x0005fc0801007387 */ /* 0x000fe80000100800 */
[----:B------:R-:W-:Y:S04]  /*133b0*/  STL [R1+0x5f8], R9 ;  /* 0x0005f80901007387 */ /* 0x000fe80000100800 */
[----:B------:R-:W3:Y:S04]  /*133c0*/  LDL.LU.64 R36, [R1+0x6a0] ;  /* 0x0006a00001247983 */ /* 0x000ee80000300a00 */
[----:B------:R-:W-:Y:S04]  /*133d0*/  STL [R1+0x604], R27 ;  /* 0x0006041b01007387 */ /* 0x000fe80000100800 */
[----:B------:R-:W4:Y:S04]  /*133e0*/  LDL.LU.64 R34, [R1+0x698] ;  /* 0x0006980001227983 */ /* 0x000f280000300a00 */
[----:B------:R-:W-:Y:S04]  /*133f0*/  STL [R1+0x608], R42 ;  /* 0x0006082a01007387 */ /* 0x000fe80000100800 */
[----:B------:R-:W3:Y:S04]  /*13400*/  LDL.LU.64 R22, [R1+0x690] ;  /* 0x0006900001167983 */ /* 0x000ee80000300a00 */
[----:B------:R-:W-:Y:S04]  /*13410*/  STL [R1+0x60c], R43 ;  /* 0x00060c2b01007387 */ /* 0x000fe80000100800 */
[----:B------:R-:W4:Y:S01]  /*13420*/  LDL.LU.64 R6, [R1+0x688] ;  /* 0x0006880001067983 */ /* 0x000f220000300a00 */
[----:B------:R-:W-:-:S02]  /*13430*/  PRMT R47, RZ, 0x7610, R47 ;  /* 0x00007610ff2f7816 */ /* 0x000fc4000000002f */
[----:B------:R-:W-:Y:S02]  /*13440*/  PRMT R13, RZ, 0x7610, R13 ;  /* 0x00007610ff0d7816 */ /* 0x000fe4000000000d */
[----:B------:R-:W-:Y:S02]  /*13450*/  PRMT R28, RZ, 0x7610, R28 ;  /* 0x00007610ff1c7816 */ /* 0x000fe4000000001c */
[----:B------:R-:W4:Y:S01]  /*13460*/  @!P2 LDG.E.U16 R47, desc[UR22][R20.64] ;  /* 0x00000016142fa981 */ /* 0x000f22000c1e1500 */
[----:B------:R-:W-:-:S03]  /*13470*/  PRMT R44, RZ, 0x7610, R44 ;  /* 0x00007610ff2c7816 */ /* 0x000fc6000000002c */
[----:B--2---:R-:W2:Y:S01]  /*13480*/  @!P2 LDG.E.U16 R13, desc[UR22][R38.64] ;  /* 0x00000016260da981 */ /* 0x004ea2000c1e1500 */
[----:B------:R-:W-:-:S06]  /*13490*/  PRMT R45, RZ, 0x7610, R45 ;  /* 0x00007610ff2d7816 */ /* 0x000fcc000000002d */
[----:B------:R-:W2:Y:S04]  /*134a0*/  @!P2 LDG.E.U16 R45, desc[UR22][R18.64] ;  /* 0x00000016122da981 */ /* 0x000ea8000c1e1500 */
[----:B---3--:R-:W3:Y:S04]  /*134b0*/  @!P2 LDG.E.U16 R28, desc[UR22][R22.64] ;  /* 0x00000016161ca981 */ /* 0x008ee8000c1e1500 */
[----:B----4-:R-:W4:Y:S04]  /*134c0*/  @!P2 LDG.E.U16 R44, desc[UR22][R6.64] ;  /* 0x00000016062ca981 */ /* 0x010f28000c1e1500 */
[----:B------:R-:W-:Y:S04]  /*134d0*/  STL [R1+0x610], R12 ;  /* 0x0006100c01007387 */ /* 0x000fe80000100800 */
[----:B------:R-:W4:Y:S04]  /*134e0*/  LDL.LU.64 R20, [R1+0x680] ;  /* 0x0006800001147983 */ /* 0x000f280000300a00 */
[----:B------:R-:W-:Y:S04]  /*134f0*/  STL [R1+0x614], R47 ;  /* 0x0006142f01007387 */ /* 0x000fe80000100800 */
[----:B--2---:R-:W-:Y:S01]  /*13500*/  STL [R1+0x620], R13 ;  /* 0x0006200d01007387 */ /* 0x004fe20000100800 */
[----:B------:R-:W-:-:S03]  /*13510*/  PRMT R14, RZ, 0x7610, R14 ;  /* 0x00007610ff0e7816 */ /* 0x000fc6000000000e */
[----:B------:R-:W-:Y:S04]  /*13520*/  STL [R1+0x61c], R38 ;  /* 0x00061c2601007387 */ /* 0x000fe80000100800 */
[----:B------:R-:W-:Y:S01]  /*13530*/  STL [R1+0x618], R39 ;  /* 0x0006182701007387 */ /* 0x000fe20000100800 */
[----:B------:R-:W-:Y:S02]  /*13540*/  PRMT R15, RZ, 0x7610, R15 ;  /* 0x00007610ff0f7816 */ /* 0x000fe4000000000f */
[----:B------:R-:W-:Y:S01]  /*13550*/  PRMT R30, RZ, 0x7610, R30 ;  /* 0x00007610ff1e7816 */ /* 0x000fe2000000001e */
[----:B------:R-:W2:Y:S04]  /*13560*/  @!P2 LDG.E.U16 R14, desc[UR22][R48.64] ;  /* 0x00000016300ea981 */ /* 0x000ea8000c1e1500 */
[----:B------:R-:W2:Y:S04]  /*13570*/  @!P2 LDG.E.U16 R15, desc[UR22][R4.64] ;  /* 0x00000016040fa981 */ /* 0x000ea8000c1e1500 */
[----:B------:R-:W2:Y:S04]  /*13580*/  @!P2 LDG.E.U16 R30, desc[UR22][R52.64] ;  /* 0x00000016341ea981 */ /* 0x000ea8000c1e1500 */
[----:B---3--:R-:W-:Y:S04]  /*13590*/  STL [R1+0x62c], R28 ;  /* 0x00062c1c01007387 */ /* 0x008fe80000100800 */
[----:B------:R-:W-:Y:S04]  /*135a0*/  STL [R1+0x628], R22 ;  /* 0x0006281601007387 */ /* 0x000fe80000100800 */
[----:B------:R-:W-:Y:S04]  /*135b0*/  STL [R1+0x624], R23 ;  /* 0x0006241701007387 */ /* 0x000fe80000100800 */
[----:B----4-:R-:W-:Y:S04]  /*135c0*/  STL [R1+0x638], R44 ;  /* 0x0006382c01007387 */ /* 0x010fe80000100800 */
[----:B------:R-:W-:Y:S04]  /*135d0*/  STL [R1+0x634], R6 ;  /* 0x0006340601007387 */ /* 0x000fe80000100800 */
[----:B------:R-:W-:Y:S04]  /*135e0*/  STL [R1+0x630], R7 ;  /* 0x0006300701007387 */ /* 0x000fe80000100800 */
[----:B------:R-:W3:Y:S04]  /*135f0*/  LDL.LU.64 R18, [R1+0x678] ;  /* 0x0006780001127983 */ /* 0x000ee80000300a00 */
[----:B------:R0:W-:Y:S04]  /*13600*/  STL [R1+0x63c], R45 ;  /* 0x00063c2d01007387 */ /* 0x0001e80000100800 */
[----:B------:R-:W4:Y:S04]  /*13610*/  LDL.LU.64 R48, [R1+0x670] ;  /* 0x0006700001307983 */ /* 0x000f280000300a00 */
[----:B--2---:R-:W-:Y:S04]  /*13620*/  STL [R1+0x640], R14 ;  /* 0x0006400e01007387 */ /* 0x004fe80000100800 */
[----:B------:R-:W2:Y:S04]  /*13630*/  LDL.LU.64 R4, [R1+0x668] ;  /* 0x0006680001047983 */ /* 0x000ea80000300a00 */
[----:B------:R1:W-:Y:S04]  /*13640*/  STL [R1+0x644], R15 ;  /* 0x0006440f01007387 */ /* 0x0003e80000100800 */
[----:B------:R-:W2:Y:S04]  /*13650*/  LDL.LU.64 R52, [R1+0x660] ;  /* 0x0006600001347983 */ /* 0x000ea80000300a00 */
[----:B0-----:R-:W2:Y:S04]  /*13660*/  LDL.64 R44, [R1+0x270] ;  /* 0x00027000012c7983 */ /* 0x001ea80000100a00 */
[----:B-1----:R-:W2:Y:S04]  /*13670*/  LDL.64 R14, [R1+0x2b0] ;  /* 0x0002b000010e7983 */ /* 0x002ea80000100a00 */
[----:B------:R-:W2:Y:S04]  /*13680*/  LDL.64 R6, [R1+0x230] ;  /* 0x0002300001067983 */ /* 0x000ea80000100a00 */
[----:B------:R-:W2:Y:S04]  /*13690*/  LDL.64 R22, [R1+0x1f0] ;  /* 0x0001f00001167983 */ /* 0x000ea80000100a00 */
[----:B------:R-:W2:Y:S04]  /*136a0*/  LDL R8, [R1+0x460] ;  /* 0x0004600001087983 */ /* 0x000ea80000100800 */
[----:B------:R-:W-:Y:S01]  /*136b0*/  STL [R1+0x648], R30 ;  /* 0x0006481e01007387 */ /* 0x000fe20000100800 */
[----:B----4-:R-:W-:-:S06]  /*136c0*/  PRMT R48, RZ, 0x7610, R48 ;  /* 0x00007610ff307816 */ /* 0x010fcc0000000030 */
[----:B------:R-:W4:Y:S04]  /*136d0*/  @!P2 LDG.E.U16 R48, desc[UR22][R50.64] ;  /* 0x000000163230a981 */ /* 0x000f28000c1e1500 */
[----:B------:R-:W3:Y:S04]  /*136e0*/  LDL.LU.64 R50, [R1+0x658] ;  /* 0x0006580001327983 */ /* 0x000ee80000300a00 */
[----:B------:R-:W3:Y:S04]  /*136f0*/  LDL.64 R38, [R1+0x1b0] ;  /* 0x0001b00001267983 */ /* 0x000ee80000100a00 */
        /* <DEDUP_REMOVED lines=13> */
[----:B------:R-:W3:Y:S01]  /*137d0*/  LDL.LU R11, [R1+0x37c] ;  /* 0x00037c00010b7983 */ /* 0x000ee20000300800 */
[----:B------:R-:W-:-:S02]  /*137e0*/  PRMT R31, RZ, 0x7610, R31 ;  /* 0x00007610ff1f7816 */ /* 0x000fc4000000001f */
[----:B------:R-:W-:Y:S02]  /*137f0*/  PRMT R17, RZ, 0x7610, R17 ;  /* 0x00007610ff117816 */ /* 0x000fe40000000011 */
[----:B--2---:R-:W-:Y:S02]  /*13800*/  PRMT R53, RZ, 0x7610, R53 ;  /* 0x00007610ff357816 */ /* 0x004fe40000000035 */
[----:B------:R-:W2:Y:S01]  /*13810*/  @!P2 LDG.E.U16 R31, desc[UR22][R36.64] ;  /* 0x00000016241fa981 */ /* 0x000ea2000c1e1500 */
[----:B------:R-:W-:Y:S02]  /*13820*/  PRMT R32, RZ, 0x7610, R32 ;  /* 0x00007610ff207816 */ /* 0x000fe40000000020 */
[----:B------:R-:W-:Y:S01]  /*13830*/  PRMT R33, RZ, 0x7610, R33 ;  /* 0x00007610ff217816 */ /* 0x000fe20000000021 */
[----:B------:R-:W2:Y:S01]  /*13840*/  @!P2 LDG.E.U16 R17, desc[UR22][R14.64] ;  /* 0x000000160e11a981 */ /* 0x000ea2000c1e1500 */
[----:B------:R-:W-:-:S03]  /*13850*/  PRMT R0, RZ, 0x7610, R0 ;  /* 0x00007610ff007816 */ /* 0x000fc60000000000 */
[----:B------:R0:W2:Y:S04]  /*13860*/  @!P2 LDG.E.U16 R32, desc[UR22][R44.64] ;  /* 0x000000162c20a981 */ /* 0x0000a8000c1e1500 */
[----:B------:R-:W2:Y:S04]  /*13870*/  @!P2 LDG.E.U16 R33, desc[UR22][R6.64] ;  /* 0x000000160621a981 */ /* 0x000ea8000c1e1500 */
[----:B------:R-:W2:Y:S04]  /*13880*/  @!P2 LDG.E.U16 R0, desc[UR22][R22.64] ;  /* 0x000000161600a981 */ /* 0x000ea8000c1e1500 */
[----:B----4-:R-:W-:Y:S04]  /*13890*/  STL [R1+0x64c], R48 ;  /* 0x00064c3001007387 */ /* 0x010fe80000100800 */
[----:B------:R1:W-:Y:S04]  /*138a0*/  STL [R1+0x650], R37 ;  /* 0x0006502501007387 */ /* 0x0003e80000100800 */
[----:B-1----:R-:W4:Y:S04]  /*138b0*/  LDL.LU R37, [R1+0x35c] ;  /* 0x00035c0001257983 */ /* 0x002f280000300800 */
[----:B---3--:R-:W-:Y:S04]  /*138c0*/  STS.U16 [R8+UR11+0xa700], R47 ;  /* 0x00a7002f08007988 */ /* 0x008fe8000800040b */
[----:B------:R-:W-:Y:S04]  /*138d0*/  STS.U16 [R8+UR11+0xab00], R12 ;  /* 0x00ab000c08007988 */ /* 0x000fe8000800040b */
[----:B------:R-:W-:Y:S04]  /*138e0*/  STS.U16 [R8+UR11+0xaf00], R43 ;  /* 0x00af002b08007988 */ /* 0x000fe8000800040b */
[----:B------:R-:W-:Y:S04]  /*138f0*/  STS.U16 [R8+UR11+0xb300], R42 ;  /* 0x00b3002a08007988 */ /* 0x000fe8000800040b */
[----:B------:R-:W-:Y:S04]  /*13900*/  STS.U16 [R8+UR11+0xb700], R27 ;  /* 0x00b7001b08007988 */ /* 0x000fe8000800040b */
[----:B------:R-:W-:Y:S04]  /*13910*/  STS.U16 [R8+UR11+0xbb00], R9 ;  /* 0x00bb000908007988 */ /* 0x000fe8000800040b */
[----:B------:R-:W-:Y:S04]  /*13920*/  STS.U16 [R8+UR11+0xbf00], R26 ;  /* 0x00bf001a08007988 */ /* 0x000fe8000800040b */
[----:B------:R1:W3:Y:S04]  /*13930*/  @!P2 LDG.E.U16 R53, desc[UR22][R38.64] ;  /* 0x000000162635a981 */ /* 0x0002e8000c1e1500 */
[----:B------:R0:W-:Y:S04]  /*13940*/  STS.U16 [R52+UR11+0xcc00], R41 ;  /* 0x00cc002934007988 */ /* 0x0001e8000800040b */
[----:B0-----:R-:W2:Y:S04]  /*13950*/  LDL.LU R41, [R1+0x438] ;  /* 0x0004380001297983 */ /* 0x001ea80000300800 */
        /* <DEDUP_REMOVED lines=18> */
[----:B------:R0:W-:Y:S04]  /*13a80*/  STS.U16 [R52+UR11+0xd800], R11 ;  /* 0x00d8000b34007988 */ /* 0x0001e8000800040b */
[----:B------:R-:W3:Y:S04]  /*13a90*/  LDL.LU R27, [R1+0x3d0] ;  /* 0x0003d000011b7983 */ /* 0x000ee80000300800 */
[----:B0-----:R-:W3:Y:S04]  /*13aa0*/  LDL.LU R11, [R1+0x3b0] ;  /* 0x0003b000010b7983 */ /* 0x001ee80000300800 */
[----:B------:R-:W3:Y:S04]  /*13ab0*/  LDL.LU R26, [R1+0x390] ;  /* 0x00039000011a7983 */ /* 0x000ee80000300800 */
[----:B------:R0:W-:Y:S04]  /*13ac0*/  STS.U16 [R52+UR11+0xc800], R10 ;  /* 0x00c8000a34007988 */ /* 0x0001e8000800040b */
[----:B------:R-:W3:Y:S04]  /*13ad0*/  LDL.LU R8, [R1+0x370] ;  /* 0x0003700001087983 */ /* 0x000ee80000300800 */
[----:B------:R1:W-:Y:S04]  /*13ae0*/  STS.U16 [R52+UR11+0xc400], R24 ;  /* 0x00c4001834007988 */ /* 0x0003e8000800040b */
[----:B0-----:R-:W3:Y:S04]  /*13af0*/  LDL.LU R10, [R1+0x350] ;  /* 0x00035000010a7983 */ /* 0x001ee80000300800 */
[----:B------:R0:W-:Y:S04]  /*13b00*/  STS.U16 [R52+UR11+0xc000], R25 ;  /* 0x00c0001934007988 */ /* 0x0001e8000800040b */
[----:B-1----:R-:W3:Y:S04]  /*13b10*/  LDL.LU R24, [R1+0x42c] ;  /* 0x00042c0001187983 */ /* 0x002ee80000300800 */
[----:B------:R1:W-:Y:S04]  /*13b20*/  STS.U16 [R52+UR11+0xd000], R40 ;  /* 0x00d0002834007988 */ /* 0x0003e8000800040b */
[----:B0-----:R-:W3:Y:S04]  /*13b30*/  LDL.LU R25, [R1+0x40c] ;  /* 0x00040c0001197983 */ /* 0x001ee80000300800 */
[----:B------:R0:W-:Y:S04]  /*13b40*/  STS.U16 [R52+UR11+0xd400], R29 ;  /* 0x00d4001d34007988 */ /* 0x0001e8000800040b */
[----:B-1----:R-:W3:Y:S04]  /*13b50*/  LDL.LU R40, [R1+0x3ec] ;  /* 0x0003ec0001287983 */ /* 0x002ee80000300800 */
[----:B0-----:R-:W3:Y:S01]  /*13b60*/  LDL.LU R29, [R1+0x3cc] ;  /* 0x0003cc00011d7983 */ /* 0x001ee20000300800 */
[----:B------:R-:W-:-:S02]  /*13b70*/  LOP3.LUT R44, R52, 0x10, RZ, 0x3c, !PT ;  /* 0x00000010342c7812 */ /* 0x000fc400078e3cff */
[----:B------:R-:W-:Y:S02]  /*13b80*/  PRMT R46, RZ, 0x7610, R46 ;  /* 0x00007610ff2e7816 */ /* 0x000fe4000000002e */
[----:B------:R-:W-:Y:S02]  /*13b90*/  PRMT R16, RZ, 0x7610, R16 ;  /* 0x00007610ff107816 */ /* 0x000fe40000000010 */
[----:B------:R-:W-:Y:S02]  /*13ba0*/  PRMT R50, RZ, 0x7610, R50 ;  /* 0x00007610ff327816 */ /* 0x000fe40000000032 */
[----:B------:R-:W3:Y:S01]  /*13bb0*/  @!P2 LDG.E.U16 R46, desc[UR22][R20.64] ;  /* 0x00000016142ea981 */ /* 0x000ee2000c1e1500 */
[----:B------:R-:W-:-:S03]  /*13bc0*/  PRMT R51, RZ, 0x7610, R51 ;  /* 0x00007610ff337816 */ /* 0x000fc60000000033 */
[----:B------:R-:W3:Y:S01]  /*13bd0*/  @!P2 LDG.E.U16 R16, desc[UR22][R4.64] ;  /* 0x000000160410a981 */ /* 0x000ee2000c1e1500 */
[----:B------:R-:W-:-:S03]  /*13be0*/  PRMT R49, RZ, 0x7610, R49 ;  /* 0x00007610ff317816 */ /* 0x000fc60000000031 */
[----:B------:R-:W3:Y:S04]  /*13bf0*/  @!P2 LDG.E.U16 R50, desc[UR22][R34.64] ;  /* 0x000000162232a981 */ /* 0x000ee8000c1e1500 */
[----:B------:R-:W3:Y:S04]  /*13c00*/  @!P2 LDG.E.U16 R51, desc[UR22][R18.64] ;  /* 0x000000161233a981 */ /* 0x000ee8000c1e1500 */
[----:B------:R-:W3:Y:S04]  /*13c10*/  @!P2 LDG.E.U16 R49, desc[UR22][R2.64] ;  /* 0x000000160231a981 */ /* 0x000ee8000c1e1500 */
[----:B----4-:R0:W-:Y:S04]  /*13c20*/  STS.U16 [R52+UR11+0xdc00], R37 ;  /* 0x00dc002534007988 */ /* 0x0101e8000800040b */
[----:B0-----:R0:W5:Y:S04]  /*13c30*/  LDL.LU R37, [R1+0x650] ;  /* 0x0006500001257983 */ /* 0x0011680000300800 */
[----:B--2---:R1:W-:Y:S04]  /*13c40*/  STS.U16 [R44+UR11+0xc080], R41 ;  /* 0x00c080292c007988 */ /* 0x0043e8000800040b */
[----:B---3--:R-:W-:Y:S04]  /*13c50*/  STS.U16 [R44+UR11+0xc480], R48 ;  /* 0x00c480302c007988 */ /* 0x008fe8000800040b */
[----:B------:R-:W-:Y:S04]  /*13c60*/  STS.U16 [R44+UR11+0xc880], R30 ;  /* 0x00c8801e2c007988 */ /* 0x000fe8000800040b */
[----:B------:R-:W-:Y:S04]  /*13c70*/  STS.U16 [R44+UR11+0xcc80], R15 ;  /* 0x00cc800f2c007988 */ /* 0x000fe8000800040b */
[----:B------:R2:W-:Y:S04]  /*13c80*/  STS.U16 [R44+UR11+0xd080], R39 ;  /* 0x00d080272c007988 */ /* 0x0005e8000800040b */
[----:B-1----:R-:W3:Y:S04]  /*13c90*/  LDL.LU R41, [R1+0x38c] ;  /* 0x00038c0001297983 */ /* 0x002ee80000300800 */
[----:B------:R1:W-:Y:S01]  /*13ca0*/  STS.U16 [R44+UR11+0xd480], R14 ;  /* 0x00d4800e2c007988 */ /* 0x0003e2000800040b */
[----:B--2---:R-:W-:-:S03]  /*13cb0*/  LOP3.LUT R39, R52, 0x20, RZ, 0x3c, !PT ;  /* 0x0000002034277812 */ /* 0x004fc600078e3cff */
[----:B------:R-:W2:Y:S04]  /*13cc0*/  LDL.LU R48, [R1+0x64c] ;  /* 0x00064c0001307983 */ /* 0x000ea80000300800 */
[----:B------:R4:W-:Y:S04]  /*13cd0*/  STS.U16 [R44+UR11+0xd880], R45 ;  /* 0x00d8802d2c007988 */ /* 0x0009e8000800040b */
[----:B------:R-:W2:Y:S04]  /*13ce0*/  LDL.LU R30, [R1+0x648] ;  /* 0x00064800011e7983 */ /* 0x000ea80000300800 */
[----:B------:R0:W-:Y:S04]  /*13cf0*/  STS.U16 [R44+UR11+0xdc80], R6 ;  /* 0x00dc80062c007988 */ /* 0x0001e8000800040b */
[----:B------:R-:W2:Y:S04]  /*13d00*/  LDL.LU R15, [R1+0x644] ;  /* 0x00064400010f7983 */ /* 0x000ea80000300800 */
[----:B------:R0:W-:Y:S04]  /*13d10*/  STS.U16 [R39+UR11+0xc100], R7 ;  /* 0x00c1000727007988 */ /* 0x0001e8000800040b */
[----:B-1----:R-:W2:Y:S04]  /*13d20*/  LDL.LU R14, [R1+0x640] ;  /* 0x00064000010e7983 */ /* 0x002ea80000300800 */
[----:B------:R1:W-:Y:S04]  /*13d30*/  STS.U16 [R39+UR11+0xc500], R28 ;  /* 0x00c5001c27007988 */ /* 0x0003e8000800040b */
[----:B----4-:R-:W4:Y:S04]  /*13d40*/  LDL.LU R45, [R1+0x63c] ;  /* 0x00063c00012d7983 */ /* 0x010f280000300800 */
[----:B------:R-:W-:Y:S04]  /*13d50*/  STS.U16 [R39+UR11+0xc900], R22 ;  /* 0x00c9001627007988 */ /* 0x000fe8000800040b */
[----:B0-----:R-:W2:Y:S04]  /*13d60*/  LDL.LU R44, [R1+0x638] ;  /* 0x00063800012c7983 */ /* 0x001ea80000300800 */
[----:B------:R-:W-:Y:S04]  /*13d70*/  STS.U16 [R39+UR11+0xcd00], R23 ;  /* 0x00cd001727007988 */ /* 0x000fe8000800040b */
[----:B------:R0:W5:Y:S04]  /*13d80*/  LDL.LU R6, [R1+0x634] ;  /* 0x0006340001067983 */ /* 0x0001680000300800 */
[----:B------:R0:W-:Y:S04]  /*13d90*/  STS.U16 [R39+UR11+0xd100], R9 ;  /* 0x00d1000927007988 */ /* 0x0001e8000800040b */
[----:B------:R2:W5:Y:S04]  /*13da0*/  LDL.LU R7, [R1+0x630] ;  /* 0x0006300001077983 */ /* 0x0005680000300800 */
[----:B-1----:R-:W2:Y:S01]  /*13db0*/  LDL.LU R28, [R1+0x62c] ;  /* 0x00062c00011c7983 */ /* 0x002ea20000300800 */
[----:B0-----:R-:W-:-:S03]  /*13dc0*/  LOP3.LUT R9, R52, 0x30, RZ, 0x3c, !PT ;  /* 0x0000003034097812 */ /* 0x001fc600078e3cff */
[----:B------:R0:W5:Y:S04]  /*13dd0*/  LDL.LU R22, [R1+0x628] ;  /* 0x0006280001167983 */ /* 0x0001680000300800 */
[----:B------:R1:W-:Y:S04]  /*13de0*/  STS.U16 [R39+UR11+0xd500], R13 ;  /* 0x00d5000d27007988 */ /* 0x0003e8000800040b */
[----:B------:R0:W5:Y:S04]  /*13df0*/  LDL.LU R23, [R1+0x624] ;  /* 0x0006240001177983 */ /* 0x0001680000300800 */
[----:B------:R0:W-:Y:S04]  /*13e00*/  STS.U16 [R39+UR11+0xd900], R38 ;  /* 0x00d9002627007988 */ /* 0x0001e8000800040b */
[----:B-1----:R-:W2:Y:S04]  /*13e10*/  LDL.LU R13, [R1+0x620] ;  /* 0x00062000010d7983 */ /* 0x002ea80000300800 */
[----:B------:R1:W-:Y:S04]  /*13e20*/  STS.U16 [R39+UR11+0xdd00], R47 ;  /* 0x00dd002f27007988 */ /* 0x0003e8000800040b */
[----:B0-----:R0:W5:Y:S04]  /*13e30*/  LDL.LU R38, [R1+0x61c] ;  /* 0x00061c0001267983 */ /* 0x0011680000300800 */
[----:B------:R0:W-:Y:S04]  /*13e40*/  STS.U16 [R9+UR11+0xc180], R12 ;  /* 0x00c1800c09007988 */ /* 0x0001e8000800040b */
[----:B-1----:R1:W5:Y:S04]  /*13e50*/  LDL.LU R39, [R1+0x618] ;  /* 0x0006180001277983 */ /* 0x0023680000300800 */
[----:B------:R0:W-:Y:S04]  /*13e60*/  STS.U16 [R9+UR11+0xc580], R43 ;  /* 0x00c5802b09007988 */ /* 0x0001e8000800040b */
[----:B------:R-:W2:Y:S04]  /*13e70*/  LDL.LU R47, [R1+0x614] ;  /* 0x00061400012f7983 */ /* 0x000ea80000300800 */
[----:B------:R1:W-:Y:S04]  /*13e80*/  STS.U16 [R9+UR11+0xc980], R42 ;  /* 0x00c9802a09007988 */ /* 0x0003e8000800040b */
[----:B0-----:R-:W2:Y:S04]  /*13e90*/  LDL.LU R12, [R1+0x610] ;  /* 0x00061000010c7983 */ /* 0x001ea80000300800 */
[----:B------:R0:W-:Y:S04]  /*13ea0*/  STS.U16 [R9+UR11+0xcd80], R27 ;  /* 0x00cd801b09007988 */ /* 0x0001e8000800040b */
[----:B------:R-:W2:Y:S04]  /*13eb0*/  LDL.LU R43, [R1+0x60c] ;  /* 0x00060c00012b7983 */ /* 0x000ea80000300800 */
[----:B------:R0:W-:Y:S04]  /*13ec0*/  STS.U16 [R9+UR11+0xd180], R11 ;  /* 0x00d1800b09007988 */ /* 0x0001e8000800040b */
[----:B-1----:R-:W2:Y:S04]  /*13ed0*/  LDL.LU R42, [R1+0x608] ;  /* 0x00060800012a7983 */ /* 0x002ea80000300800 */
[----:B0-----:R-:W2:Y:S01]  /*13ee0*/  LDL.LU R27, [R1+0x604] ;  /* 0x00060400011b7983 */ /* 0x001ea20000300800 */
[----:B------:R-:W-:-:S03]  /*13ef0*/  LOP3.LUT R11, R52, 0x40, RZ, 0x3c, !PT ;  /* 0x00000040340b7812 */ /* 0x000fc600078e3cff */
[----:B------:R0:W-:Y:S04]  /*13f00*/  STS.U16 [R9+UR11+0xd580], R26 ;  /* 0x00d5801a09007988 */ /* 0x0001e8000800040b */
[----:B------:R1:W-:Y:S04]  /*13f10*/  STS.U16 [R9+UR11+0xd980], R8 ;  /* 0x00d9800809007988 */ /* 0x0003e8000800040b */
[----:B------:R1:W-:Y:S04]  /*13f20*/  STS.U16 [R9+UR11+0xdd80], R10 ;  /* 0x00dd800a09007988 */ /* 0x0003e8000800040b */
[----:B0-----:R-:W2:Y:S04]  /*13f30*/  LDL.LU R26, [R1+0x600] ;  /* 0x00060000011a7983 */ /* 0x001ea80000300800 */
[----:B-1----:R0:W5:Y:S04]  /*13f40*/  LDL.LU R8, [R1+0x5fc] ;  /* 0x0005fc0001087983 */ /* 0x0021680000300800 */
[----:B------:R0:W5:Y:S04]  /*13f50*/  LDL.LU R9, [R1+0x5f8] ;  /* 0x0005f80001097983 */ /* 0x0001680000300800 */
[----:B------:R-:W2:Y:S04]  /*13f60*/  LDL.LU R10, [R1+0x5f4] ;  /* 0x0005f400010a7983 */ /* 0x000ea80000300800 */
[----:B------:R1:W-:Y:S04]  /*13f70*/  STS.U16 [R11+UR11+0xc200], R24 ;  /* 0x00c200180b007988 */ /* 0x0003e8000800040b */
[----:B------:R0:W-:Y:S04]  /*13f80*/  STS.U16 [R11+UR11+0xc600], R25 ;  /* 0x00c600190b007988 */ /* 0x0001e8000800040b */
[----:B------:R0:W-:Y:S04]  /*13f90*/  STS.U16 [R11+UR11+0xca00], R40 ;  /* 0x00ca00280b007988 */ /* 0x0001e8000800040b */
[----:B-1----:R1:W5:Y:S04]  /*13fa0*/  LDL.LU R24, [R1+0x5f0] ;  /* 0x0005f00001187983 */ /* 0x0023680000300800 */
[----:B0-----:R1:W5:Y:S04]  /*13fb0*/  LDL.LU R25, [R1+0x5ec] ;  /* 0x0005ec0001197983 */ /* 0x0013680000300800 */
[----:B------:R1:W5:Y:S04]  /*13fc0*/  LDL.LU R40, [R1+0x5e8] ;  /* 0x0005e80001287983 */ /* 0x0003680000300800 */
[----:B------:R0:W-:Y:S04]  /*13fd0*/  STS.U16 [R11+UR11+0xce00], R29 ;  /* 0x00ce001d0b007988 */ /* 0x0001e8000800040b */
[----:B0-----:R-:W2:Y:S04]  /*13fe0*/  LDL.LU R29, [R1+0x5e4] ;  /* 0x0005e400011d7983 */ /* 0x001ea80000300800 */
[----:B--2---:R0:W-:Y:S04]  /*13ff0*/  STS.U16 [R11+UR11+0xd200], R29 ;  /* 0x00d2001d0b007988 */ /* 0x0041e8000800040b */
[----:B---3--:R2:W-:Y:S01]  /*14000*/  STS.U16 [R11+UR11+0xd600], R41 ;  /* 0x00d600290b007988 */ /* 0x0085e2000800040b */
[----:B0-----:R-:W-:-:S03]  /*14010*/  LOP3.LUT R29, R52, 0x50, RZ, 0x3c, !PT ;  /* 0x00000050341d7812 */ /* 0x001fc600078e3cff */
[----:B------:R0:W-:Y:S04]  /*14020*/  STS.U16 [R11+UR11+0xda00], R10 ;  /* 0x00da000a0b007988 */ /* 0x0001e8000800040b */
[----:B------:R3:W-:Y:S04]  /*14030*/  STS.U16 [R11+UR11+0xde00], R26 ;  /* 0x00de001a0b007988 */ /* 0x0007e8000800040b */
[----:B------:R0:W-:Y:S04]  /*14040*/  STS.U16 [R29+UR11+0xc280], R27 ;  /* 0x00c2801b1d007988 */ /* 0x0001e8000800040b */
[----:B--2---:R1:W5:Y:S04]  /*14050*/  LDL.LU R41, [R1+0x5e0] ;  /* 0x0005e00001297983 */ /* 0x0043680000300800 */
[----:B------:R2:W-:Y:S04]  /*14060*/  STS.U16 [R29+UR11+0xc680], R42 ;  /* 0x00c6802a1d007988 */ /* 0x0005e8000800040b */
[----:B0-----:R1:W5:Y:S04]  /*14070*/  LDL.LU R10, [R1+0x5dc] ;  /* 0x0005dc00010a7983 */ /* 0x0013680000300800 */
[----:B------:R-:W-:Y:S04]  /*14080*/  STS.U16 [R29+UR11+0xca80], R43 ;  /* 0x00ca802b1d007988 */ /* 0x000fe8000800040b */
[----:B---3--:R1:W5:Y:S04]  /*14090*/  LDL.LU R11, [R1+0x5d8] ;  /* 0x0005d800010b7983 */ /* 0x0083680000300800 */
[----:B------:R-:W-:Y:S04]  /*140a0*/  STS.U16 [R29+UR11+0xce80], R12 ;  /* 0x00ce800c1d007988 */ /* 0x000fe8000800040b */
[----:B------:R1:W5:Y:S04]  /*140b0*/  LDL.LU R26, [R1+0x5d4] ;  /* 0x0005d400011a7983 */ /* 0x0003680000300800 */
[----:B------:R0:W-:Y:S04]  /*140c0*/  STS.U16 [R29+UR11+0xd280], R47 ;  /* 0x00d2802f1d007988 */ /* 0x0001e8000800040b */
[----:B------:R1:W5:Y:S04]  /*140d0*/  LDL.LU R27, [R1+0x5d0] ;  /* 0x0005d000011b7983 */ /* 0x0003680000300800 */
[----:B--2---:R1:W5:Y:S01]  /*140e0*/  LDL.LU R42, [R1+0x5cc] ;  /* 0x0005cc00012a7983 */ /* 0x0043620000300800 */
[----:B0-----:R-:W-:-:S03]  /*140f0*/  LOP3.LUT R47, R52, 0x60, RZ, 0x3c, !PT ;  /* 0x00000060342f7812 */ /* 0x001fc600078e3cff */
[----:B------:R1:W5:Y:S04]  /*14100*/  LDL.LU R43, [R1+0x5c8] ;  /* 0x0005c800012b7983 */ /* 0x0003680000300800 */
[----:B------:R0:W-:Y:S04]  /*14110*/  STS.U16 [R29+UR11+0xd680], R13 ;  /* 0x00d6800d1d007988 */ /* 0x0001e8000800040b */
[----:B------:R1:W5:Y:S04]  /*14120*/  LDL.LU R12, [R1+0x5c4] ;  /* 0x0005c400010c7983 */ /* 0x0003680000300800 */
[----:B------:R2:W-:Y:S04]  /*14130*/  STS.U16 [R29+UR11+0xda80], R28 ;  /* 0x00da801c1d007988 */ /* 0x0005e8000800040b */
[----:B0-----:R1:W5:Y:S04]  /*14140*/  LDL.LU R13, [R1+0x5c0] ;  /* 0x0005c000010d7983 */ /* 0x0013680000300800 */
[----:B------:R0:W-:Y:S04]  /*14150*/  STS.U16 [R29+UR11+0xde80], R44 ;  /* 0x00de802c1d007988 */ /* 0x0001e8000800040b */
[----:B--2---:R1:W5:Y:S04]  /*14160*/  LDL.LU R28, [R1+0x5bc] ;  /* 0x0005bc00011c7983 */ /* 0x0043680000300800 */
[----:B----4-:R2:W-:Y:S04]  /*14170*/  STS.U16 [R47+UR11+0xc300], R45 ;  /* 0x00c3002d2f007988 */ /* 0x0105e8000800040b */
[----:B0-----:R1:W5:Y:S04]  /*14180*/  LDL.LU R29, [R1+0x5b8] ;  /* 0x0005b800011d7983 */ /* 0x0013680000300800 */
[----:B------:R0:W-:Y:S04]  /*14190*/  STS.U16 [R47+UR11+0xc700], R14 ;  /* 0x00c7000e2f007988 */ /* 0x0001e8000800040b */
[----:B------:R1:W5:Y:S04]  /*141a0*/  LDL.LU R44, [R1+0x5b4] ;  /* 0x0005b400012c7983 */ /* 0x0003680000300800 */
[----:B------:R3:W-:Y:S04]  /*141b0*/  STS.U16 [R47+UR11+0xcb00], R15 ;  /* 0x00cb000f2f007988 */ /* 0x0007e8000800040b */
[----:B--2---:R1:W5:Y:S04]  /*141c0*/  LDL.LU R45, [R1+0x5b0] ;  /* 0x0005b000012d7983 */ /* 0x0043680000300800 */
[----:B------:R2:W-:Y:S04]  /*141d0*/  STS.U16 [R47+UR11+0xcf00], R30 ;  /* 0x00cf001e2f007988 */ /* 0x0005e8000800040b */
[----:B0-----:R1:W5:Y:S04]  /*141e0*/  LDL.LU R14, [R1+0x5ac] ;  /* 0x0005ac00010e7983 */ /* 0x0013680000300800 */
[----:B------:R0:W-:Y:S04]  /*141f0*/  STS.U16 [R47+UR11+0xd300], R48 ;  /* 0x00d300302f007988 */ /* 0x0001e8000800040b */
[----:B---3--:R1:W5:Y:S04]  /*14200*/  LDL.LU R15, [R1+0x5a8] ;  /* 0x0005a800010f7983 */ /* 0x0083680000300800 */
[----:B--2---:R1:W5:Y:S01]  /*14210*/  LDL.LU R30, [R1+0x5a4] ;  /* 0x0005a400011e7983 */ /* 0x0043620000300800 */
[----:B0-----:R-:W-:-:S03]  /*14220*/  LOP3.LUT R48, R52, 0x70, RZ, 0x3c, !PT ;  /* 0x0000007034307812 */ /* 0x001fc600078e3cff */
[----:B------:R0:W-:Y:S04]  /*14230*/  STS.U16 [R47+UR11+0xd700], R31 ;  /* 0x00d7001f2f007988 */ /* 0x0001e8000800040b */
[----:B------:R2:W-:Y:S04]  /*14240*/  STS.U16 [R47+UR11+0xdb00], R46 ;  /* 0x00db002e2f007988 */ /* 0x0005e8000800040b */
[----:B------:R3:W-:Y:S04]  /*14250*/  STS.U16 [R47+UR11+0xdf00], R16 ;  /* 0x00df00102f007988 */ /* 0x0007e8000800040b */
[----:B0-----:R1:W5:Y:S04]  /*14260*/  LDL.LU R31, [R1+0x5a0] ;  /* 0x0005a000011f7983 */ /* 0x0013680000300800 */
[----:B--2---:R1:W5:Y:S04]  /*14270*/  LDL.LU R46, [R1+0x59c] ;  /* 0x00059c00012e7983 */ /* 0x0043680000300800 */
[----:B---3--:R1:W5:Y:S04]  /*14280*/  LDL.LU R47, [R1+0x598] ;  /* 0x00059800012f7983 */ /* 0x0083680000300800 */
[----:B------:R1:W5:Y:S04]  /*14290*/  LDL.LU R16, [R1+0x594] ;  /* 0x0005940001107983 */ /* 0x0003680000300800 */
[----:B------:R0:W-:Y:S04]  /*142a0*/  STS.U16 [R48+UR11+0xc380], R17 ;  /* 0x00c3801130007988 */ /* 0x0001e8000800040b */
[----:B------:R2:W-:Y:S04]  /*142b0*/  STS.U16 [R48+UR11+0xc780], R32 ;  /* 0x00c7802030007988 */ /* 0x0005e8000800040b */
[----:B------:R3:W-:Y:S04]  /*142c0*/  STS.U16 [R48+UR11+0xcb80], R33 ;  /* 0x00cb802130007988 */ /* 0x0007e8000800040b */
[----:B0-----:R1:W5:Y:S04]  /*142d0*/  LDL.LU R17, [R1+0x590] ;  /* 0x0005900001117983 */ /* 0x0013680000300800 */
[----:B--2---:R1:W5:Y:S04]  /*142e0*/  LDL.LU R32, [R1+0x58c] ;  /* 0x00058c0001207983 */ /* 0x0043680000300800 */
[----:B---3--:R1:W5:Y:S04]  /*142f0*/  LDL.LU R33, [R1+0x588] ;  /* 0x0005880001217983 */ /* 0x0083680000300800 */
[----:B------:R0:W-:Y:S04]  /*14300*/  STS.U16 [R48+UR11+0xcf80], R0 ;  /* 0x00cf800030007988 */ /* 0x0001e8000800040b */
[----:B------:R2:W-:Y:S04]  /*14310*/  STS.U16 [R48+UR11+0xd380], R53 ;  /* 0x00d3803530007988 */ /* 0x0005e8000800040b */
[----:B------:R3:W-:Y:S04]  /*14320*/  STS.U16 [R48+UR11+0xd780], R50 ;  /* 0x00d7803230007988 */ /* 0x0007e8000800040b */
[----:B0-----:R1:W5:Y:S04]  /*14330*/  LDL.LU R0, [R1+0x584] ;  /* 0x0005840001007983 */ /* 0x0013680000300800 */
[----:B--2---:R1:W5:Y:S04]  /*14340*/  LDL.LU R53, [R1+0x580] ;  /* 0x0005800001357983 */ /* 0x0043680000300800 */
[----:B---3--:R1:W5:Y:S04]  /*14350*/  LDL.LU R50, [R1+0x57c] ;  /* 0x00057c0001327983 */ /* 0x0083680000300800 */
[----:B------:R0:W-:Y:S04]  /*14360*/  STS.U16 [R48+UR11+0xdb80], R51 ;  /* 0x00db803330007988 */ /* 0x0001e8000800040b */
[----:B------:R2:W-:Y:S01]  /*14370*/  STS.U16 [R48+UR11+0xdf80], R49 ;  /* 0x00df803130007988 */ /* 0x0005e2000800040b */
[----:B------:R3:W-:Y:S06]  /*14380*/  MEMBAR.ALL.CTA ;  /* 0x0000000000007992 */ /* 0x0007ec0000008000 */
[----:B---3--:R-:W3:Y:S04]  /*14390*/  FENCE.VIEW.ASYNC.S ;  /* 0x00000000000073c6 */ /* 0x008ee80000000000 */
[----:B0-----:R1:W5:Y:S04]  /*143a0*/  LDL.LU R51, [R1+0x578] ;  /* 0x0005780001337983 */ /* 0x0013680000300800 */
[----:B--2---:R1:W5:Y:S04]  /*143b0*/  LDL.LU R48, [R1+0x574] ;  /* 0x0005740001307983 */ /* 0x0043680000300800 */
[----:B------:R1:W5:Y:S01]  /*143c0*/  LDL.LU R49, [R1+0x570] ;  /* 0x0005700001317983 */ /* 0x0003620000300800 */
[----:B------:R-:W-:-:S04]  /*143d0*/  ULEA UR12, UR13, UR11, 0x3 ;  /* 0x0000000b0d0c7291 */ /* 0x000fc8000f8e18ff */
[----:B------:R-:W-:Y:S01]  /*143e0*/  UIADD3 UR12, UPT, UPT, UR12, 0x10000, URZ ;  /* 0x000100000c0c7890 */ /* 0x000fe2000fffe0ff */
[----:B---3--:R-:W-:Y:S06]  /*143f0*/  BAR.SYNC.DEFER_BLOCKING 0x0 ;  /* 0x0000000000007b1d */ /* 0x008fec0000010000 */
[----:B------:R-:W-:Y:S05]  /*14400*/  @P0 BRA `(.L_x_9) ;  /* 0x00000000007c0947 */ /* 0x000fea0003800000 */
[----:B------:R-:W-:Y:S01]  /*14410*/  UMOV UR17, 0x40004040 ;  /* 0x4000404000117882 */ /* 0x000fe20000000000 */
[----:B------:R-:W-:Y:S01]  /*14420*/  UMOV UR15, 0x40004040 ;  /* 0x40004040000f7882 */ /* 0x000fe20000000000 */
[----:B------:R-:W-:Y:S01]  /*14430*/  UMOV UR18, 0x0 ;  /* 0x0000000000127882 */ /* 0x000fe20000000000 */
[----:B------:R-:W-:Y:S01]  /*14440*/  UMOV UR19, 0x4108010 ;  /* 0x0410801000137882 */ /* 0x000fe20000000000 */
[----:B------:R-:W-:Y:S01]  /*14450*/  UMOV UR50, 0x0 ;  /* 0x0000000000327882 */ /* 0x000fe20000000000 */
[----:B------:R-:W-:Y:S01]  /*14460*/  UMOV UR51, 0x4108010 ;  /* 0x0410801000337882 */ /* 0x000fe20000000000 */
        /* <DEDUP_REMOVED lines=14> */
[----:B------:R-:W-:Y:S01]  /*14550*/  UMOV UR6, UR12 ;  /* 0x0000000c00067c82 */ /* 0x000fe20008000000 */
        /* <DEDUP_REMOVED lines=10> */
.L_x_9:
[----:B-----5:R2:W-:Y:S04]  /*14600*/  STL [R1+0x570], R0 ;  /* 0x0005700001007387 */ /* 0x0205e80000100800 */
[----:B--2---:R-:W2:Y:S01]  /*14610*/  LDL.LU R0, [R1+0x440] ;  /* 0x0004400001007983 */ /* 0x004ea20000300800 */
[----:B------:R-:W-:Y:S02]  /*14620*/  UIADD3 UR13, UPT, UPT, UR13, 0x1, URZ ;  /* 0x000000010d0d7890 */ /* 0x000fe4000fffe0ff */
[----:B------:R-:W-:Y:S02]  /*14630*/  UIADD3 UR8, UPT, UPT, UR8, -0x80, URZ ;  /* 0xffffff8008087890 */ /* 0x000fe4000fffe0ff */
[----:B------:R-:W-:-:S04]  /*14640*/  UISETP.GT.AND UP1, UPT, UR13, 0x1, UPT ;  /* 0x000000010d00788c */ /* 0x000fc8000bf24270 */
[----:B0-----:R-:W-:Y:S02]  /*14650*/  USEL UR4, URZ, 0x1, !UP1 ;  /* 0x00000001ff047887 */ /* 0x001fe4000c800000 */
[----:B------:R-:W-:Y:S01]  /*14660*/  USEL UR13, UR13, URZ, !UP1 ;  /* 0x000000ff0d0d7287 */ /* 0x000fe2000c800000 */
[----:B--2---:R-:W-:-:S05]  /*14670*/  VIADD R0, R0, 0xffffffff ;  /* 0xffffffff00007836 */ /* 0x004fca0000000000 */
[----:B------:R0:W-:Y:S01]  /*14680*/  STL [R1+0x440], R0 ;  /* 0x0004400001007387 */ /* 0x0001e20000100800 */
[----:B------:R-:W-:-:S03]  /*14690*/  ISETP.NE.U32.AND P2, PT, R0, RZ, PT ;  /* 0x000000ff0000720c */ /* 0x000fc60003f45070 */
[----:B0-----:R2:W5:Y:S01]  /*146a0*/  LDL.LU R0, [R1+0x570] ;  /* 0x0005700001007983 */ /* 0x0015620000300800 */
[----:B------:R-:W-:-:S03]  /*146b0*/  ULOP3.LUT UR6, UR5, UR4, URZ, 0x3c, !UPT ;  /* 0x0000000405067292 */ /* 0x000fc6000f8e3cff */
[----:B------:R-:W-:-:S04]  /*146c0*/  UMOV UR4, UR5 ;  /* 0x0000000500047c82 */ /* 0x000fc80008000000 */
[----:B------:R-:W-:Y:S02]  /*146d0*/  UMOV UR5, UR6 ;  /* 0x0000000600057c82 */ /* 0x000fe40008000000 */
[----:B--2---:R-:W-:Y:S05]  /*146e0*/  @P2 BRA `(.L_x_10) ;  /* 0xffffff9400e02947 */ /* 0x004fea000383ffff */
.L_x_7:
[----:B------:R-:W2:Y:S02]  /*146f0*/  LDL.LU R51, [R1+0x568] ;  /* 0x0005680001337983 */ /* 0x000ea40000300800 */
[----:B--2---:R-:W-:-:S13]  /*14700*/  ISETP.GE.AND P0, PT, R51, 0x80, PT ;  /* 0x000000803300780c */ /* 0x004fda0003f06270 */
[----:B------:R-:W-:Y:S05]  /*14710*/  @!P0 BRA `(.L_x_11) ;  /* 0x0000000000108947 */ /* 0x000fea0003800000 */
[----:B------:R-:W-:-:S06]  /*14720*/  USHF.L.U32 UR4, UR4, 0x1f, URZ ;  /* 0x0000001f04047899 */ /* 0x000fcc00080006ff */
[----:B-----5:R-:W-:-:S04]  /*14730*/  IMAD.U32 R0, RZ, RZ, UR4 ;  /* 0x00000004ff007e24 */ /* 0x020fc8000f8e00ff */
[----:B------:R-:W2:Y:S02]  /*14740*/  SYNCS.PHASECHK.TRANS64.TRYWAIT P0, [UR12], R0 ;  /* 0x00000000ff0075a7 */ /* 0x000ea4000800110c */
[----:B--2---:R-:W-:Y:S05]  /*14750*/  @!P0 BRA `(.L_x_12) ;  /* 0x0000001000f88947 */ /* 0x004fea0003800000 */
.L_x_11:
[----:B-----5:R-:W2:Y:S01]  /*14760*/  LDL.LU R41, [R1+0x33c] ;  /* 0x00033c0001297983 */ /* 0x020ea20000300800 */
[----:B------:R-:W3:Y:S03]  /*14770*/  LDCU UR4, c[0x0][0x3b4] ;  /* 0x00007680ff0477ac */ /* 0x000ee60008000800 */
[----:B------:R-:W3:Y:S01]  /*14780*/  LDL.LU R40, [R1+0x56c] ;  /* 0x00056c0001287983 */ /* 0x000ee20000300800 */
[----:B------:R-:W4:Y:S01]  /*14790*/  LDCU.128 UR12, c[0x0][0x390] ;  /* 0x00007200ff0c77ac */ /* 0x000f220008000c00 */
[----:B------:R-:W-:Y:S06]  /*147a0*/  BAR.SYNC.DEFER_BLOCKING 0x0 ;  /* 0x0000000000007b1d */ /* 0x000fec0000010000 */
[----:B------:R-:W0:Y:S01]  /*147b0*/  S2R R42, SR_TID.X ;  /* 0x00000000002a7919 */ /* 0x000e220000002100 */
[----:B------:R-:W1:Y:S01]  /*147c0*/  S2R R44, SR_CgaCtaId ;  /* 0x00000000002c7919 */ /* 0x000e620000008800 */
[----:B------:R-:W1:Y:S01]  /*147d0*/  S2R R43, SR_TID.X ;  /* 0x00000000002b7919 */ /* 0x000e620000002100 */
[----:B------:R-:W4:Y:S02]  /*147e0*/  @!P1 SYNCS.CCTL.IV [UR11+0x10000] ;  /* 0x01000000ff0099b1 */ /* 0x000f24000800000b */
[----:B----4-:R-:W-:Y:S06]  /*147f0*/  BAR.SYNC.DEFER_BLOCKING 0x0 ;  /* 0x0000000000007b1d */ /* 0x010fec0000010000 */
[----:B------:R-:W-:Y:S01]  /*14800*/  LDTM.16dp32bit_t0_t15.x32 R4, tmem[UR10] ;  /* 0x0000000a000479ee */ /* 0x000fe20008a80000 */
[----:B------:R-:W4:Y:S01]  /*14810*/  LDTM.16dp32bit_t16_t31.x32 R4, tmem[UR10+0x20] ;  /* 0x0000200a000479ee */ /* 0x000f220008aa0000 */
[----:B0-----:R-:W-:-:S02]  /*14820*/  IMAD.SHL.U32 R0, R42, 0x10, RZ ;  /* 0x000000102a007824 */ /* 0x001fc400078e00ff */
[C---:B------:R-:W-:Y:S02]  /*14830*/  IMAD.SHL.U32 R3, R42.reuse, 0x80, RZ ;  /* 0x000000802a037824 */ /* 0x040fe400078e00ff */
[----:B------:R-:W-:Y:S01]  /*14840*/  IMAD.SHL.U32 R2, R42, 0x8, RZ ;  /* 0x000000082a027824 */ /* 0x000fe200078e00ff */
[----:B------:R-:W-:Y:S02]  /*14850*/  LOP3.LUT R0, R0, 0xf0, RZ, 0xc0, !PT ;  /* 0x000000f000007812 */ /* 0x000fe400078ec0ff */
[----:B------:R-:W-:Y:S02]  /*14860*/  LOP3.LUT R3, R3, 0x800, RZ, 0xc0, !PT ;  /* 0x0000080003037812 */ /* 0x000fe400078ec0ff */
[----:B------:R-:W-:Y:S01]  /*14870*/  LOP3.LUT R2, R2, 0x300, RZ, 0xc0, !PT ;  /* 0x0000030002027812 */ /* 0x000fe200078ec0ff */
[----:B------:R-:W0:Y:S01]  /*14880*/  @!P1 SYNCS.CCTL.IV [UR11+0x10008] ;  /* 0x01000800ff0099b1 */ /* 0x000e22000800000b */
[----:B------:R-:W-:Y:S01]  /*14890*/  IADD3 R3, PT, PT, R0, UR11, R3 ;  /* 0x0000000b00037c10 */ /* 0x000fe2000fffe003 */
[----:B------:R-:W-:Y:S01]  /*148a0*/  NOP ;  /* 0x0000000000007918 */ /* 0x000fe20000000000 */
[----:B-1----:R-:W-:-:S03]  /*148b0*/  LOP3.LUT R43, R43, 0x7f, RZ, 0xc0, !PT ;  /* 0x0000007f2b2b7812 */ /* 0x002fc600078ec0ff */
[----:B------:R-:W-:Y:S01]  /*148c0*/  IMAD.IADD R0, R2, 0x1, R3 ;  /* 0x0000000102007824 */ /* 0x000fe200078e0203 */
[----:B----4-:R-:W-:Y:S01]  /*148d0*/  F2FP.F16.F32.PACK_AB R4, R6, R4 ;  /* 0x000000040604723e */ /* 0x010fe200000000ff */
[----:B------:R-:W1:Y:S01]  /*148e0*/  LDC R2, c[0x0][0x3b8] ;  /* 0x0000ee00ff027b82 */ /* 0x000e620000000800 */
[----:B------:R-:W-:Y:S01]  /*148f0*/  F2FP.F16.F32.PACK_AB R36, R7, R5 ;  /* 0x000000050724723e */ /* 0x000fe200000000ff */
[----:B------:R-:W-:Y:S01]  /*14900*/  IMAD.SHL.U32 R3, R44, 0x40, RZ ;  /* 0x000000402c037824 */ /* 0x000fe200078e00ff */
[----:B------:R-:W-:Y:S02]  /*14910*/  F2FP.F16.F32.PACK_AB R5, R10, R8 ;  /* 0x000000080a05723e */ /* 0x000fe400000000ff */
[----:B------:R-:W-:Y:S02]  /*14920*/  F2FP.F16.F32.PACK_AB R37, R11, R9 ;  /* 0x000000090b25723e */ /* 0x000fe400000000ff */
[----:B------:R-:W-:Y:S02]  /*14930*/  F2FP.F16.F32.PACK_AB R6, R14, R12 ;  /* 0x0000000c0e06723e */ /* 0x000fe400000000ff */
[----:B------:R-:W-:-:S02]  /*14940*/  F2FP.F16.F32.PACK_AB R38, R15, R13 ;  /* 0x0000000d0f26723e */ /* 0x000fc400000000ff */
[----:B------:R-:W-:Y:S02]  /*14950*/  F2FP.F16.F32.PACK_AB R7, R18, R16 ;  /* 0x000000101207723e */ /* 0x000fe400000000ff */
[----:B------:R-:W-:Y:S02]  /*14960*/  F2FP.F16.F32.PACK_AB R39, R19, R17 ;  /* 0x000000111327723e */ /* 0x000fe400000000ff */
[----:B------:R-:W-:Y:S01]  /*14970*/  SHF.R.U32.HI R13, RZ, 0x6, R42 ;  /* 0x00000006ff0d7819 */ /* 0x000fe2000001162a */
[----:B0-----:R0:W-:Y:S01]  /*14980*/  STS.128 [R0], R4 ;  /* 0x0000000400007388 */ /* 0x0011e20000000c00 */
[----:B------:R-:W-:Y:S02]  /*14990*/  LOP3.LUT R12, R3, 0x40, RZ, 0xc0, !PT ;  /* 0x00000040030c7812 */ /* 0x000fe400078ec0ff */
[----:B------:R-:W-:Y:S01]  /*149a0*/  SGXT.U32 R3, R13, 0x1 ;  /* 0x000000010d03781a */ /* 0x000fe20000000000 */
[----:B------:R-:W-:Y:S01]  /*149b0*/  STS.128 [R0+0x400], R36 ;  /* 0x0004002400007388 */ /* 0x000fe20000000c00 */
[----:B------:R-:W-:-:S02]  /*149c0*/  LEA R16, R43, UR11, 0x4 ;  /* 0x0000000b2b107c11 */ /* 0x000fc4000f8e20ff */
[----:B------:R-:W-:Y:S01]  /*149d0*/  F2FP.F16.F32.PACK_AB R20, R22, R20 ;  /* 0x000000141614723e */ /* 0x000fe200000000ff */
[----:B------:R-:W-:Y:S01]  /*149e0*/  BAR.SYNC.DEFER_BLOCKING 0x0 ;  /* 0x0000000000007b1d */ /* 0x000fe20000010000 */
[----:B------:R-:W-:-:S05]  /*149f0*/  F2FP.F16.F32.PACK_AB R22, R30, R28 ;  /* 0x0000001c1e16723e */ /* 0x000fca00000000ff */
[----:B------:R-:W4:Y:S01]  /*14a00*/  LDS.128 R8, [R16] ;  /* 0x0000000010087984 */ /* 0x000f220000000c00 */
[----:B--2---:R-:W-:Y:S01]  /*14a10*/  LOP3.LUT R3, R41, R3, R12, 0xfe, !PT ;  /* 0x0000000329037212 */ /* 0x004fe200078efe0c */
[C---:B---3--:R-:W-:Y:S01]  /*14a20*/  IMAD R18, R40.reuse, UR4, RZ ;  /* 0x0000000428127c24 */ /* 0x048fe2000f8e02ff */
[----:B------:R-:W-:-:S03]  /*14a30*/  ISETP.GE.AND P0, PT, R40, UR14, PT ;  /* 0x0000000e28007c0c */ /* 0x000fc6000bf06270 */
[C---:B-1----:R-:W-:Y:S01]  /*14a40*/  IMAD R13, R3.reuse, R2, RZ ;  /* 0x00000002030d7224 */ /* 0x042fe200078e02ff */
[C---:B0-----:R-:W-:Y:S02]  /*14a50*/  LOP3.LUT R4, R3.reuse, 0x8, RZ, 0xfc, !PT ;  /* 0x0000000803047812 */ /* 0x041fe400078efcff */
[----:B------:R-:W-:Y:S01]  /*14a60*/  LEA R17, P6, R18, UR12, 0x1 ;  /* 0x0000000c12117c11 */ /* 0x000fe2000f8c08ff */
[----:B------:R-:W-:Y:S01]  /*14a70*/  IMAD R19, R2, 0x2, R13 ;  /* 0x0000000202137824 */ /* 0x000fe200078e020d */
[----:B------:R-:W-:Y:S02]  /*14a80*/  ISETP.LT.AND P2, PT, R4, UR15, !P0 ;  /* 0x0000000f04007c0c */ /* 0x000fe4000c741270 */
[----:B------:R-:W-:Y:S02]  /*14a90*/  LOP3.LUT R5, R3, 0x6, RZ, 0xfc, !PT ;  /* 0x0000000603057812 */ /* 0x000fe400078efcff */
[----:B------:R-:W-:Y:S02]  /*14aa0*/  F2FP.F16.F32.PACK_AB R4, R23, R21 ;  /* 0x000000151704723e */ /* 0x000fe400000000ff */
[----:B------:R-:W-:-:S02]  /*14ab0*/  F2FP.F16.F32.PACK_AB R21, R26, R24 ;  /* 0x000000181a15723e */ /* 0x000fc400000000ff */
[----:B------:R-:W-:Y:S02]  /*14ac0*/  LEA.HI.X.SX32 R18, R18, UR13, 0x1, P6 ;  /* 0x0000000d12127c11 */ /* 0x000fe4000b0f0eff */
[----:B------:R-:W-:Y:S02]  /*14ad0*/  LEA R24, P6, R13, R17, 0x1 ;  /* 0x000000110d187211 */ /* 0x000fe400078c08ff */
[----:B------:R-:W-:Y:S02]  /*14ae0*/  ISETP.LT.AND P3, PT, R5, UR15, !P0 ;  /* 0x0000000f05007c0c */ /* 0x000fe4000c761270 */
[----:B------:R-:W-:Y:S02]  /*14af0*/  F2FP.F16.F32.PACK_AB R5, R27, R25 ;  /* 0x000000191b05723e */ /* 0x000fe400000000ff */
[----:B------:R-:W-:Y:S02]  /*14b00*/  LEA.HI.X.SX32 R25, R13, R18, 0x1, P6 ;  /* 0x000000120d197211 */ /* 0x000fe400030f0eff */
[----:B------:R-:W-:Y:S01]  /*14b10*/  LDS.128 R12, [R16+0x800] ;  /* 0x00080000100c7984 */ /* 0x000fe20000000c00 */
[----:B------:R-:W-:-:S02]  /*14b20*/  LOP3.LUT R7, R3, 0x2, RZ, 0xfc, !PT ;  /* 0x0000000203077812 */ /* 0x000fc400078efcff */
[----:B------:R-:W-:Y:S01]  /*14b30*/  LOP3.LUT R6, R3, 0x4, RZ, 0xfc, !PT ;  /* 0x0000000403067812 */ /* 0x000fe200078efcff */
[----:B------:R-:W-:Y:S01]  /*14b40*/  BAR.SYNC.DEFER_BLOCKING 0x0 ;  /* 0x0000000000007b1d */ /* 0x000fe20000010000 */
[----:B------:R-:W-:Y:S02]  /*14b50*/  ISETP.LT.AND P5, PT, R7, UR15, !P0 ;  /* 0x0000000f07007c0c */ /* 0x000fe4000c7a1270 */
[----:B------:R-:W-:Y:S02]  /*14b60*/  ISETP.LT.AND P4, PT, R6, UR15, !P0 ;  /* 0x0000000f06007c0c */ /* 0x000fe4000c781270 */
[----:B------:R-:W-:Y:S01]  /*14b70*/  F2FP.F16.F32.PACK_AB R6, R31, R29 ;  /* 0x0000001d1f06723e */ /* 0x000fe200000000ff */
[----:B------:R-:W-:Y:S01]  /*14b80*/  IMAD R29, R2, 0x2, R19 ;  /* 0x00000002021d7824 */ /* 0x000fe200078e0213 */
[----:B------:R-:W-:Y:S02]  /*14b90*/  F2FP.F16.F32.PACK_AB R23, R34, R32 ;  /* 0x000000202217723e */ /* 0x000fe400000000ff */
[----:B------:R-:W-:-:S02]  /*14ba0*/  F2FP.F16.F32.PACK_AB R7, R35, R33 ;  /* 0x000000212307723e */ /* 0x000fc400000000ff */
[----:B------:R-:W-:Y:S02]  /*14bb0*/  ISETP.LT.AND P1, PT, R3, UR15, !P0 ;  /* 0x0000000f03007c0c */ /* 0x000fe4000c721270 */
[-C--:B------:R-:W-:Y:S02]  /*14bc0*/  LEA R26, P6, R19, R17.reuse, 0x1 ;  /* 0x00000011131a7211 */ /* 0x080fe400078c08ff */
[----:B------:R-:W-:Y:S02]  /*14bd0*/  LOP3.LUT R28, R3, 0xa, RZ, 0xfc, !PT ;  /* 0x0000000a031c7812 */ /* 0x000fe400078efcff */
[----:B------:R-:W-:Y:S02]  /*14be0*/  LEA.HI.X.SX32 R27, R19, R18, 0x1, P6 ;  /* 0x00000012131b7211 */ /* 0x000fe400030f0eff */
[----:B------:R-:W-:Y:S01]  /*14bf0*/  LOP3.LUT R19, R3, 0xc, RZ, 0xfc, !PT ;  /* 0x0000000c03137812 */ /* 0x000fe200078efcff */
[----:B------:R0:W-:Y:S04]  /*14c00*/  STS.128 [R0], R20 ;  /* 0x0000001400007388 */ /* 0x0001e80000000c00 */
[----:B------:R1:W-:Y:S01]  /*14c10*/  STS.128 [R0+0x400], R4 ;  /* 0x0004000400007388 */ /* 0x0003e20000000c00 */
[----:B------:R-:W-:Y:S01]  /*14c20*/  BAR.SYNC.DEFER_BLOCKING 0x0 ;  /* 0x0000000000007b1d */ /* 0x000fe20000010000 */
[----:B0-----:R-:W-:Y:S01]  /*14c30*/  LEA R20, P6, R29, R17, 0x1 ;  /* 0x000000111d147211 */ /* 0x001fe200078c08ff */
[----:B-1----:R-:W-:-:S03]  /*14c40*/  IMAD R5, R2, 0x2, R29 ;  /* 0x0000000202057824 */ /* 0x002fc600078e021d */
[----:B------:R-:W-:Y:S02]  /*14c50*/  LEA.HI.X.SX32 R21, R29, R18, 0x1, P6 ;  /* 0x000000121d157211 */ /* 0x000fe400030f0eff */
[----:B------:R-:W-:Y:S02]  /*14c60*/  LOP3.LUT R0, R3, 0xe, RZ, 0xfc, !PT ;  /* 0x0000000e03007812 */ /* 0x000fe400078efcff */
[----:B------:R-:W-:-:S04]  /*14c70*/  LEA R22, P6, R5, R17, 0x1 ;  /* 0x0000001105167211 */ /* 0x000fc800078c08ff */
[----:B------:R-:W-:Y:S01]  /*14c80*/  LEA.HI.X.SX32 R23, R5, R18, 0x1, P6 ;  /* 0x0000001205177211 */ /* 0x000fe200030f0eff */
[----:B----4-:R0:W-:Y:S01]  /*14c90*/  @P1 STG.E.U16 desc[UR22][R24.64], R8 ;  /* 0x0000000818001986 */ /* 0x0101e2000c101516 */
[----:B------:R-:W-:Y:S02]  /*14ca0*/  ISETP.LT.AND P1, PT, R28, UR15, !P0 ;  /* 0x0000000f1c007c0c */ /* 0x000fe4000c721270 */
[----:B0-----:R-:W-:-:S05]  /*14cb0*/  PRMT R25, R8, 0x7632, R25 ;  /* 0x0000763208197816 */ /* 0x001fca0000000019 */
[----:B------:R0:W-:Y:S01]  /*14cc0*/  @P5 STG.E.U16 desc[UR22][R26.64], R25 ;  /* 0x000000191a005986 */ /* 0x0001e2000c101516 */
[----:B------:R-:W-:Y:S01]  /*14cd0*/  ISETP.LT.AND P5, PT, R19, UR15, !P0 ;  /* 0x0000000f13007c0c */ /* 0x000fe2000c7a1270 */
[----:B------:R-:W-:Y:S02]  /*14ce0*/  IMAD R19, R2, 0x2, R5 ;  /* 0x0000000202137824 */ /* 0x000fe400078e0205 */
[----:B------:R-:W1:Y:S03]  /*14cf0*/  LDS.128 R4, [R16] ;  /* 0x0000000010047984 */ /* 0x000e660000000c00 */
[----:B------:R-:W-:Y:S01]  /*14d00*/  LEA R24, P6, R19, R17, 0x1 ;  /* 0x0000001113187211 */ /* 0x000fe200078c08ff */
[----:B------:R2:W-:Y:S01]  /*14d10*/  @P4 STG.E.U16 desc[UR22][R20.64], R9 ;  /* 0x0000000914004986 */ /* 0x0005e2000c101516 */
[----:B------:R-:W-:Y:S02]  /*14d20*/  ISETP.LT.AND P4, PT, R0, UR15, !P0 ;  /* 0x0000000f00007c0c */ /* 0x000fe4000c781270 */
[----:B------:R-:W-:Y:S01]  /*14d30*/  LOP3.LUT R0, R3, 0x10, RZ, 0xfc, !PT ;  /* 0x0000001003007812 */ /* 0x000fe200078efcff */
[----:B0-----:R-:W-:Y:S01]  /*14d40*/  IMAD R27, R2, 0x2, R19 ;  /* 0x00000002021b7824 */ /* 0x001fe200078e0213 */
[----:B------:R-:W-:-:S03]  /*14d50*/  LEA.HI.X.SX32 R25, R19, R18, 0x1, P6 ;  /* 0x0000001213197211 */ /* 0x000fc600030f0eff */
[----:B------:R-:W-:Y:S01]  /*14d60*/  IMAD R19, R2, 0x2, R27 ;  /* 0x0000000202137824 */ /* 0x000fe200078e021b */
[-C--:B------:R-:W-:Y:S02]  /*14d70*/  LEA R8, P6, R27, R17.reuse, 0x1 ;  /* 0x000000111b087211 */ /* 0x080fe400078c08ff */
[----:B--2---:R-:W-:Y:S02]  /*14d80*/  PRMT R21, R9, 0x7632, R21 ;  /* 0x0000763209157816 */ /* 0x004fe40000000015 */
[----:B------:R-:W-:Y:S02]  /*14d90*/  LEA.HI.X.SX32 R9, R27, R18, 0x1, P6 ;  /* 0x000000121b097211 */ /* 0x000fe400030f0eff */
[----:B------:R-:W-:Y:S01]  /*14da0*/  LEA R20, P6, R19, R17, 0x1 ;  /* 0x0000001113147211 */ /* 0x000fe200078c08ff */
[----:B------:R0:W-:Y:S01]  /*14db0*/  @P3 STG.E.U16 desc[UR22][R22.64], R21 ;  /* 0x0000001516003986 */ /* 0x0001e2000c101516 */
[----:B------:R-:W-:Y:S02]  /*14dc0*/  ISETP.LT.AND P3, PT, R0, UR15, !P0 ;  /* 0x0000000f00007c0c */ /* 0x000fe4000c761270 */
[----:B------:R-:W-:Y:S01]  /*14dd0*/  LOP3.LUT R0, R3, 0x12, RZ, 0xfc, !PT ;  /* 0x0000001203007812 */ /* 0x000fe200078efcff */
[----:B------:R2:W-:Y:S03]  /*14de0*/  @P2 STG.E.U16 desc[UR22][R24.64], R10 ;  /* 0x0000000a18002986 */ /* 0x0005e6000c101516 */
[----:B------:R-:W-:-:S02]  /*14df0*/  ISETP.LT.AND P2, PT, R0, UR15, !P0 ;  /* 0x0000000f00007c0c */ /* 0x000fc4000c741270 */
[----:B------:R-:W-:Y:S01]  /*14e00*/  LOP3.LUT R0, R3, 0x14, RZ, 0xfc, !PT ;  /* 0x0000001403007812 */ /* 0x000fe200078efcff */
[----:B0-----:R-:W-:Y:S01]  /*14e10*/  IMAD R23, R2, 0x2, R19 ;  /* 0x0000000202177824 */ /* 0x001fe200078e0213 */
[----:B------:R-:W-:Y:S02]  /*14e20*/  LEA.HI.X.SX32 R21, R19, R18, 0x1, P6 ;  /* 0x0000001213157211 */ /* 0x000fe400030f0eff */
[----:B--2---:R-:W-:Y:S01]  /*14e30*/  PRMT R25, R10, 0x7632, R25 ;  /* 0x000076320a197816 */ /* 0x004fe20000000019 */
[----:B------:R-:W-:Y:S01]  /*14e40*/  IMAD R19, R2, 0x2, R23 ;  /* 0x0000000202137824 */ /* 0x000fe200078e0217 */
[----:B------:R-:W-:-:S03]  /*14e50*/  LEA R22, P6, R23, R17, 0x1 ;  /* 0x0000001117167211 */ /* 0x000fc600078c08ff */
[----:B------:R0:W-:Y:S01]  /*14e60*/  @P1 STG.E.U16 desc[UR22][R8.64], R25 ;  /* 0x0000001908001986 */ /* 0x0001e2000c101516 */
[----:B------:R-:W-:Y:S02]  /*14e70*/  LEA.HI.X.SX32 R23, R23, R18, 0x1, P6 ;  /* 0x0000001217177211 */ /* 0x000fe400030f0eff */
[----:B------:R-:W-:Y:S01]  /*14e80*/  LEA R24, P6, R19, R17, 0x1 ;  /* 0x0000001113187211 */ /* 0x000fe200078c08ff */
[----:B------:R2:W-:Y:S01]  /*14e90*/  @P5 STG.E.U16 desc[UR22][R20.64], R11 ;  /* 0x0000000b14005986 */ /* 0x0005e2000c101516 */
[----:B------:R-:W-:Y:S02]  /*14ea0*/  ISETP.LT.AND P1, PT, R0, UR15, !P0 ;  /* 0x0000000f00007c0c */ /* 0x000fe4000c721270 */
[----:B------:R-:W-:-:S04]  /*14eb0*/  LOP3.LUT R0, R3, 0x16, RZ, 0xfc, !PT ;  /* 0x0000001603007812 */ /* 0x000fc800078efcff */
[----:B------:R-:W-:Y:S01]  /*14ec0*/  ISETP.LT.AND P5, PT, R0, UR15, !P0 ;  /* 0x0000000f00007c0c */ /* 0x000fe2000c7a1270 */
[C---:B0-----:R-:W-:Y:S01]  /*14ed0*/  IMAD R9, R2.reuse, 0x2, R19 ;  /* 0x0000000202097824 */ /* 0x041fe200078e0213 */
[----:B------:R-:W-:Y:S02]  /*14ee0*/  LEA.HI.X.SX32 R25, R19, R18, 0x1, P6 ;  /* 0x0000001213197211 */ /* 0x000fe400030f0eff */
[----:B------:R-:W-:Y:S02]  /*14ef0*/  LOP3.LUT R0, R3, 0x18, RZ, 0xfc, !PT ;  /* 0x0000001803007812 */ /* 0x000fe400078efcff */
[----:B--2---:R-:W-:Y:S01]  /*14f00*/  PRMT R21, R11, 0x7632, R21 ;  /* 0x000076320b157816 */ /* 0x004fe20000000015 */
[----:B------:R-:W-:Y:S01]  /*14f10*/  IMAD R11, R2, 0x2, R9 ;  /* 0x00000002020b7824 */ /* 0x000fe200078e0209 */
[----:B------:R-:W-:-:S03]  /*14f20*/  LEA R8, P6, R9, R17, 0x1 ;  /* 0x0000001109087211 */ /* 0x000fc600078c08ff */
[----:B------:R-:W-:Y:S01]  /*14f30*/  IMAD R19, R2, 0x2, R11 ;  /* 0x0000000202137824 */ /* 0x000fe200078e020b */
[-C--:B------:R-:W-:Y:S01]  /*14f40*/  LEA.HI.X.SX32 R9, R9, R18.reuse, 0x1, P6 ;  /* 0x0000001209097211 */ /* 0x080fe200030f0eff */
[----:B------:R0:W-:Y:S01]  /*14f50*/  @P4 STG.E.U16 desc[UR22][R22.64], R21 ;  /* 0x0000001516004986 */ /* 0x0001e2000c101516 */
[CC--:B------:R-:W-:Y:S02]  /*14f60*/  LEA R10, P6, R11.reuse, R17.reuse, 0x1 ;  /* 0x000000110b0a7211 */ /* 0x0c0fe400078c08ff */
[----:B------:R-:W-:Y:S01]  /*14f70*/  ISETP.LT.AND P4, PT, R0, UR15, !P0 ;  /* 0x0000000f00007c0c */ /* 0x000fe2000c781270 */
[----:B-1----:R1:W-:Y:S01]  /*14f80*/  @P3 STG.E.U16 desc[UR22][R24.64], R4 ;  /* 0x0000000418003986 */ /* 0x0023e2000c101516 */
[-C--:B------:R-:W-:Y:S02]  /*14f90*/  LEA.HI.X.SX32 R11, R11, R18.reuse, 0x1, P6 ;  /* 0x000000120b0b7211 */ /* 0x080fe400030f0eff */
[----:B------:R-:W-:Y:S02]  /*14fa0*/  LEA R20, P6, R19, R17, 0x1 ;  /* 0x0000001113147211 */ /* 0x000fe400078c08ff */
[----:B------:R-:W-:Y:S01]  /*14fb0*/  LOP3.LUT R0, R3, 0x1a, RZ, 0xfc, !PT ;  /* 0x0000001a03007812 */ /* 0x000fe200078efcff */
[----:B0-----:R-:W-:Y:S01]  /*14fc0*/  IMAD R23, R2, 0x2, R19 ;  /* 0x0000000202177824 */ /* 0x001fe200078e0213 */
[----:B------:R-:W-:-:S02]  /*14fd0*/  LEA.HI.X.SX32 R21, R19, R18, 0x1, P6 ;  /* 0x0000001213157211 */ /* 0x000fc400030f0eff */
[----:B------:R-:W-:Y:S02]  /*14fe0*/  ISETP.LT.AND P3, PT, R0, UR15, !P0 ;  /* 0x0000000f00007c0c */ /* 0x000fe4000c761270 */
[----:B-1----:R-:W-:Y:S02]  /*14ff0*/  PRMT R25, R4, 0x7632, R25 ;  /* 0x0000763204197816 */ /* 0x002fe40000000019 */
[----:B------:R-:W-:Y:S02]  /*15000*/  LEA R22, P6, R23, R17, 0x1 ;  /* 0x0000001117167211 */ /* 0x000fe400078c08ff */
[C---:B------:R-:W-:Y:S01]  /*15010*/  LOP3.LUT R0, R3.reuse, 0x1c, RZ, 0xfc, !PT ;  /* 0x0000001c03007812 */ /* 0x040fe200078efcff */
[----:B------:R0:W-:Y:S03]  /*15020*/  @P2 STG.E.U16 desc[UR22][R8.64], R25 ;  /* 0x0000001908002986 */ /* 0x0001e6000c101516 */
[----:B------:R-:W-:Y:S01]  /*15030*/  ISETP.LT.AND P2, PT, R0, UR15, !P0 ;  /* 0x0000000f00007c0c */ /* 0x000fe2000c741270 */
[----:B------:R1:W-:Y:S01]  /*15040*/  @P1 STG.E.U16 desc[UR22][R10.64], R5 ;  /* 0x000000050a001986 */ /* 0x0003e2000c101516 */
[----:B------:R-:W-:-:S04]  /*15050*/  LOP3.LUT R0, R3, 0x1e, RZ, 0xfc, !PT ;  /* 0x0000001e03007812 */ /* 0x000fc800078efcff */
[----:B------:R-:W-:Y:S02]  /*15060*/  ISETP.LT.AND P1, PT, R0, UR15, !P0 ;  /* 0x0000000f00007c0c */ /* 0x000fe4000c721270 */
[----:B------:R-:W-:Y:S01]  /*15070*/  LOP3.LUT R0, R3, 0x20, RZ, 0xfc, !PT ;  /* 0x0000002003007812 */ /* 0x000fe200078efcff */
[C---:B0-----:R-:W-:Y:S01]  /*15080*/  IMAD R9, R2.reuse, 0x2, R23 ;  /* 0x0000000202097824 */ /* 0x041fe200078e0217 */
[----:B------:R-:W-:Y:S02]  /*15090*/  LEA.HI.X.SX32 R23, R23, R18, 0x1, P6 ;  /* 0x0000001217177211 */ /* 0x000fe400030f0eff */
[----:B-1----:R-:W-:Y:S01]  /*150a0*/  PRMT R11, R5, 0x7632, R11 ;  /* 0x00007632050b7816 */ /* 0x002fe2000000000b */
        /* <DEDUP_REMOVED lines=9> */
[----:B0-----:R-:W-:Y:S01]  /*15140*/  IMAD R11, R2, 0x2, R5 ;  /* 0x00000002020b7824 */ /* 0x001fe200078e0205 */
[----:B------:R-:W-:Y:S02]  /*15150*/  PRMT R21, R6, 0x7632, R21 ;  /* 0x0000763206157816 */ /* 0x000fe40000000015 */
[-C--:B------:R-:W-:Y:S01]  /*15160*/  LEA.HI.X.SX32 R5, R5, R18.reuse, 0x1, P6 ;  /* 0x0000001205057211 */ /* 0x080fe200030f0eff */
[----:B------:R-:W-:Y:S01]  /*15170*/  IMAD R19, R2, 0x2, R11 ;  /* 0x0000000202137824 */ /* 0x000fe200078e020b */
[-C--:B------:R-:W-:Y:S01]  /*15180*/  LEA R10, P6, R11, R17.reuse, 0x1 ;  /* 0x000000110b0a7211 */ /* 0x080fe200078c08ff */
[----:B------:R0:W-:Y:S01]  /*15190*/  @P3 STG.E.U16 desc[UR22][R8.64], R21 ;  /* 0x0000001508003986 */ /* 0x0001e2000c101516 */
[----:B-1----:R-:W-:Y:S02]  /*151a0*/  PRMT R6, R7, 0x7632, R6 ;  /* 0x0000763207067816 */ /* 0x002fe40000000006 */
[----:B------:R-:W-:Y:S01]  /*151b0*/  LEA.HI.X.SX32 R11, R11, R18, 0x1, P6 ;  /* 0x000000120b0b7211 */ /* 0x000fe200030f0eff */
[----:B------:R1:W-:Y:S01]  /*151c0*/  @P2 STG.E.U16 desc[UR22][R4.64], R7 ;  /* 0x0000000704002986 */ /* 0x0003e2000c101516 */
[----:B------:R-:W-:-:S02]  /*151d0*/  LEA R20, P6, R19, R17, 0x1 ;  /* 0x0000001113147211 */ /* 0x000fc400078c08ff */
[----:B------:R-:W-:Y:S01]  /*151e0*/  LOP3.LUT R0, R3, 0x24, RZ, 0xfc, !PT ;  /* 0x0000002403007812 */ /* 0x000fe200078efcff */
[----:B------:R2:W-:Y:S03]  /*151f0*/  @P1 STG.E.U16 desc[UR22][R10.64], R6 ;  /* 0x000000060a001986 */ /* 0x0005e6000c101516 */
[----:B------:R-:W-:Y:S01]  /*15200*/  ISETP.LT.AND P3, PT, R0, UR15, !P0 ;  /* 0x0000000f00007c0c */ /* 0x000fe2000c761270 */
[C---:B0-----:R-:W-:Y:S01]  /*15210*/  IMAD R9, R2.reuse, 0x2, R19 ;  /* 0x0000000202097824 */ /* 0x041fe200078e0213 */
[----:B------:R-:W-:Y:S02]  /*15220*/  LEA.HI.X.SX32 R21, R19, R18, 0x1, P6 ;  /* 0x0000001213157211 */ /* 0x000fe400030f0eff */
[----:B------:R-:W-:Y:S01]  /*15230*/  LOP3.LUT R0, R3, 0x26, RZ, 0xfc, !PT ;  /* 0x0000002603007812 */ /* 0x000fe200078efcff */
[----:B-1----:R-:W-:Y:S01]  /*15240*/  IMAD R5, R2, 0x2, R9 ;  /* 0x0000000202057824 */ /* 0x002fe200078e0209 */
[----:B------:R-:W-:Y:S01]  /*15250*/  LEA R8, P6, R9, R17, 0x1 ;  /* 0x0000001109087211 */ /* 0x000fe200078c08ff */
[----:B------:R0:W-:Y:S01]  /*15260*/  @P5 STG.E.U16 desc[UR22][R20.64], R12 ;  /* 0x0000000c14005986 */ /* 0x0001e2000c101516 */
[----:B------:R-:W-:-:S02]  /*15270*/  ISETP.LT.AND P2, PT, R0, UR15, !P0 ;  /* 0x0000000f00007c0c */ /* 0x000fc4000c741270 */
[-C--:B------:R-:W-:Y:S02]  /*15280*/  LEA.HI.X.SX32 R9, R9, R18.reuse, 0x1, P6 ;  /* 0x0000001209097211 */ /* 0x080fe400030f0eff */
[CC--:B------:R-:W-:Y:S02]  /*15290*/  LEA R22, P6, R5.reuse, R17.reuse, 0x1 ;  /* 0x0000001105167211 */ /* 0x0c0fe400078c08ff */
[----:B--2---:R-:W-:Y:S02]  /*152a0*/  PRMT R11, R12, 0x7632, R11 ;  /* 0x000076320c0b7816 */ /* 0x004fe4000000000b */
[----:B------:R-:W-:Y:S01]  /*152b0*/  LEA.HI.X.SX32 R23, R5, R18, 0x1, P6 ;  /* 0x0000001205177211 */ /* 0x000fe200030f0eff */
[C---:B------:R-:W-:Y:S01]  /*152c0*/  IMAD R5, R2.reuse, 0x2, R5 ;  /* 0x0000000202057824 */ /* 0x040fe200078e0205 */
[----:B------:R-:W-:Y:S01]  /*152d0*/  LOP3.LUT R0, R3, 0x28, RZ, 0xfc, !PT ;  /* 0x0000002803007812 */ /* 0x000fe200078efcff */
[----:B------:R1:W-:Y:S02]  /*152e0*/  @P4 STG.E.U16 desc[UR22][R8.64], R11 ;  /* 0x0000000b08004986 */ /* 0x0003e4000c101516 */
[----:B------:R-:W-:Y:S01]  /*152f0*/  IMAD R19, R2, 0x2, R5 ;  /* 0x0000000202137824 */ /* 0x000fe200078e0205 */
[----:B------:R-:W-:Y:S01]  /*15300*/  LEA R10, P6, R5, R17, 0x1 ;  /* 0x00000011050a7211 */ /* 0x000fe200078c08ff */
[----:B------:R2:W-:Y:S01]  /*15310*/  @P3 STG.E.U16 desc[UR22][R22.64], R13 ;  /* 0x0000000d16003986 */ /* 0x0005e2000c101516 */
[----:B------:R-:W-:Y:S01]  /*15320*/  ISETP.LT.AND P1, PT, R0, UR15, !P0 ;  /* 0x0000000f00007c0c */ /* 0x000fe2000c721270 */
[----:B0-----:R-:W-:Y:S01]  /*15330*/  IMAD R21, R2, 0x2, R19 ;  /* 0x0000000202157824 */ /* 0x001fe200078e0213 */
[----:B------:R-:W-:-:S04]  /*15340*/  LOP3.LUT R0, R3, 0x2a, RZ, 0xfc, !PT ;  /* 0x0000002a03007812 */ /* 0x000fc800078efcff */
[----:B------:R-:W-:Y:S02]  /*15350*/  ISETP.LT.AND P5, PT, R0, UR15, !P0 ;  /* 0x0000000f00007c0c */ /* 0x000fe4000c7a1270 */
[-C--:B-1----:R-:W-:Y:S02]  /*15360*/  LEA.HI.X.SX32 R11, R5, R18.reuse, 0x1, P6 ;  /* 0x00000012050b7211 */ /* 0x082fe400030f0eff */
[----:B------:R-:W0:Y:S01]  /*15370*/  LDS.128 R4, [R16+0x800] ;  /* 0x0008000010047984 */ /* 0x000e220000000c00 */
[----:B------:R-:W-:Y:S02]  /*15380*/  LEA R8, P6, R19, R17, 0x1 ;  /* 0x0000001113087211 */ /* 0x000fe400078c08ff */
[----:B------:R-:W-:Y:S02]  /*15390*/  LOP3.LUT R0, R3, 0x2c, RZ, 0xfc, !PT ;  /* 0x0000002c03007812 */ /* 0x000fe400078efcff */
[----:B------:R-:W-:Y:S01]  /*153a0*/  LEA.HI.X.SX32 R9, R19, R18, 0x1, P6 ;  /* 0x0000001213097211 */ /* 0x000fe200030f0eff */
[----:B------:R-:W-:Y:S01]  /*153b0*/  IMAD R19, R2, 0x2, R21 ;  /* 0x0000000202137824 */ /* 0x000fe200078e0215 */
[----:B--2---:R-:W-:-:S02]  /*153c0*/  PRMT R23, R13, 0x7632, R23 ;  /* 0x000076320d177816 */ /* 0x004fc40000000017 */
[-C--:B------:R-:W-:Y:S02]  /*153d0*/  LEA R12, P6, R21, R17.reuse, 0x1 ;  /* 0x00000011150c7211 */ /* 0x080fe400078c08ff */
[----:B------:R-:W-:Y:S01]  /*153e0*/  ISETP.LT.AND P4, PT, R0, UR15, !P0 ;  /* 0x0000000f00007c0c */ /* 0x000fe2000c781270 */
[----:B------:R1:W-:Y:S01]  /*153f0*/  @P2 STG.E.U16 desc[UR22][R10.64], R23 ;  /* 0x000000170a002986 */ /* 0x0003e2000c101516 */
[----:B------:R-:W-:Y:S02]  /*15400*/  LOP3.LUT R0, R3, 0x2e, RZ, 0xfc, !PT ;  /* 0x0000002e03007812 */ /* 0x000fe400078efcff */
[----:B------:R-:W-:Y:S01]  /*15410*/  LEA.HI.X.SX32 R13, R21, R18, 0x1, P6 ;  /* 0x00000012150d7211 */ /* 0x000fe200030f0eff */
[----:B------:R2:W-:Y:S01]  /*15420*/  @P1 STG.E.U16 desc[UR22][R8.64], R14 ;  /* 0x0000000e08001986 */ /* 0x0005e2000c101516 */
[----:B------:R-:W-:Y:S02]  /*15430*/  LEA R20, P6, R19, R17, 0x1 ;  /* 0x0000001113147211 */ /* 0x000fe400078c08ff */
[----:B------:R-:W-:-:S02]  /*15440*/  ISETP.LT.AND P3, PT, R0, UR15, !P0 ;  /* 0x0000000f00007c0c */ /* 0x000fc4000c761270 */
[----:B------:R-:W-:Y:S02]  /*15450*/  LOP3.LUT R0, R3, 0x30, RZ, 0xfc, !PT ;  /* 0x0000003003007812 */ /* 0x000fe400078efcff */
[----:B------:R-:W-:Y:S01]  /*15460*/  LEA.HI.X.SX32 R21, R19, R18, 0x1, P6 ;  /* 0x0000001213157211 */ /* 0x000fe200030f0eff */
[----:B-1----:R-:W-:Y:S01]  /*15470*/  IMAD R11, R2, 0x2, R19 ;  /* 0x00000002020b7824 */ /* 0x002fe200078e0213 */
[----:B------:R-:W-:Y:S02]  /*15480*/  ISETP.LT.AND P2, PT, R0, UR15, !P0 ;  /* 0x0000000f00007c0c */ /* 0x000fe4000c741270 */
[----:B------:R-:W-:Y:S01]  /*15490*/  LOP3.LUT R0, R3, 0x32, RZ, 0xfc, !PT ;  /* 0x0000003203007812 */ /* 0x000fe200078efcff */
[----:B------:R-:W-:Y:S01]  /*154a0*/  IMAD R19, R2, 0x2, R11 ;  /* 0x0000000202137824 */ /* 0x000fe200078e020b */
[----:B--2---:R-:W-:Y:S02]  /*154b0*/  PRMT R9, R14, 0x7632, R9 ;  /* 0x000076320e097816 */ /* 0x004fe40000000009 */
[----:B------:R-:W-:-:S02]  /*154c0*/  LEA R8, P6, R11, R17, 0x1 ;  /* 0x000000110b087211 */ /* 0x000fc400078c08ff */
[----:B------:R-:W-:Y:S01]  /*154d0*/  PRMT R16, R15, 0x7632, R16 ;  /* 0x000076320f107816 */ /* 0x000fe20000000010 */
[----:B------:R1:W-:Y:S01]  /*154e0*/  @P5 STG.E.U16 desc[UR22][R12.64], R9 ;  /* 0x000000090c005986 */ /* 0x0003e2000c101516 */
[----:B------:R-:W-:Y:S02]  /*154f0*/  ISETP.LT.AND P1, PT, R0, UR15, !P0 ;  /* 0x0000000f00007c0c */ /* 0x000fe4000c721270 */
[C---:B------:R-:W-:Y:S01]  /*15500*/  LOP3.LUT R0, R3.reuse, 0x34, RZ, 0xfc, !PT ;  /* 0x0000003403007812 */ /* 0x040fe200078efcff */
[----:B------:R2:W-:Y:S03]  /*15510*/  @P4 STG.E.U16 desc[UR22][R20.64], R15 ;  /* 0x0000000f14004986 */ /* 0x0005e6000c101516 */
[----:B------:R-:W-:Y:S02]  /*15520*/  ISETP.LT.AND P5, PT, R0, UR15, !P0 ;  /* 0x0000000f00007c0c */ /* 0x000fe4000c7a1270 */
[----:B------:R-:W-:Y:S01]  /*15530*/  LOP3.LUT R0, R3, 0x36, RZ, 0xfc, !PT ;  /* 0x0000003603007812 */ /* 0x000fe200078efcff */
[----:B-1----:R-:W-:Y:S01]  /*15540*/  IMAD R13, R2, 0x2, R19 ;  /* 0x00000002020d7824 */ /* 0x002fe200078e0213 */
[----:B------:R-:W-:-:S02]  /*15550*/  LEA.HI.X.SX32 R9, R11, R18, 0x1, P6 ;  /* 0x000000120b097211 */ /* 0x000fc400030f0eff */
[CC--:B------:R-:W-:Y:S01]  /*15560*/  LEA R10, P6, R19.reuse, R17.reuse, 0x1 ;  /* 0x00000011130a7211 */ /* 0x0c0fe200078c08ff */
[----:B--2---:R-:W-:Y:S01]  /*15570*/  IMAD R15, R2, 0x2, R13 ;  /* 0x00000002020f7824 */ /* 0x004fe200078e020d */
[----:B------:R-:W-:Y:S01]  /*15580*/  ISETP.LT.AND P4, PT, R0, UR15, !P0 ;  /* 0x0000000f00007c0c */ /* 0x000fe2000c781270 */
[----:B------:R1:W-:Y:S01]  /*15590*/  @P3 STG.E.U16 desc[UR22][R8.64], R16 ;  /* 0x0000001008003986 */ /* 0x0003e2000c101516 */
[-C--:B------:R-:W-:Y:S01]  /*155a0*/  LEA.HI.X.SX32 R11, R19, R18.reuse, 0x1, P6 ;  /* 0x00000012130b7211 */ /* 0x080fe200030f0eff */
[C---:B------:R-:W-:Y:S01]  /*155b0*/  IMAD R19, R2.reuse, 0x2, R15 ;  /* 0x0000000202137824 */ /* 0x040fe200078e020f */
[-C--:B------:R-:W-:Y:S02]  /*155c0*/  LEA R12, P6, R13, R17.reuse, 0x1 ;  /* 0x000000110d0c7211 */ /* 0x080fe400078c08ff */
[----:B------:R-:W-:Y:S01]  /*155d0*/  LOP3.LUT R0, R3, 0x38, RZ, 0xfc, !PT ;  /* 0x0000003803007812 */ /* 0x000fe200078efcff */
[C---:B------:R-:W-:Y:S01]  /*155e0*/  IMAD R21, R2.reuse, 0x2, R19 ;  /* 0x0000000202157824 */ /* 0x040fe200078e0213 */
[----:B------:R-:W-:Y:S01]  /*155f0*/  LEA.HI.X.SX32 R13, R13, R18, 0x1, P6 ;  /* 0x000000120d0d7211 */ /* 0x000fe200030f0eff */
[----:B0-----:R0:W-:Y:S01]  /*15600*/  @P2 STG.E.U16 desc[UR22][R10.64], R4 ;  /* 0x000000040a002986 */ /* 0x0011e2000c101516 */
[----:B------:R-:W-:Y:S01]  /*15610*/  LEA R14, P6, R15, R17, 0x1 ;  /* 0x000000110f0e7211 */ /* 0x000fe200078c08ff */
[----:B------:R-:W-:Y:S01]  /*15620*/  IMAD R23, R2, 0x2, R21 ;  /* 0x0000000202177824 */ /* 0x000fe200078e0215 */
[----:B------:R-:W-:-:S02]  /*15630*/  ISETP.LT.AND P3, PT, R0, UR15, !P0 ;  /* 0x0000000f00007c0c */ /* 0x000fc4000c761270 */
[----:B-1----:R-:W-:Y:S01]  /*15640*/  PRMT R9, R4, 0x7632, R9 ;  /* 0x0000763204097816 */ /* 0x002fe20000000009 */
[----:B------:R-:W-:Y:S01]  /*15650*/  IMAD R25, R2, 0x2, R23 ;  /* 0x0000000202197824 */ /* 0x000fe200078e0217 */
[----:B------:R-:W-:Y:S02]  /*15660*/  LEA.HI.X.SX32 R15, R15, R18, 0x1, P6 ;  /* 0x000000120f0f7211 */ /* 0x000fe400030f0eff */
[----:B------:R-:W-:Y:S01]  /*15670*/  LOP3.LUT R0, R3, 0x3a, RZ, 0xfc, !PT ;  /* 0x0000003a03007812 */ /* 0x000fe200078efcff */
[----:B------:R1:W-:Y:S01]  /*15680*/  @P1 STG.E.U16 desc[UR22][R12.64], R9 ;  /* 0x000000090c001986 */ /* 0x0003e2000c101516 */
[-C--:B------:R-:W-:Y:S02]  /*15690*/  LEA R8, P1, R19, R17.reuse, 0x1 ;  /* 0x0000001113087211 */ /* 0x080fe400078208ff */
[----:B0-----:R-:W-:Y:S01]  /*156a0*/  LEA R10, P6, R21, R17, 0x1 ;  /* 0x00000011150a7211 */ /* 0x001fe200078c08ff */
[----:B------:R-:W-:Y:S01]  /*156b0*/  @P5 STG.E.U16 desc[UR22][R14.64], R5 ;  /* 0x000000050e005986 */ /* 0x000fe2000c101516 */
[----:B------:R-:W-:Y:S01]  /*156c0*/  ISETP.LT.AND P2, PT, R0, UR15, !P0 ;  /* 0x0000000f00007c0c */ /* 0x000fe2000c741270 */
[----:B------:R-:W-:Y:S01]  /*156d0*/  IMAD R0, R2, 0x2, R25 ;  /* 0x0000000202007824 */ /* 0x000fe200078e0219 */
[----:B------:R-:W-:-:S02]  /*156e0*/  LOP3.LUT R4, R3, 0x3c, RZ, 0xfc, !PT ;  /* 0x0000003c03047812 */ /* 0x000fc400078efcff */
[-C--:B------:R-:W-:Y:S02]  /*156f0*/  LEA.HI.X.SX32 R11, R21, R18.reuse, 0x1, P6 ;  /* 0x00000012150b7211 */ /* 0x080fe400030f0eff */
[-C--:B------:R-:W-:Y:S02]  /*15700*/  LEA R22, P6, R25, R17.reuse, 0x1 ;  /* 0x0000001119167211 */ /* 0x080fe400078c08ff */
[-C--:B-1----:R-:W-:Y:S02]  /*15710*/  LEA.HI.X.SX32 R9, R19, R18.reuse, 0x1, P1 ;  /* 0x0000001213097211 */ /* 0x082fe400008f0eff */
[----:B------:R-:W-:Y:S02]  /*15720*/  LEA R20, P1, R23, R17, 0x1 ;  /* 0x0000001117147211 */ /* 0x000fe400078208ff */
[----:B------:R-:W-:Y:S02]  /*15730*/  LOP3.LUT R3, R3, 0x3e, RZ, 0xfc, !PT ;  /* 0x0000003e03037812 */ /* 0x000fe400078efcff */
[----:B------:R-:W-:-:S02]  /*15740*/  LEA.HI.X.SX32 R21, R23, R18, 0x1, P1 ;  /* 0x0000001217157211 */ /* 0x000fc400008f0eff */
[----:B------:R-:W-:Y:S02]  /*15750*/  ISETP.LT.AND P1, PT, R4, UR15, !P0 ;  /* 0x0000000f04007c0c */ /* 0x000fe4000c721270 */
[-C--:B------:R-:W-:Y:S02]  /*15760*/  LEA.HI.X.SX32 R23, R25, R18.reuse, 0x1, P6 ;  /* 0x0000001219177211 */ /* 0x080fe400030f0eff */
[----:B------:R-:W-:Y:S02]  /*15770*/  ISETP.LT.AND P0, PT, R3, UR15, !P0 ;  /* 0x0000000f03007c0c */ /* 0x000fe4000c701270 */
[C---:B------:R-:W-:Y:S02]  /*15780*/  LEA R2, P6, R0.reuse, R17, 0x1 ;  /* 0x0000001100027211 */ /* 0x040fe400078c08ff */
[----:B------:R-:W-:Y:S02]  /*15790*/  PRMT R4, R5, 0x7632, R4 ;  /* 0x0000763205047816 */ /* 0x000fe40000000004 */
[----:B------:R-:W-:-:S02]  /*157a0*/  LEA.HI.X.SX32 R3, R0, R18, 0x1, P6 ;  /* 0x0000001200037211 */ /* 0x000fc400030f0eff */
[----:B------:R-:W-:Y:S01]  /*157b0*/  PRMT R0, R6, 0x7632, R0 ;  /* 0x0000763206007816 */ /* 0x000fe20000000000 */
[----:B------:R0:W-:Y:S04]  /*157c0*/  @P4 STG.E.U16 desc[UR22][R8.64], R4 ;  /* 0x0000000408004986 */ /* 0x0001e8000c101516 */
[----:B------:R1:W-:Y:S04]  /*157d0*/  @P3 STG.E.U16 desc[UR22][R10.64], R6 ;  /* 0x000000060a003986 */ /* 0x0003e8000c101516 */
[----:B------:R1:W-:Y:S01]  /*157e0*/  @P2 STG.E.U16 desc[UR22][R20.64], R0 ;  /* 0x0000000014002986 */ /* 0x0003e2000c101516 */
[----:B0-----:R-:W-:-:S03]  /*157f0*/  PRMT R9, R7, 0x7632, R9 ;  /* 0x0000763207097816 */ /* 0x001fc60000000009 */
[----:B------:R1:W-:Y:S04]  /*15800*/  @P1 STG.E.U16 desc[UR22][R22.64], R7 ;  /* 0x0000000716001986 */ /* 0x0003e8000c101516 */
[----:B------:R1:W-:Y:S01]  /*15810*/  @P0 STG.E.U16 desc[UR22][R2.64], R9 ;  /* 0x0000000902000986 */ /* 0x0003e2000c101516 */
[----:B------:R-:W-:Y:S06]  /*15820*/  BAR.SYNC.DEFER_BLOCKING 0x0 ;  /* 0x0000000000007b1d */ /* 0x000fec0000010000 */
[----:B------:R-:W-:Y:S05]  /*15830*/  BRA.U UP0, `(.L_x_13) ;  /* 0x0000000100a07547 */ /* 0x000fea000b800000 */
[----:B------:R-:W0:Y:S01]  /*15840*/  S2UR UR5, SR_CgaCtaId ;  /* 0x00000000000579c3 */ /* 0x000e220000008800 */
[----:B------:R-:W-:Y:S01]  /*15850*/  NOP ;  /* 0x0000000000007918 */ /* 0x000fe20000000000 */
[----:B------:R-:W-:Y:S01]  /*15860*/  UMOV UR4, 0x50 ;  /* 0x0000005000047882 */ /* 0x000fe20000000000 */
[----:B-1----:R-:W-:Y:S02]  /*15870*/  IMAD.U32 R0, RZ, RZ, UR9 ;  /* 0x00000009ff007e24 */ /* 0x002fe4000f8e00ff */
[----:B------:R-:W-:Y:S02]  /*15880*/  IMAD.MOV.U32 R3, RZ, RZ, 0x3 ;  /* 0x00000003ff037424 */ /* 0x000fe400078e00ff */
[----:B------:R-:W-:Y:S01]  /*15890*/  IMAD.MOV.U32 R7, RZ, RZ, 0x1 ;  /* 0x00000001ff077424 */ /* 0x000fe200078e00ff */
[----:B------:R-:W-:-:S04]  /*158a0*/  LOP3.LUT R0, R0, 0xffff, RZ, 0xc0, !PT ;  /* 0x0000ffff00007812 */ /* 0x000fc800078ec0ff */
[----:B------:R-:W-:-:S05]  /*158b0*/  SHF.R.U32.HI R0, RZ, 0x5, R0 ;  /* 0x00000005ff007819 */ /* 0x000fca0000011600 */
[----:B------:R-:W-:Y:S01]  /*158c0*/  VIADD R2, R0, 0x10 ;  /* 0x0000001000027836 */ /* 0x000fe20000000000 */
[----:B------:R-:W-:Y:S01]  /*158d0*/  SHF.L.U32 R0, R3, R0, RZ ;  /* 0x0000000003007219 */ /* 0x000fe200000006ff */
[----:B0-----:R-:W-:-:S03]  /*158e0*/  ULEA UR6, UR5, UR4, 0x18 ;  /* 0x0000000405067291 */ /* 0x001fc6000f8ec0ff */
[----:B------:R-:W-:-:S04]  /*158f0*/  SHF.L.U32 R3, R7, R2, RZ ;  /* 0x0000000207037219 */ /* 0x000fc800000006ff */
[----:B------:R-:W-:Y:S02]  /*15900*/  LOP3.LUT R0, R3, R0, RZ, 0xfc, !PT ;  /* 0x0000000003007212 */ /* 0x000fe400078efcff */
[----:B------:R-:W0:Y:S02]  /*15910*/  LDS R5, [UR6] ;  /* 0x00000006ff057984 */ /* 0x000e240008000800 */
[C---:B------:R-:W-:Y:S02]  /*15920*/  LOP3.LUT R2, R0.reuse, 0xffff, RZ, 0xc0, !PT ;  /* 0x0000ffff00027812 */ /* 0x040fe400078ec0ff */
[----:B0-----:R-:W-:-:S04]  /*15930*/  LOP3.LUT R3, R0, 0xffff, R5, 0x80, !PT ;  /* 0x0000ffff00037812 */ /* 0x001fc800078e8005 */
[----:B------:R-:W-:-:S13]  /*15940*/  ISETP.NE.AND P0, PT, R3, R2, PT ;  /* 0x000000020300720c */ /* 0x000fda0003f05270 */
[----:B------:R-:W-:Y:S05]  /*15950*/  @P0 BRA `(.L_x_14) ;  /* 0x0000000000500947 */ /* 0x000fea0003800000 */
[----:B------:R-:W-:Y:S02]  /*15960*/  SHF.R.U32.HI R5, RZ, 0x10, R5 ;  /* 0x00000010ff057819 */ /* 0x000fe40000011605 */
[----:B------:R-:W-:-:S04]  /*15970*/  SHF.R.U32.HI R2, RZ, 0x10, R0 ;  /* 0x00000010ff027819 */ /* 0x000fc80000011600 */
[----:B------:R-:W-:-:S04]  /*15980*/  LOP3.LUT R5, R5, R2, RZ, 0xc0, !PT ;  /* 0x0000000205057212 */ /* 0x000fc800078ec0ff */
[----:B------:R-:W-:-:S13]  /*15990*/  ISETP.NE.AND P0, PT, R5, R2, PT ;  /* 0x000000020500720c */ /* 0x000fda0003f05270 */
[----:B------:R-:W-:Y:S05]  /*159a0*/  @P0 BRA `(.L_x_15) ;  /* 0x0000000000300947 */ /* 0x000fea0003800000 */
[----:B------:R-:W-:Y:S01]  /*159b0*/  R2UR UR4, R0 ;  /* 0x00000000000472ca */ /* 0x000fe200000e0000 */
[----:B------:R-:W-:Y:S01]  /*159c0*/  VOTEU.ANY UR5, UPT, PT ;  /* 0x0000000000057886 */ /* 0x000fe200038e0100 */
[----:B------:R-:W0:Y:S01]  /*159d0*/  S2R R0, SR_LANEID ;  /* 0x0000000000007919 */ /* 0x000e220000000000 */
[----:B------:R-:W-:-:S10]  /*159e0*/  UFLO.U32 UR5, UR5 ;  /* 0x00000005000572bd */ /* 0x000fd400080e0000 */
[----:B------:R-:W-:-:S06]  /*159f0*/  ULOP3.LUT UR4, URZ, UR4, URZ, 0x33, !UPT ;  /* 0x00000004ff047292 */ /* 0x000fcc000f8e33ff */
[----:B------:R-:W-:-:S04]  /*15a00*/  IMAD.U32 R2, RZ, RZ, UR4 ;  /* 0x00000004ff027e24 */ /* 0x000fc8000f8e00ff */
[----:B------:R-:W1:Y:S02]  /*15a10*/  REDUX UR7, R2 ;  /* 0x00000000020773c4 */ /* 0x000e640000000000 */
[----:B------:R2:W-:Y:S01]  /*15a20*/  UTCATOMSWS.AND URZ, UR4 ;  /* 0x0000000400ff79e3 */ /* 0x0005e20008000000 */
[----:B0-----:R-:W-:Y:S01]  /*15a30*/  ISETP.EQ.U32.AND P0, PT, R0, UR5, PT ;  /* 0x0000000500007c0c */ /* 0x001fe2000bf02070 */
[----:B-1----:R-:W-:-:S12]  /*15a40*/  IMAD.U32 R0, RZ, RZ, UR7 ;  /* 0x00000007ff007e24 */ /* 0x002fd8000f8e00ff */
[----:B------:R2:W-:Y:S01]  /*15a50*/  @P0 ATOMS.AND RZ, [UR6], R0 ;  /* 0x00000000ffff098c */ /* 0x0005e2000a800006 */
[----:B------:R-:W-:Y:S05]  /*15a60*/  BRA `(.L_x_13) ;  /* 0x0000000000147947 */ /* 0x000fea0003800000 */
.L_x_15:
[----:B------:R-:W-:-:S07]  /*15a70*/  MOV R2, 0x15a90 ;  /* 0x00015a9000027802 */ /* 0x000fce0000000f00 */
[----:B------:R-:W-:Y:S05]  /*15a80*/  CALL.REL.NOINC `($__internal_0_$__cuda_sm10x_tcgen05_guardrail_trap_col_being_dealloced_not_returned_by_alloc) ;  /* 0x0000000000387944 */ /* 0x000fea0003c00000 */
[----:B------:R-:W-:Y:S05]  /*15a90*/  BRA `(.L_x_13) ;  /* 0x0000000000087947 */ /* 0x000fea0003800000 */
.L_x_14:
[----:B------:R-:W-:-:S07]  /*15aa0*/  MOV R2, 0x15ac0 ;  /* 0x00015ac000027802 */ /* 0x000fce0000000f00 */
[----:B------:R-:W-:Y:S05]  /*15ab0*/  CALL.REL.NOINC `($__internal_2_$__cuda_sm10x_tcgen05_guardrail_trap_unallocated_columns_being_dealloced) ;  /* 0x0000000000447944 */ /* 0x000fea0003c00000 */
.L_x_13:
[----:B------:R-:W-:Y:S01]  /*15ac0*/  NOP ;  /* 0x0000000000007918 */ /* 0x000fe20000000000 */
[----:B--2---:R-:W-:Y:S05]  /*15ad0*/  EXIT ;  /* 0x000000000000794d */ /* 0x004fea0003800000 */
.L_x_8:
[----:B-----5:R1:W-:Y:S04]  /*15ae0*/  STL [R1+0x570], R0 ;  /* 0x0005700001007387 */ /* 0x0203e80000100800 */
[----:B-1----:R-:W3:Y:S02]  /*15af0*/  LDL R0, [R1+0x340] ;  /* 0x0003400001007983 */ /* 0x002ee40000100800 */
[----:B---3--:R1:W3:Y:S02]  /*15b00*/  SYNCS.PHASECHK.TRANS64.TRYWAIT P2, [UR12], R0 ;  /* 0x00000000ff0075a7 */ /* 0x0082e4000804110c */
[----:B-1----:R1:W5:Y:S02]  /*15b10*/  LDL.LU R0, [R1+0x570] ;  /* 0x0005700001007983 */ /* 0x0023640000300800 */
[----:B-1-3--:R-:W-:Y:S05]  /*15b20*/  @!P2 BRA `(.L_x_8) ;  /* 0xfffffffc00eca947 */ /* 0x00afea000383ffff */
[----:B------:R-:W-:Y:S05]  /*15b30*/  BRA `(.L_x_16) ;  /* 0xffffff8400147947 */ /* 0x000fea000383ffff */
.L_x_12:
[----:B------:R-:W2:Y:S02]  /*15b40*/  SYNCS.PHASECHK.TRANS64.TRYWAIT P0, [UR12], R0 ;  /* 0x00000000ff0075a7 */ /* 0x000ea4000800110c */
[----:B--2---:R-:W-:Y:S05]  /*15b50*/  @!P0 BRA `(.L_x_12) ;  /* 0xfffffffc00f88947 */ /* 0x004fea000383ffff */
[----:B------:R-:W-:Y:S05]  /*15b60*/  BRA `(.L_x_11) ;  /* 0xffffffe800fc7947 */ /* 0x000fea000383ffff */
        .weak           $__internal_0_$__cuda_sm10x_tcgen05_guardrail_trap_col_being_dealloced_not_returned_by_alloc
        .type           $__internal_0_$__cuda_sm10x_tcgen05_guardrail_trap_col_being_dealloced_not_returned_by_alloc,@function
        .size           $__internal_0_$__cuda_sm10x_tcgen05_guardrail_trap_col_being_dealloced_not_returned_by_alloc,($__internal_1_$__cuda_sm10x_tcgen05_guardrail_trap_phase_invalid_during_alloc - $__internal_0_$__cuda_sm10x_tcgen05_guardrail_trap_col_being_dealloced_not_returned_by_alloc)
$__internal_0_$__cuda_sm10x_tcgen05_guardrail_trap_col_being_dealloced_not_returned_by_alloc:
[----:B------:R-:W-:Y:S05]  /*15b70*/  BPT.TRAP 0x1 ;  /* 0x000000040000795c */ /* 0x000fea0000300000 */
[----:B------:R-:W-:-:S04]  /*15b80*/  IMAD.MOV.U32 R3, RZ, RZ, 0x0 ;  /* 0x00000000ff037424 */ /* 0x000fc800078e00ff */
[----:B------:R-:W-:Y:S05]  /*15b90*/  RET.REL.NODEC R2 `(matmul_kernel) ;  /* 0xfffffea402187950 */ /* 0x000fea0003c3ffff */
        .weak           $__internal_1_$__cuda_sm10x_tcgen05_guardrail_trap_phase_invalid_during_alloc
        .type           $__internal_1_$__cuda_sm10x_tcgen05_guardrail_trap_phase_invalid_during_alloc,@function
        .size           $__internal_1_$__cuda_sm10x_tcgen05_guardrail_trap_phase_invalid_during_alloc,($__internal_2_$__cuda_sm10x_tcgen05_guardrail_trap_unallocated_columns_being_dealloced - $__internal_1_$__cuda_sm10x_tcgen05_guardrail_trap_phase_invalid_during_alloc)
$__internal_1_$__cuda_sm10x_tcgen05_guardrail_trap_phase_invalid_during_alloc:
[----:B------:R-:W-:Y:S05]  /*15ba0*/  BPT.TRAP 0x1 ;  /* 0x000000040000795c */ /* 0x000fea0000300000 */
[----:B------:R-:W-:-:S04]  /*15bb0*/  IMAD.MOV.U32 R3, RZ, RZ, 0x0 ;  /* 0x00000000ff037424 */ /* 0x000fc800078e00ff */
[----:B------:R-:W-:Y:S05]  /*15bc0*/  RET.REL.NODEC R2 `(matmul_kernel) ;  /* 0xfffffea4020c7950 */ /* 0x000fea0003c3ffff */
        .weak           $__internal_2_$__cuda_sm10x_tcgen05_guardrail_trap_unallocated_columns_being_dealloced
        .type           $__internal_2_$__cuda_sm10x_tcgen05_guardrail_trap_unallocated_columns_being_dealloced,@function
        .size           $__internal_2_$__cuda_sm10x_tcgen05_guardrail_trap_unallocated_columns_being_dealloced,(.L_x_20 - $__internal_2_$__cuda_sm10x_tcgen05_guardrail_trap_unallocated_columns_being_dealloced)
$__internal_2_$__cuda_sm10x_tcgen05_guardrail_trap_unallocated_columns_being_dealloced:
[----:B------:R-:W-:Y:S05]  /*15bd0*/  BPT.TRAP 0x1 ;  /* 0x000000040000795c */ /* 0x000fea0000300000 */
[----:B------:R-:W-:-:S04]  /*15be0*/  IMAD.MOV.U32 R3, RZ, RZ, 0x0 ;  /* 0x00000000ff037424 */ /* 0x000fc800078e00ff */
[----:B------:R-:W-:Y:S05]  /*15bf0*/  RET.REL.NODEC R2 `(matmul_kernel) ;  /* 0xfffffea402007950 */ /* 0x000fea0003c3ffff */
.L_x_17:
[----:B------:R-:W-:-:S00]  /*15c00*/  BRA `(.L_x_17) ;  /* 0xfffffffc00fc7947 */ /* 0x000fc0000383ffff */
[----:B------:R-:W-:-:S00]  /*15c10*/  NOP ;  /* 0x0000000000007918 */ /* 0x000fc00000000000 */
        /* <DEDUP_REMOVED lines=14> */
.L_x_20:


//--------------------- .nv.shared.matmul_kernel  --------------------------
	.section	.nv.shared.matmul_kernel,"aw",@nobits
	.sectionflags	@""
	.align	16
	.zero		1024


//--------------------- .nv.shared.reserved.0     --------------------------
	.section	.nv.shared.reserved.0,"aw",@nobits
	.align	8
	.weak		__nv_reservedSMEM_offset_0_alias
	.size		__nv_reservedSMEM_offset_0_alias, 0, 64
	.other		__nv_reservedSMEM_offset_0_alias,@"STO_CUDA_RESERVED_SHARED STV_DEFAULT"
__nv_reservedSMEM_offset_0_alias:
	.zero		0
.nv.shared.reserved.0:
	.zero		64
	.weak		__nv_reservedSMEM_allocation_phase
	.type		__nv_reservedSMEM_allocation_phase,@object
	.size		__nv_reservedSMEM_allocation_phase,(.L_0 - __nv_reservedSMEM_allocation_phase)
__nv_reservedSMEM_allocation_phase:
	.zero		1
.L_0:
	.zero		7
	.weak		__nv_reservedSMEM_devtool_atexit_pc
	.type		__nv_reservedSMEM_devtool_atexit_pc,@object
	.size		__nv_reservedSMEM_devtool_atexit_pc,(__nv_reservedSMEM_allocation_mask - __nv_reservedSMEM_devtool_atexit_pc)
__nv_reservedSMEM_devtool_atexit_pc:
	.zero		8
	.weak		__nv_reservedSMEM_allocation_mask
	.type		__nv_reservedSMEM_allocation_mask,@object
	.size		__nv_reservedSMEM_allocation_mask,(.L_2 - __nv_reservedSMEM_allocation_mask)
__nv_reservedSMEM_allocation_mask:
	.zero		4
.L_2:


//--------------------- .nv.constant0.matmul_kernel --------------------------
	.section	.nv.constant0.matmul_kernel,"a",@progbits
	.sectionflags	@""
	.align	4
.nv.constant0.matmul_kernel:
	.zero		976


//--------------------- SYMBOLS --------------------------

	.type		.nv.reservedSmem.offset0,@object
	.size		.nv.reservedSmem.offset0,0x4
	.type		.nv.reservedSmem.cap,@object
	.size		.nv.reservedSmem.cap,0x4
